// auto-generated by cutlass_sweep.epilogue — config: {"arch": "sm_90", "cluster_m": 1, "cluster_n": 1, "dtype": "e4m3", "fusion": "sigmoid", "tile_k": 64, "tile_m": 128, "tile_n": 128}
#include "cutlass/cutlass.h"
#include "cutlass/gemm/collective/collective_builder.hpp"
#include "cutlass/gemm/device/gemm_universal_adapter.h"
#include "cutlass/gemm/kernel/gemm_universal.hpp"
#include "cutlass/epilogue/collective/collective_builder.hpp"
#include "cutlass/epilogue/fusion/operations.hpp"
#include "cutlass/epilogue/thread/activation.h"

using Elem = cutlass::float_e4m3_t;
using Acc  = float;
using TileShape    = cute::Shape<cute::_128, cute::_128, cute::_64>;
using ClusterShape = cute::Shape<cute::_1, cute::_1, cute::_1>;
using FusionOp     = cutlass::epilogue::fusion::LinCombEltAct<cutlass::epilogue::thread::Sigmoid, Elem, Acc>;

using CollectiveEpilogue = typename cutlass::epilogue::collective::CollectiveBuilder<
    cutlass::arch::Sm90, cutlass::arch::OpClassTensorOp,
    TileShape, ClusterShape,
    cutlass::epilogue::collective::EpilogueTileAuto,
    Acc, Acc,
    Elem, cutlass::layout::RowMajor, 128 / cutlass::sizeof_bits<Elem>::value,
    Elem, cutlass::layout::RowMajor, 128 / cutlass::sizeof_bits<Elem>::value,
    cutlass::epilogue::TmaWarpSpecializedCooperative,
    FusionOp
  >::CollectiveOp;

using CollectiveMainloop = typename cutlass::gemm::collective::CollectiveBuilder<
    cutlass::arch::Sm90, cutlass::arch::OpClassTensorOp,
    Elem, cutlass::layout::RowMajor, 128 / cutlass::sizeof_bits<Elem>::value,
    Elem, cutlass::layout::ColumnMajor, 128 / cutlass::sizeof_bits<Elem>::value,
    Acc,
    TileShape, ClusterShape,
    cutlass::gemm::collective::StageCountAutoCarveout<
        static_cast<int>(sizeof(typename CollectiveEpilogue::SharedStorage))>,
    cutlass::gemm::KernelTmaWarpSpecializedCooperative
  >::CollectiveOp;

using GemmKernel = cutlass::gemm::kernel::GemmUniversal<
    cute::Shape<int,int,int,int>, CollectiveMainloop, CollectiveEpilogue>;
using Gemm = cutlass::gemm::device::GemmUniversalAdapter<GemmKernel>;

auto* _anchor = &cutlass::device_kernel<GemmKernel>;


// ===== COMPILED SASS (sm_90a) =====

	.target	sm_90a

	.elftype	@"ET_EXEC"


//--------------------- .note.nv.tkinfo           --------------------------
	.section	.note.nv.tkinfo,"",@"SHT_NOTE"
	.sectionflags	@"SHF_NOTE_NV_TKINFO"
	.tkinfo
        /*0018*/ 	.word	0x00000002
        /*0030*/ 	.string	""
        /*0030*/ 	.string	"ptxas"
        /*0030*/ 	.string	"Cuda compilation tools, release 13.0, V13.0.88"
        /*0030*/ 	.string	"Build cuda_13.0.r13.0/compiler.36424714_0"
        /*0030*/ 	.string	"-arch sm_90a -m 64 "



//--------------------- .note.nv.cuinfo           --------------------------
	.section	.note.nv.cuinfo,"",@"SHT_NOTE"
	.sectionflags	@"SHF_NOTE_NV_CUINFO"
        /*0018*/ 	.short	0x0002
        /*001a*/ 	.short	0x005a
        /*001c*/ 	.short	0x0082
	.zero		2


//--------------------- .nv.info                  --------------------------
	.section	.nv.info,"",@"SHT_CUDA_INFO"
	.align	4


	//----- nvinfo : EIATTR_REGCOUNT
	.align		4
        /*0000*/ 	.byte	0x04, 0x2f
        /*0002*/ 	.short	(.L_16 - .L_15)
	.align		4
.L_15:
        /*0004*/ 	.word	index@(_ZN7cutlass13device_kernelINS_4gemm6kernel13GemmUniversalIN4cute5tupleIJiiiiEEENS1_10collective13CollectiveMmaINS1_37MainloopSm90TmaGmmaWarpSpecializedFP8ILi12ENS5_IJNS4_1CILi1EEESB_SB_EEENS1_35KernelTmaWarpSpecializedCooperativeEEENS5_IJNSA_ILi128EEESF_NSA_ILi64EEEEEENS_12float_e4m3_tENS5_IJlSB_lEEESI_SJ_NS4_8TiledMMAINS4_8MMA_AtomIJNS4_4SM904GMMA31MMA_64x128x32_F32E4M3E4M3_SS_TNILNSN_7ScaleInE1ELSP_1EEEEEENS4_6LayoutINS5_IJNSA_ILi2EEESB_SB_EEENS5_IJSB_NSA_ILi0EEESV_EEEEENS5_IJNS4_10UnderscoreESY_SY_EEEEENS4_13SM90_TMA_LOADENS4_14ComposedLayoutINS4_7SwizzleILi2ELi4ELi3EEENS4_18smem_ptr_flag_bitsILi8EEENSS_INS5_IJNSA_ILi8EEESG_EEENS5_IJSG_SB_EEEEEEEvNS4_8identityES11_S1B_vS1C_EENS_8epilogue10collective18CollectiveEpilogueINS1E_22Sm90TmaWarpSpecializedILi4ELi2ELi16ELb0ELb0EEEJSH_NS5_IJSF_NSA_ILi32EEEEEESI_SJ_SI_SJ_NS1E_6fusion15FusionCallbacksIS1I_NS1L_13LinCombEltActINS1E_6thread7SigmoidESI_fSI_fLNS_15FloatRoundStyleE2EEESH_S1K_JEEES11_NS12_INS13_ILi1ELi4ELi3EEES16_NSS_INS5_IJS17_S1J_EEENS5_IJS1J_SB_EEEEEEENS4_39AutoVectorizingCopyWithAssumedAlignmentILi128EEENS4_14SM90_TMA_STOREES1X_S1Z_NS4_9Copy_AtomIJNS4_17SM90_U32x4_STSM_NENS_6half_tEEEEvEEEvvEEEEvNT_6ParamsE)
        /*0008*/ 	.word	0x000000a8


	//----- nvinfo : EIATTR_FRAME_SIZE
	.align		4
.L_16:
        /*000c*/ 	.byte	0x04, 0x11
        /*000e*/ 	.short	(.L_18 - .L_17)
	.align		4
.L_17:
        /*0010*/ 	.word	index@($__internal_0_$__cuda_sm20_rcp_rn_f32_slowpath)
        /*0014*/ 	.word	0x00000000


	//----- nvinfo : EIATTR_FRAME_SIZE
	.align		4
.L_18:
        /*0018*/ 	.byte	0x04, 0x11
        /*001a*/ 	.short	(.L_20 - .L_19)
	.align		4
.L_19:
        /*001c*/ 	.word	index@(_ZN7cutlass13device_kernelINS_4gemm6kernel13GemmUniversalIN4cute5tupleIJiiiiEEENS1_10collective13CollectiveMmaINS1_37MainloopSm90TmaGmmaWarpSpecializedFP8ILi12ENS5_IJNS4_1CILi1EEESB_SB_EEENS1_35KernelTmaWarpSpecializedCooperativeEEENS5_IJNSA_ILi128EEESF_NSA_ILi64EEEEEENS_12float_e4m3_tENS5_IJlSB_lEEESI_SJ_NS4_8TiledMMAINS4_8MMA_AtomIJNS4_4SM904GMMA31MMA_64x128x32_F32E4M3E4M3_SS_TNILNSN_7ScaleInE1ELSP_1EEEEEENS4_6LayoutINS5_IJNSA_ILi2EEESB_SB_EEENS5_IJSB_NSA_ILi0EEESV_EEEEENS5_IJNS4_10UnderscoreESY_SY_EEEEENS4_13SM90_TMA_LOADENS4_14ComposedLayoutINS4_7SwizzleILi2ELi4ELi3EEENS4_18smem_ptr_flag_bitsILi8EEENSS_INS5_IJNSA_ILi8EEESG_EEENS5_IJSG_SB_EEEEEEEvNS4_8identityES11_S1B_vS1C_EENS_8epilogue10collective18CollectiveEpilogueINS1E_22Sm90TmaWarpSpecializedILi4ELi2ELi16ELb0ELb0EEEJSH_NS5_IJSF_NSA_ILi32EEEEEESI_SJ_SI_SJ_NS1E_6fusion15FusionCallbacksIS1I_NS1L_13LinCombEltActINS1E_6thread7SigmoidESI_fSI_fLNS_15FloatRoundStyleE2EEESH_S1K_JEEES11_NS12_INS13_ILi1ELi4ELi3EEES16_NSS_INS5_IJS17_S1J_EEENS5_IJS1J_SB_EEEEEEENS4_39AutoVectorizingCopyWithAssumedAlignmentILi128EEENS4_14SM90_TMA_STOREES1X_S1Z_NS4_9Copy_AtomIJNS4_17SM90_U32x4_STSM_NENS_6half_tEEEEvEEEvvEEEEvNT_6ParamsE)
        /*0020*/ 	.word	0x00000000


	//----- nvinfo : EIATTR_MIN_STACK_SIZE
	.align		4
.L_20:
        /*0024*/ 	.byte	0x04, 0x12
        /*0026*/ 	.short	(.L_22 - .L_21)
	.align		4
.L_21:
        /*0028*/ 	.word	index@(_ZN7cutlass13device_kernelINS_4gemm6kernel13GemmUniversalIN4cute5tupleIJiiiiEEENS1_10collective13CollectiveMmaINS1_37MainloopSm90TmaGmmaWarpSpecializedFP8ILi12ENS5_IJNS4_1CILi1EEESB_SB_EEENS1_35KernelTmaWarpSpecializedCooperativeEEENS5_IJNSA_ILi128EEESF_NSA_ILi64EEEEEENS_12float_e4m3_tENS5_IJlSB_lEEESI_SJ_NS4_8TiledMMAINS4_8MMA_AtomIJNS4_4SM904GMMA31MMA_64x128x32_F32E4M3E4M3_SS_TNILNSN_7ScaleInE1ELSP_1EEEEEENS4_6LayoutINS5_IJNSA_ILi2EEESB_SB_EEENS5_IJSB_NSA_ILi0EEESV_EEEEENS5_IJNS4_10UnderscoreESY_SY_EEEEENS4_13SM90_TMA_LOADENS4_14ComposedLayoutINS4_7SwizzleILi2ELi4ELi3EEENS4_18smem_ptr_flag_bitsILi8EEENSS_INS5_IJNSA_ILi8EEESG_EEENS5_IJSG_SB_EEEEEEEvNS4_8identityES11_S1B_vS1C_EENS_8epilogue10collective18CollectiveEpilogueINS1E_22Sm90TmaWarpSpecializedILi4ELi2ELi16ELb0ELb0EEEJSH_NS5_IJSF_NSA_ILi32EEEEEESI_SJ_SI_SJ_NS1E_6fusion15FusionCallbacksIS1I_NS1L_13LinCombEltActINS1E_6thread7SigmoidESI_fSI_fLNS_15FloatRoundStyleE2EEESH_S1K_JEEES11_NS12_INS13_ILi1ELi4ELi3EEES16_NSS_INS5_IJS17_S1J_EEENS5_IJS1J_SB_EEEEEEENS4_39AutoVectorizingCopyWithAssumedAlignmentILi128EEENS4_14SM90_TMA_STOREES1X_S1Z_NS4_9Copy_AtomIJNS4_17SM90_U32x4_STSM_NENS_6half_tEEEEvEEEvvEEEEvNT_6ParamsE)
        /*002c*/ 	.word	0x00000000
.L_22:


//--------------------- .nv.compat                --------------------------
	.section	.nv.compat,"",@"SHT_CUDA_COMPAT_INFO"
	.align	4
        /*0000*/ 	.byte	0x02, 0x09, 0x01, 0x00, 0x02, 0x02, 0x04, 0x00, 0x02, 0x05, 0x05, 0x00, 0x03, 0x07, 0x01, 0x01
        /*0010*/ 	.byte	0x02, 0x03, 0x01, 0x00, 0x02, 0x06, 0x01, 0x00, 0x04, 0x0b, 0x08, 0x00, 0x00, 0x00, 0x00, 0x00
        /*0020*/ 	.byte	0x00, 0x00, 0x00, 0x00


//--------------------- .nv.info._ZN7cutlass13device_kernelINS_4gemm6kernel13GemmUniversalIN4cute5tupleIJiiiiEEENS1_10collective13CollectiveMmaINS1_37MainloopSm90TmaGmmaWarpSpecializedFP8ILi12ENS5_IJNS4_1CILi1EEESB_SB_EEENS1_35KernelTmaWarpSpecializedCooperativeEEENS5_IJNSA_ILi128EEESF_NSA_ILi64EEEEEENS_12float_e4m3_tENS5_IJlSB_lEEESI_SJ_NS4_8TiledMMAINS4_8MMA_AtomIJNS4_4SM904GMMA31MMA_64x128x32_F32E4M3E4M3_SS_TNILNSN_7ScaleInE1ELSP_1EEEEEENS4_6LayoutINS5_IJNSA_ILi2EEESB_SB_EEENS5_IJSB_NSA_ILi0EEESV_EEEEENS5_IJNS4_10UnderscoreESY_SY_EEEEENS4_13SM90_TMA_LOADENS4_14ComposedLayoutINS4_7SwizzleILi2ELi4ELi3EEENS4_18smem_ptr_flag_bitsILi8EEENSS_INS5_IJNSA_ILi8EEESG_EEENS5_IJSG_SB_EEEEEEEvNS4_8identityES11_S1B_vS1C_EENS_8epilogue10collective18CollectiveEpilogueINS1E_22Sm90TmaWarpSpecializedILi4ELi2ELi16ELb0ELb0EEEJSH_NS5_IJSF_NSA_ILi32EEEEEESI_SJ_SI_SJ_NS1E_6fusion15FusionCallbacksIS1I_NS1L_13LinCombEltActINS1E_6thread7SigmoidESI_fSI_fLNS_15FloatRoundStyleE2EEESH_S1K_JEEES11_NS12_INS13_ILi1ELi4ELi3EEES16_NSS_INS5_IJS17_S1J_EEENS5_IJS1J_SB_EEEEEEENS4_39AutoVectorizingCopyWithAssumedAlignmentILi128EEENS4_14SM90_TMA_STOREES1X_S1Z_NS4_9Copy_AtomIJNS4_17SM90_U32x4_STSM_NENS_6half_tEEEEvEEEvvEEEEvNT_6ParamsE --------------------------
	.section	.nv.info._ZN7cutlass13device_kernelINS_4gemm6kernel13GemmUniversalIN4cute5tupleIJiiiiEEENS1_10collective13CollectiveMmaINS1_37MainloopSm90TmaGmmaWarpSpecializedFP8ILi12ENS5_IJNS4_1CILi1EEESB_SB_EEENS1_35KernelTmaWarpSpecializedCooperativeEEENS5_IJNSA_ILi128EEESF_NSA_ILi64EEEEEENS_12float_e4m3_tENS5_IJlSB_lEEESI_SJ_NS4_8TiledMMAINS4_8MMA_AtomIJNS4_4SM904GMMA31MMA_64x128x32_F32E4M3E4M3_SS_TNILNSN_7ScaleInE1ELSP_1EEEEEENS4_6LayoutINS5_IJNSA_ILi2EEESB_SB_EEENS5_IJSB_NSA_ILi0EEESV_EEEEENS5_IJNS4_10UnderscoreESY_SY_EEEEENS4_13SM90_TMA_LOADENS4_14ComposedLayoutINS4_7SwizzleILi2ELi4ELi3EEENS4_18smem_ptr_flag_bitsILi8EEENSS_INS5_IJNSA_ILi8EEESG_EEENS5_IJSG_SB_EEEEEEEvNS4_8identityES11_S1B_vS1C_EENS_8epilogue10collective18CollectiveEpilogueINS1E_22Sm90TmaWarpSpecializedILi4ELi2ELi16ELb0ELb0EEEJSH_NS5_IJSF_NSA_ILi32EEEEEESI_SJ_SI_SJ_NS1E_6fusion15FusionCallbacksIS1I_NS1L_13LinCombEltActINS1E_6thread7SigmoidESI_fSI_fLNS_15FloatRoundStyleE2EEESH_S1K_JEEES11_NS12_INS13_ILi1ELi4ELi3EEES16_NSS_INS5_IJS17_S1J_EEENS5_IJS1J_SB_EEEEEEENS4_39AutoVectorizingCopyWithAssumedAlignmentILi128EEENS4_14SM90_TMA_STOREES1X_S1Z_NS4_9Copy_AtomIJNS4_17SM90_U32x4_STSM_NENS_6half_tEEEEvEEEvvEEEEvNT_6ParamsE,"",@"SHT_CUDA_INFO"
	.sectionflags	@""
	.align	4


	//----- nvinfo : EIATTR_CUDA_API_VERSION
	.align		4
        /*0000*/ 	.byte	0x04, 0x37
        /*0002*/ 	.short	(.L_24 - .L_23)
.L_23:
        /*0004*/ 	.word	0x00000082


	//----- nvinfo : EIATTR_KPARAM_INFO
	.align		4
.L_24:
        /*0008*/ 	.byte	0x04, 0x17
        /*000a*/ 	.short	(.L_26 - .L_25)
.L_25:
        /*000c*/ 	.word	0x00000000
        /*0010*/ 	.short	0x0000
        /*0012*/ 	.short	0x0070
        /*0014*/ 	.byte	0x00, 0xf0, 0x01, 0x1c


	//----- nvinfo : EIATTR_SPARSE_MMA_MASK
	.align		4
.L_26:
        /*0018*/ 	.byte	0x03, 0x50
        /*001a*/ 	.short	0x0000


	//----- nvinfo : EIATTR_MAXREG_COUNT
	.align		4
        /*001c*/ 	.byte	0x03, 0x1b
        /*001e*/ 	.short	0x00a8


	//----- nvinfo : EIATTR_NUM_BARRIERS
	.align		4
        /*0020*/ 	.byte	0x02, 0x4c
        /*0022*/ 	.byte	0x02
	.zero		1


	//----- nvinfo : EIATTR_EXTERNS
	.align		4
        /*0024*/ 	.byte	0x04, 0x0f
        /*0026*/ 	.short	(.L_28 - .L_27)


	//   ....[0]....
	.align		4
.L_27:
        /*0028*/ 	.word	index@(__assertfail)


	//----- nvinfo : EIATTR_MERCURY_ISA_VERSION
	.align		4
.L_28:
        /*002c*/ 	.byte	0x03, 0x5f
        /*002e*/ 	.short	0x0101


	//----- nvinfo : EIATTR_INT_WARP_WIDE_INSTR_OFFSETS
	.align		4
        /*0030*/ 	.byte	0x04, 0x31
        /*0032*/ 	.short	(.L_30 - .L_29)


	//   ....[0]....
.L_29:
        /*0034*/ 	.word	0x000009e0


	//   ....[1]....
        /*0038*/ 	.word	0x000009f0


	//   ....[2]....
        /*003c*/ 	.word	0x00000a80


	//----- nvinfo : EIATTR_COOP_GROUP_MASK_REGIDS
	.align		4
.L_30:
        /*0040*/ 	.byte	0x04, 0x29
        /*0042*/ 	.short	(.L_32 - .L_31)


	//   ....[0]....
.L_31:
        /*0044*/ 	.word	0xffffffff


	//   ....[1]....
        /*0048*/ 	.word	0xffffffff


	//   ....[2]....
        /*004c*/ 	.word	0xffffffff


	//   ....[3]....
        /*0050*/ 	.word	0xffffffff


	//   ....[4]....
        /*0054*/ 	.word	0xffffffff


	//   ....[5]....
        /*0058*/ 	.word	0xffffffff


	//----- nvinfo : EIATTR_COOP_GROUP_INSTR_OFFSETS
	.align		4
.L_32:
        /*005c*/ 	.byte	0x04, 0x28
        /*005e*/ 	.short	(.L_34 - .L_33)


	//   ....[0]....
.L_33:
        /*0060*/ 	.word	0x00000070


	//   ....[1]....
        /*0064*/ 	.word	0x00000080


	//   ....[2]....
        /*0068*/ 	.word	0x00000440


	//   ....[3]....
        /*006c*/ 	.word	0x00000700


	//   ....[4]....
        /*0070*/ 	.word	0x000008b0


	//   ....[5]....
        /*0074*/ 	.word	0x00001580


	//----- nvinfo : EIATTR_REG_RECONFIG
	.align		4
.L_34:
        /*0078*/ 	.byte	0x01, 0x54
	.zero		2


	//----- nvinfo : EIATTR_SYSCALL_OFFSETS
	.align		4
        /*007c*/ 	.byte	0x04, 0x46
        /*007e*/ 	.short	(.L_36 - .L_35)


	//   ....[0]....
.L_35:
        /*0080*/ 	.word	0x000032d0


	//   ....[1]....
        /*0084*/ 	.word	0x00003410


	//----- nvinfo : EIATTR_MBARRIER_INSTR_OFFSETS
	.align		4
.L_36:
        /*0088*/ 	.byte	0x04, 0x39
        /*008a*/ 	.short	(.L_38 - .L_37)


	//   ....[0]....
.L_37:
        /*008c*/ 	.word	0x00000560
        /*0090*/ 	.word	0x000000ff
        /*0094*/ 	.word	0x00000000
        /*0098*/ 	.short	0x0100
        /*009a*/ 	.byte	0x08
	.zero		1


	//   ....[1]....
        /*009c*/ 	.word	0x00000570
        /*00a0*/ 	.word	0x000000ff
        /*00a4*/ 	.word	0x00000060
        /*00a8*/ 	.short	0x0100
        /*00aa*/ 	.byte	0x08
	.zero		1


	//   ....[2]....
        /*00ac*/ 	.word	0x00000580
        /*00b0*/ 	.word	0x000000ff
        /*00b4*/ 	.word	0x00000008
        /*00b8*/ 	.short	0x0100
        /*00ba*/ 	.byte	0x08
	.zero		1


	//   ....[3]....
        /*00bc*/ 	.word	0x00000590
        /*00c0*/ 	.word	0x000000ff
        /*00c4*/ 	.word	0x00000068
        /*00c8*/ 	.short	0x0100
        /*00ca*/ 	.byte	0x08
	.zero		1


	//   ....[4]....
        /*00cc*/ 	.word	0x000005a0
        /*00d0*/ 	.word	0x000000ff
        /*00d4*/ 	.word	0x00000010
        /*00d8*/ 	.short	0x0100
        /*00da*/ 	.byte	0x08
	.zero		1


	//   ....[5]....
        /*00dc*/ 	.word	0x000005b0
        /*00e0*/ 	.word	0x000000ff
        /*00e4*/ 	.word	0x00000070
        /*00e8*/ 	.short	0x0100
        /*00ea*/ 	.byte	0x08
	.zero		1


	//   ....[6]....
        /*00ec*/ 	.word	0x000005c0
        /*00f0*/ 	.word	0x000000ff
        /*00f4*/ 	.word	0x00000018
        /*00f8*/ 	.short	0x0100
        /*00fa*/ 	.byte	0x08
	.zero		1


	//   ....[7]....
        /*00fc*/ 	.word	0x000005d0
        /*0100*/ 	.word	0x000000ff
        /*0104*/ 	.word	0x00000078
        /*0108*/ 	.short	0x0100
        /*010a*/ 	.byte	0x08
	.zero		1


	//   ....[8]....
        /*010c*/ 	.word	0x000005e0
        /*0110*/ 	.word	0x000000ff
        /*0114*/ 	.word	0x00000020
        /*0118*/ 	.short	0x0100
        /*011a*/ 	.byte	0x08
	.zero		1


	//   ....[9]....
        /*011c*/ 	.word	0x000005f0
        /*0120*/ 	.word	0x000000ff
        /*0124*/ 	.word	0x00000080
        /*0128*/ 	.short	0x0100
        /*012a*/ 	.byte	0x08
	.zero		1


	//   ....[10]....
        /*012c*/ 	.word	0x00000600
        /*0130*/ 	.word	0x000000ff
        /*0134*/ 	.word	0x00000028
        /*0138*/ 	.short	0x0100
        /*013a*/ 	.byte	0x08
	.zero		1


	//   ....[11]....
        /*013c*/ 	.word	0x00000610
        /*0140*/ 	.word	0x000000ff
        /*0144*/ 	.word	0x00000088
        /*0148*/ 	.short	0x0100
        /*014a*/ 	.byte	0x08
	.zero		1


	//   ....[12]....
        /*014c*/ 	.word	0x00000620
        /*0150*/ 	.word	0x000000ff
        /*0154*/ 	.word	0x00000030
        /*0158*/ 	.short	0x0100
        /*015a*/ 	.byte	0x08
	.zero		1


	//   ....[13]....
        /*015c*/ 	.word	0x00000630
        /*0160*/ 	.word	0x000000ff
        /*0164*/ 	.word	0x00000090
        /*0168*/ 	.short	0x0100
        /*016a*/ 	.byte	0x08
	.zero		1


	//   ....[14]....
        /*016c*/ 	.word	0x00000640
        /*0170*/ 	.word	0x000000ff
        /*0174*/ 	.word	0x00000038
        /*0178*/ 	.short	0x0100
        /*017a*/ 	.byte	0x08
	.zero		1


	//   ....[15]....
        /*017c*/ 	.word	0x00000650
        /*0180*/ 	.word	0x000000ff
        /*0184*/ 	.word	0x00000098
        /*0188*/ 	.short	0x0100
        /*018a*/ 	.byte	0x08
	.zero		1


	//   ....[16]....
        /*018c*/ 	.word	0x00000660
        /*0190*/ 	.word	0x000000ff
        /*0194*/ 	.word	0x00000040
        /*0198*/ 	.short	0x0100
        /*019a*/ 	.byte	0x08
	.zero		1


	//   ....[17]....
        /*019c*/ 	.word	0x00000670
        /*01a0*/ 	.word	0x000000ff
        /*01a4*/ 	.word	0x000000a0
        /*01a8*/ 	.short	0x0100
        /*01aa*/ 	.byte	0x08
	.zero		1


	//   ....[18]....
        /*01ac*/ 	.word	0x00000680
        /*01b0*/ 	.word	0x000000ff
        /*01b4*/ 	.word	0x00000048
        /*01b8*/ 	.short	0x0100
        /*01ba*/ 	.byte	0x08
	.zero		1


	//   ....[19]....
        /*01bc*/ 	.word	0x00000690
        /*01c0*/ 	.word	0x000000ff
        /*01c4*/ 	.word	0x000000a8
        /*01c8*/ 	.short	0x0100
        /*01ca*/ 	.byte	0x08
	.zero		1


	//   ....[20]....
        /*01cc*/ 	.word	0x000006a0
        /*01d0*/ 	.word	0x000000ff
        /*01d4*/ 	.word	0x00000050
        /*01d8*/ 	.short	0x0100
        /*01da*/ 	.byte	0x08
	.zero		1


	//   ....[21]....
        /*01dc*/ 	.word	0x000006b0
        /*01e0*/ 	.word	0x000000ff
        /*01e4*/ 	.word	0x000000b0
        /*01e8*/ 	.short	0x0100
        /*01ea*/ 	.byte	0x08
	.zero		1


	//   ....[22]....
        /*01ec*/ 	.word	0x000006c0
        /*01f0*/ 	.word	0x000000ff
        /*01f4*/ 	.word	0x00000058
        /*01f8*/ 	.short	0x0100
        /*01fa*/ 	.byte	0x08
	.zero		1


	//   ....[23]....
        /*01fc*/ 	.word	0x000006d0
        /*0200*/ 	.word	0x000000ff
        /*0204*/ 	.word	0x000000b8
        /*0208*/ 	.short	0x0100
        /*020a*/ 	.byte	0x08
	.zero		1


	//   ....[24]....
        /*020c*/ 	.word	0x00000820
        /*0210*/ 	.word	0x000000ff
        /*0214*/ 	.word	0x000000c0
        /*0218*/ 	.short	0x0100
        /*021a*/ 	.byte	0x08
	.zero		1


	//   ....[25]....
        /*021c*/ 	.word	0x00000830
        /*0220*/ 	.word	0x000000ff
        /*0224*/ 	.word	0x000000e0
        /*0228*/ 	.short	0x0100
        /*022a*/ 	.byte	0x08
	.zero		1


	//   ....[26]....
        /*022c*/ 	.word	0x00000840
        /*0230*/ 	.word	0x000000ff
        /*0234*/ 	.word	0x000000c8
        /*0238*/ 	.short	0x0100
        /*023a*/ 	.byte	0x08
	.zero		1


	//   ....[27]....
        /*023c*/ 	.word	0x00000850
        /*0240*/ 	.word	0x000000ff
        /*0244*/ 	.word	0x000000e8
        /*0248*/ 	.short	0x0100
        /*024a*/ 	.byte	0x08
	.zero		1


	//   ....[28]....
        /*024c*/ 	.word	0x00000860
        /*0250*/ 	.word	0x000000ff
        /*0254*/ 	.word	0x000000d0
        /*0258*/ 	.short	0x0100
        /*025a*/ 	.byte	0x08
	.zero		1


	//   ....[29]....
        /*025c*/ 	.word	0x00000870
        /*0260*/ 	.word	0x000000ff
        /*0264*/ 	.word	0x000000f0
        /*0268*/ 	.short	0x0100
        /*026a*/ 	.byte	0x08
	.zero		1


	//   ....[30]....
        /*026c*/ 	.word	0x00000880
        /*0270*/ 	.word	0x000000ff
        /*0274*/ 	.word	0x000000d8
        /*0278*/ 	.short	0x0100
        /*027a*/ 	.byte	0x08
	.zero		1


	//   ....[31]....
        /*027c*/ 	.word	0x00000890
        /*0280*/ 	.word	0x000000ff
        /*0284*/ 	.word	0x000000f8
        /*0288*/ 	.short	0x0100
        /*028a*/ 	.byte	0x08
	.zero		1


	//   ....[32]....
        /*028c*/ 	.word	0x00000b20
        /*0290*/ 	.word	0x000000ff
        /*0294*/ 	.word	0x00000100
        /*0298*/ 	.short	0x0100
        /*029a*/ 	.byte	0x08
	.zero		1


	//   ....[33]....
        /*029c*/ 	.word	0x00000b70
        /*02a0*/ 	.word	0x000000ff
        /*02a4*/ 	.word	0x00000108
        /*02a8*/ 	.short	0x0100
        /*02aa*/ 	.byte	0x08
	.zero		1


	//   ....[34]....
        /*02ac*/ 	.word	0x00001aa0
        /*02b0*/ 	.word	0x000000ff
        /*02b4*/ 	.word	0x00000000
        /*02b8*/ 	.short	0x010a
        /*02ba*/ 	.byte	0x05
	.zero		1


	//   ....[35]....
        /*02bc*/ 	.word	0x00001ae0
        /*02c0*/ 	.word	0x000000ff
        /*02c4*/ 	.word	0x00000000
        /*02c8*/ 	.short	0x010a
        /*02ca*/ 	.byte	0x05
	.zero		1


	//   ....[36]....
        /*02cc*/ 	.word	0x000023f0
        /*02d0*/ 	.word	0x000000ff
        /*02d4*/ 	.word	0x00000000
        /*02d8*/ 	.short	0x010a
        /*02da*/ 	.byte	0x08
	.zero		1


	//   ....[37]....
        /*02dc*/ 	.word	0x00002430
        /*02e0*/ 	.word	0x000000ff
        /*02e4*/ 	.word	0x00000000
        /*02e8*/ 	.short	0x010a
        /*02ea*/ 	.byte	0x08
	.zero		1


	//   ....[38]....
        /*02ec*/ 	.word	0x00002a70
        /*02f0*/ 	.word	0x000000ff
        /*02f4*/ 	.word	0x00000000
        /*02f8*/ 	.short	0x0101
        /*02fa*/ 	.byte	0x07
	.zero		1


	//   ....[39]....
        /*02fc*/ 	.word	0x000030a0
        /*0300*/ 	.word	0x000000ff
        /*0304*/ 	.word	0x00000000
        /*0308*/ 	.short	0x0101
        /*030a*/ 	.byte	0x05
	.zero		1


	//   ....[40]....
        /*030c*/ 	.word	0x00003890
        /*0310*/ 	.word	0x0000000d
        /*0314*/ 	.word	0x000000c0
        /*0318*/ 	.short	0x010a
        /*031a*/ 	.byte	0x3f
	.zero		1


	//   ....[41]....
        /*031c*/ 	.word	0x00003bb0
        /*0320*/ 	.word	0x00000000
        /*0324*/ 	.word	0x00000000
        /*0328*/ 	.short	0x0101
        /*032a*/ 	.byte	0x3f
	.zero		1


	//   ....[42]....
        /*032c*/ 	.word	0x00005a50
        /*0330*/ 	.word	0x0000000e
        /*0334*/ 	.word	0x000000c0
        /*0338*/ 	.short	0x010a
        /*033a*/ 	.byte	0x3f
	.zero		1


	//   ....[43]....
        /*033c*/ 	.word	0x00005c90
        /*0340*/ 	.word	0x00000000
        /*0344*/ 	.word	0x00000000
        /*0348*/ 	.short	0x0101
        /*034a*/ 	.byte	0x3f
	.zero		1


	//   ....[44]....
        /*034c*/ 	.word	0x00007a30
        /*0350*/ 	.word	0x0000000d
        /*0354*/ 	.word	0x000000c0
        /*0358*/ 	.short	0x010a
        /*035a*/ 	.byte	0x3f
	.zero		1


	//   ....[45]....
        /*035c*/ 	.word	0x00007c70
        /*0360*/ 	.word	0x00000000
        /*0364*/ 	.word	0x00000000
        /*0368*/ 	.short	0x0101
        /*036a*/ 	.byte	0x3f
	.zero		1


	//   ....[46]....
        /*036c*/ 	.word	0x00009a10
        /*0370*/ 	.word	0x00000003
        /*0374*/ 	.word	0x000000c0
        /*0378*/ 	.short	0x010a
        /*037a*/ 	.byte	0x3f
	.zero		1


	//   ....[47]....
        /*037c*/ 	.word	0x00009c60
        /*0380*/ 	.word	0x00000000
        /*0384*/ 	.word	0x00000000
        /*0388*/ 	.short	0x0101
        /*038a*/ 	.byte	0x3f
	.zero		1


	//   ....[48]....
        /*038c*/ 	.word	0x0000c6f0
        /*0390*/ 	.word	0x000000ff
        /*0394*/ 	.word	0x00000108
        /*0398*/ 	.short	0x010a
        /*039a*/ 	.byte	0x04
	.zero		1


	//   ....[49]....
        /*039c*/ 	.word	0x0000cb00
        /*03a0*/ 	.word	0x000000ff
        /*03a4*/ 	.word	0x000000e0
        /*03a8*/ 	.short	0x010a
        /*03aa*/ 	.byte	0x05
	.zero		1


	//   ....[50]....
        /*03ac*/ 	.word	0x0000cbf0
        /*03b0*/ 	.word	0x000000ff
        /*03b4*/ 	.word	0x000000c0
        /*03b8*/ 	.short	0x010b
        /*03ba*/ 	.byte	0x05
	.zero		1


	//   ....[51]....
        /*03bc*/ 	.word	0x0000cc50
        /*03c0*/ 	.word	0x000000ff
        /*03c4*/ 	.word	0x00000000
        /*03c8*/ 	.short	0x0101
        /*03ca*/ 	.byte	0x04
	.zero		1


	//   ....[52]....
        /*03cc*/ 	.word	0x0000cc80
        /*03d0*/ 	.word	0x000000ff
        /*03d4*/ 	.word	0x000000e8
        /*03d8*/ 	.short	0x010a
        /*03da*/ 	.byte	0x05
	.zero		1


	//   ....[53]....
        /*03dc*/ 	.word	0x0000cd90
        /*03e0*/ 	.word	0x000000ff
        /*03e4*/ 	.word	0x000000c8
        /*03e8*/ 	.short	0x010b
        /*03ea*/ 	.byte	0x05
	.zero		1


	//   ....[54]....
        /*03ec*/ 	.word	0x0000cdf0
        /*03f0*/ 	.word	0x000000ff
        /*03f4*/ 	.word	0x00000000
        /*03f8*/ 	.short	0x0101
        /*03fa*/ 	.byte	0x04
	.zero		1


	//   ....[55]....
        /*03fc*/ 	.word	0x0000ce20
        /*0400*/ 	.word	0x000000ff
        /*0404*/ 	.word	0x000000f0
        /*0408*/ 	.short	0x010a
        /*040a*/ 	.byte	0x05
	.zero		1


	//   ....[56]....
        /*040c*/ 	.word	0x0000cf30
        /*0410*/ 	.word	0x000000ff
        /*0414*/ 	.word	0x000000d0
        /*0418*/ 	.short	0x010b
        /*041a*/ 	.byte	0x05
	.zero		1


	//   ....[57]....
        /*041c*/ 	.word	0x0000cf90
        /*0420*/ 	.word	0x000000ff
        /*0424*/ 	.word	0x00000000
        /*0428*/ 	.short	0x0101
        /*042a*/ 	.byte	0x04
	.zero		1


	//   ....[58]....
        /*042c*/ 	.word	0x0000cfc0
        /*0430*/ 	.word	0x000000ff
        /*0434*/ 	.word	0x000000f8
        /*0438*/ 	.short	0x010a
        /*043a*/ 	.byte	0x05
	.zero		1


	//   ....[59]....
        /*043c*/ 	.word	0x0000d0d0
        /*0440*/ 	.word	0x000000ff
        /*0444*/ 	.word	0x000000d8
        /*0448*/ 	.short	0x010b
        /*044a*/ 	.byte	0x05
	.zero		1


	//   ....[60]....
        /*044c*/ 	.word	0x0000d1a0
        /*0450*/ 	.word	0x000000ff
        /*0454*/ 	.word	0x00000000
        /*0458*/ 	.short	0x0101
        /*045a*/ 	.byte	0x04
	.zero		1


	//   ....[61]....
        /*045c*/ 	.word	0x0000d810
        /*0460*/ 	.word	0x00000003
        /*0464*/ 	.word	0x000000e0
        /*0468*/ 	.short	0x010a
        /*046a*/ 	.byte	0x3f
	.zero		1


	//   ....[62]....
        /*046c*/ 	.word	0x0000d850
        /*0470*/ 	.word	0x00000003
        /*0474*/ 	.word	0x000000e8
        /*0478*/ 	.short	0x010a
        /*047a*/ 	.byte	0x3f
	.zero		1


	//   ....[63]....
        /*047c*/ 	.word	0x0000d890
        /*0480*/ 	.word	0x00000003
        /*0484*/ 	.word	0x000000f0
        /*0488*/ 	.short	0x010a
        /*048a*/ 	.byte	0x3f
	.zero		1


	//   ....[64]....
        /*048c*/ 	.word	0x0000d8e0
        /*0490*/ 	.word	0x00000003
        /*0494*/ 	.word	0x000000f8
        /*0498*/ 	.short	0x010a
        /*049a*/ 	.byte	0x3f
	.zero		1


	//   ....[65]....
        /*049c*/ 	.word	0x0000dc20
        /*04a0*/ 	.word	0x00000015
        /*04a4*/ 	.word	0x00000060
        /*04a8*/ 	.short	0x010a
        /*04aa*/ 	.byte	0x3f
	.zero		1


	//   ....[66]....
        /*04ac*/ 	.word	0x0000df60
        /*04b0*/ 	.word	0x00000006
        /*04b4*/ 	.word	0x00000108
        /*04b8*/ 	.short	0x0101
        /*04ba*/ 	.byte	0x3f
	.zero		1


	//   ....[67]....
        /*04bc*/ 	.word	0x0000e6c0
        /*04c0*/ 	.word	0x00000007
        /*04c4*/ 	.word	0x00000000
        /*04c8*/ 	.short	0x010a
        /*04ca*/ 	.byte	0x3f
	.zero		1


	//   ....[68]....
        /*04cc*/ 	.word	0x0000e740
        /*04d0*/ 	.word	0x00000009
        /*04d4*/ 	.word	0x00000000
        /*04d8*/ 	.short	0x010a
        /*04da*/ 	.byte	0x3f
	.zero		1


	//   ....[69]....
        /*04dc*/ 	.word	0x0000e7d0
        /*04e0*/ 	.word	0x00000006
        /*04e4*/ 	.word	0x00000000
        /*04e8*/ 	.short	0x010a
        /*04ea*/ 	.byte	0x3f
	.zero		1


	//   ....[70]....
        /*04ec*/ 	.word	0x0000e860
        /*04f0*/ 	.word	0x00000009
        /*04f4*/ 	.word	0x00000000
        /*04f8*/ 	.short	0x010a
        /*04fa*/ 	.byte	0x3f
	.zero		1


	//   ....[71]....
        /*04fc*/ 	.word	0x0000e8f0
        /*0500*/ 	.word	0x00000006
        /*0504*/ 	.word	0x00000000
        /*0508*/ 	.short	0x010a
        /*050a*/ 	.byte	0x3f
	.zero		1


	//   ....[72]....
        /*050c*/ 	.word	0x0000e980
        /*0510*/ 	.word	0x00000009
        /*0514*/ 	.word	0x00000000
        /*0518*/ 	.short	0x010a
        /*051a*/ 	.byte	0x3f
	.zero		1


	//   ....[73]....
        /*051c*/ 	.word	0x0000ea10
        /*0520*/ 	.word	0x00000006
        /*0524*/ 	.word	0x00000000
        /*0528*/ 	.short	0x010a
        /*052a*/ 	.byte	0x3f
	.zero		1


	//   ....[74]....
        /*052c*/ 	.word	0x0000eaa0
        /*0530*/ 	.word	0x00000009
        /*0534*/ 	.word	0x00000000
        /*0538*/ 	.short	0x010a
        /*053a*/ 	.byte	0x3f
	.zero		1


	//   ....[75]....
        /*053c*/ 	.word	0x0000eb30
        /*0540*/ 	.word	0x00000006
        /*0544*/ 	.word	0x00000000
        /*0548*/ 	.short	0x010a
        /*054a*/ 	.byte	0x3f
	.zero		1


	//   ....[76]....
        /*054c*/ 	.word	0x0000ebc0
        /*0550*/ 	.word	0x00000009
        /*0554*/ 	.word	0x00000000
        /*0558*/ 	.short	0x010a
        /*055a*/ 	.byte	0x3f
	.zero		1


	//   ....[77]....
        /*055c*/ 	.word	0x0000ec50
        /*0560*/ 	.word	0x00000006
        /*0564*/ 	.word	0x00000000
        /*0568*/ 	.short	0x010a
        /*056a*/ 	.byte	0x3f
	.zero		1


	//   ....[78]....
        /*056c*/ 	.word	0x0000ece0
        /*0570*/ 	.word	0x00000003
        /*0574*/ 	.word	0x00000000
        /*0578*/ 	.short	0x010a
        /*057a*/ 	.byte	0x3f
	.zero		1


	//   ....[79]....
        /*057c*/ 	.word	0x0000ed50
        /*0580*/ 	.word	0x00000005
        /*0584*/ 	.word	0x00000000
        /*0588*/ 	.short	0x010a
        /*058a*/ 	.byte	0x3f
	.zero		1


	//   ....[80]....
        /*058c*/ 	.word	0x0000edb0
        /*0590*/ 	.word	0x00000005
        /*0594*/ 	.word	0x00000000
        /*0598*/ 	.short	0x010a
        /*059a*/ 	.byte	0x3f
	.zero		1


	//   ....[81]....
        /*059c*/ 	.word	0x0000ee00
        /*05a0*/ 	.word	0x0000000d
        /*05a4*/ 	.word	0x000000c0
        /*05a8*/ 	.short	0x010a
        /*05aa*/ 	.byte	0x3f
	.zero		1


	//   ....[82]....
        /*05ac*/ 	.word	0x0000ee50
        /*05b0*/ 	.word	0x0000000e
        /*05b4*/ 	.word	0x000000c0
        /*05b8*/ 	.short	0x010a
        /*05ba*/ 	.byte	0x3f
	.zero		1


	//   ....[83]....
        /*05bc*/ 	.word	0x0000eea0
        /*05c0*/ 	.word	0x0000000d
        /*05c4*/ 	.word	0x000000c0
        /*05c8*/ 	.short	0x010a
        /*05ca*/ 	.byte	0x3f
	.zero		1


	//   ....[84]....
        /*05cc*/ 	.word	0x0000eef0
        /*05d0*/ 	.word	0x00000003
        /*05d4*/ 	.word	0x000000c0
        /*05d8*/ 	.short	0x010a
        /*05da*/ 	.byte	0x3f
	.zero		1


	//   ....[85]....
        /*05dc*/ 	.word	0x0000ef50
        /*05e0*/ 	.word	0x0000000a
        /*05e4*/ 	.word	0x00000108
        /*05e8*/ 	.short	0x010a
        /*05ea*/ 	.byte	0x3f
	.zero		1


	//   ....[86]....
        /*05ec*/ 	.word	0x0000efb0
        /*05f0*/ 	.word	0x00000005
        /*05f4*/ 	.word	0x000000e0
        /*05f8*/ 	.short	0x010a
        /*05fa*/ 	.byte	0x3f
	.zero		1


	//   ....[87]....
        /*05fc*/ 	.word	0x0000f010
        /*0600*/ 	.word	0x00000005
        /*0604*/ 	.word	0x000000e8
        /*0608*/ 	.short	0x010a
        /*060a*/ 	.byte	0x3f
	.zero		1


	//   ....[88]....
        /*060c*/ 	.word	0x0000f070
        /*0610*/ 	.word	0x00000005
        /*0614*/ 	.word	0x000000f0
        /*0618*/ 	.short	0x010a
        /*061a*/ 	.byte	0x3f
	.zero		1


	//   ....[89]....
        /*061c*/ 	.word	0x0000f0d0
        /*0620*/ 	.word	0x00000005
        /*0624*/ 	.word	0x000000f8
        /*0628*/ 	.short	0x010a
        /*062a*/ 	.byte	0x3f
	.zero		1


	//   ....[90]....
        /*062c*/ 	.word	0x0000f120
        /*0630*/ 	.word	0x00000003
        /*0634*/ 	.word	0x000000e0
        /*0638*/ 	.short	0x010a
        /*063a*/ 	.byte	0x3f
	.zero		1


	//   ....[91]....
        /*063c*/ 	.word	0x0000f170
        /*0640*/ 	.word	0x00000003
        /*0644*/ 	.word	0x000000e8
        /*0648*/ 	.short	0x010a
        /*064a*/ 	.byte	0x3f
	.zero		1


	//   ....[92]....
        /*064c*/ 	.word	0x0000f1c0
        /*0650*/ 	.word	0x00000003
        /*0654*/ 	.word	0x000000f0
        /*0658*/ 	.short	0x010a
        /*065a*/ 	.byte	0x3f
	.zero		1


	//   ....[93]....
        /*065c*/ 	.word	0x0000f290
        /*0660*/ 	.word	0x00000015
        /*0664*/ 	.word	0x00000060
        /*0668*/ 	.short	0x010a
        /*066a*/ 	.byte	0x3f
	.zero		1


	//   ....[94]....
        /*066c*/ 	.word	0x0000f360
        /*0670*/ 	.word	0x00000007
        /*0674*/ 	.word	0x00000000
        /*0678*/ 	.short	0x010a
        /*067a*/ 	.byte	0x3f
	.zero		1


	//   ....[95]....
        /*067c*/ 	.word	0x0000f3b0
        /*0680*/ 	.word	0x00000009
        /*0684*/ 	.word	0x00000000
        /*0688*/ 	.short	0x010a
        /*068a*/ 	.byte	0x3f
	.zero		1


	//   ....[96]....
        /*068c*/ 	.word	0x0000f400
        /*0690*/ 	.word	0x00000006
        /*0694*/ 	.word	0x00000000
        /*0698*/ 	.short	0x010a
        /*069a*/ 	.byte	0x3f
	.zero		1


	//   ....[97]....
        /*069c*/ 	.word	0x0000f450
        /*06a0*/ 	.word	0x00000009
        /*06a4*/ 	.word	0x00000000
        /*06a8*/ 	.short	0x010a
        /*06aa*/ 	.byte	0x3f
	.zero		1


	//   ....[98]....
        /*06ac*/ 	.word	0x0000f4a0
        /*06b0*/ 	.word	0x00000006
        /*06b4*/ 	.word	0x00000000
        /*06b8*/ 	.short	0x010a
        /*06ba*/ 	.byte	0x3f
	.zero		1


	//   ....[99]....
        /*06bc*/ 	.word	0x0000f4f0
        /*06c0*/ 	.word	0x00000009
        /*06c4*/ 	.word	0x00000000
        /*06c8*/ 	.short	0x010a
        /*06ca*/ 	.byte	0x3f
	.zero		1


	//   ....[100]....
        /*06cc*/ 	.word	0x0000f540
        /*06d0*/ 	.word	0x00000006
        /*06d4*/ 	.word	0x00000000
        /*06d8*/ 	.short	0x010a
        /*06da*/ 	.byte	0x3f
	.zero		1


	//   ....[101]....
        /*06dc*/ 	.word	0x0000f590
        /*06e0*/ 	.word	0x00000009
        /*06e4*/ 	.word	0x00000000
        /*06e8*/ 	.short	0x010a
        /*06ea*/ 	.byte	0x3f
	.zero		1


	//   ....[102]....
        /*06ec*/ 	.word	0x0000f5e0
        /*06f0*/ 	.word	0x00000006
        /*06f4*/ 	.word	0x00000000
        /*06f8*/ 	.short	0x010a
        /*06fa*/ 	.byte	0x3f
	.zero		1


	//   ....[103]....
        /*06fc*/ 	.word	0x0000f630
        /*0700*/ 	.word	0x00000009
        /*0704*/ 	.word	0x00000000
        /*0708*/ 	.short	0x010a
        /*070a*/ 	.byte	0x3f
	.zero		1


	//   ....[104]....
        /*070c*/ 	.word	0x0000f680
        /*0710*/ 	.word	0x00000006
        /*0714*/ 	.word	0x00000000
        /*0718*/ 	.short	0x010a
        /*071a*/ 	.byte	0x3f
	.zero		1


	//----- nvinfo : EIATTR_NUM_MBARRIERS
	.align		4
.L_38:
        /*071c*/ 	.byte	0x03, 0x38
        /*071e*/ 	.short	0x0022


	//----- nvinfo : EIATTR_EXIT_INSTR_OFFSETS
	.align		4
        /*0720*/ 	.byte	0x04, 0x1c
        /*0722*/ 	.short	(.L_40 - .L_39)


	//   ....[0]....
.L_39:
        /*0724*/ 	.word	0x00000c10


	//   ....[1]....
        /*0728*/ 	.word	0x00001420


	//   ....[2]....
        /*072c*/ 	.word	0x0000c020


	//   ....[3]....
        /*0730*/ 	.word	0x0000c650


	//   ....[4]....
        /*0734*/ 	.word	0x0000c680


	//   ....[5]....
        /*0738*/ 	.word	0x0000d930


	//   ....[6]....
        /*073c*/ 	.word	0x0000ed30


	//----- nvinfo : EIATTR_MAX_THREADS
	.align		4
.L_40:
        /*0740*/ 	.byte	0x04, 0x05
        /*0742*/ 	.short	(.L_42 - .L_41)
.L_41:
        /*0744*/ 	.word	0x00000180
        /*0748*/ 	.word	0x00000001
        /*074c*/ 	.word	0x00000001


	//----- nvinfo : EIATTR_CRS_STACK_SIZE
	.align		4
.L_42:
        /*0750*/ 	.byte	0x04, 0x1e
        /*0752*/ 	.short	(.L_44 - .L_43)
.L_43:
        /*0754*/ 	.word	0x00000000


	//----- nvinfo : EIATTR_CBANK_PARAM_SIZE
	.align		4
.L_44:
        /*0758*/ 	.byte	0x03, 0x19
        /*075a*/ 	.short	0x0770


	//----- nvinfo : EIATTR_PARAM_CBANK
	.align		4
        /*075c*/ 	.byte	0x04, 0x0a
        /*075e*/ 	.short	(.L_46 - .L_45)
	.align		4
.L_45:
        /*0760*/ 	.word	index@(.nv.constant0._ZN7cutlass13device_kernelINS_4gemm6kernel13GemmUniversalIN4cute5tupleIJiiiiEEENS1_10collective13CollectiveMmaINS1_37MainloopSm90TmaGmmaWarpSpecializedFP8ILi12ENS5_IJNS4_1CILi1EEESB_SB_EEENS1_35KernelTmaWarpSpecializedCooperativeEEENS5_IJNSA_ILi128EEESF_NSA_ILi64EEEEEENS_12float_e4m3_tENS5_IJlSB_lEEESI_SJ_NS4_8TiledMMAINS4_8MMA_AtomIJNS4_4SM904GMMA31MMA_64x128x32_F32E4M3E4M3_SS_TNILNSN_7ScaleInE1ELSP_1EEEEEENS4_6LayoutINS5_IJNSA_ILi2EEESB_SB_EEENS5_IJSB_NSA_ILi0EEESV_EEEEENS5_IJNS4_10UnderscoreESY_SY_EEEEENS4_13SM90_TMA_LOADENS4_14ComposedLayoutINS4_7SwizzleILi2ELi4ELi3EEENS4_18smem_ptr_flag_bitsILi8EEENSS_INS5_IJNSA_ILi8EEESG_EEENS5_IJSG_SB_EEEEEEEvNS4_8identityES11_S1B_vS1C_EENS_8epilogue10collective18CollectiveEpilogueINS1E_22Sm90TmaWarpSpecializedILi4ELi2ELi16ELb0ELb0EEEJSH_NS5_IJSF_NSA_ILi32EEEEEESI_SJ_SI_SJ_NS1E_6fusion15FusionCallbacksIS1I_NS1L_13LinCombEltActINS1E_6thread7SigmoidESI_fSI_fLNS_15FloatRoundStyleE2EEESH_S1K_JEEES11_NS12_INS13_ILi1ELi4ELi3EEES16_NSS_INS5_IJS17_S1J_EEENS5_IJS1J_SB_EEEEEEENS4_39AutoVectorizingCopyWithAssumedAlignmentILi128EEENS4_14SM90_TMA_STOREES1X_S1Z_NS4_9Copy_AtomIJNS4_17SM90_U32x4_STSM_NENS_6half_tEEEEvEEEvvEEEEvNT_6ParamsE)
        /*0764*/ 	.short	0x0210
        /*0766*/ 	.short	0x0770


	//----- nvinfo : EIATTR_SW_WAR
	.align		4
.L_46:
        /*0768*/ 	.byte	0x04, 0x36
        /*076a*/ 	.short	(.L_48 - .L_47)
.L_47:
        /*076c*/ 	.word	0x00000008
.L_48:


//--------------------- .nv.callgraph             --------------------------
	.section	.nv.callgraph,"",@"SHT_CUDA_CALLGRAPH"
	.align	4
	.sectionentsize	8
	.align		4
        /*0000*/ 	.word	0x00000000
	.align		4
        /*0004*/ 	.word	0xffffffff
	.align		4
        /*0008*/ 	.word	index@(_ZN7cutlass13device_kernelINS_4gemm6kernel13GemmUniversalIN4cute5tupleIJiiiiEEENS1_10collective13CollectiveMmaINS1_37MainloopSm90TmaGmmaWarpSpecializedFP8ILi12ENS5_IJNS4_1CILi1EEESB_SB_EEENS1_35KernelTmaWarpSpecializedCooperativeEEENS5_IJNSA_ILi128EEESF_NSA_ILi64EEEEEENS_12float_e4m3_tENS5_IJlSB_lEEESI_SJ_NS4_8TiledMMAINS4_8MMA_AtomIJNS4_4SM904GMMA31MMA_64x128x32_F32E4M3E4M3_SS_TNILNSN_7ScaleInE1ELSP_1EEEEEENS4_6LayoutINS5_IJNSA_ILi2EEESB_SB_EEENS5_IJSB_NSA_ILi0EEESV_EEEEENS5_IJNS4_10UnderscoreESY_SY_EEEEENS4_13SM90_TMA_LOADENS4_14ComposedLayoutINS4_7SwizzleILi2ELi4ELi3EEENS4_18smem_ptr_flag_bitsILi8EEENSS_INS5_IJNSA_ILi8EEESG_EEENS5_IJSG_SB_EEEEEEEvNS4_8identityES11_S1B_vS1C_EENS_8epilogue10collective18CollectiveEpilogueINS1E_22Sm90TmaWarpSpecializedILi4ELi2ELi16ELb0ELb0EEEJSH_NS5_IJSF_NSA_ILi32EEEEEESI_SJ_SI_SJ_NS1E_6fusion15FusionCallbacksIS1I_NS1L_13LinCombEltActINS1E_6thread7SigmoidESI_fSI_fLNS_15FloatRoundStyleE2EEESH_S1K_JEEES11_NS12_INS13_ILi1ELi4ELi3EEES16_NSS_INS5_IJS17_S1J_EEENS5_IJS1J_SB_EEEEEEENS4_39AutoVectorizingCopyWithAssumedAlignmentILi128EEENS4_14SM90_TMA_STOREES1X_S1Z_NS4_9Copy_AtomIJNS4_17SM90_U32x4_STSM_NENS_6half_tEEEEvEEEvvEEEEvNT_6ParamsE)
	.align		4
        /*000c*/ 	.word	index@(__assertfail)
	.align		4
        /*0010*/ 	.word	0x00000000
	.align		4
        /*0014*/ 	.word	0xfffffffe
	.align		4
        /*0018*/ 	.word	0x00000000
	.align		4
        /*001c*/ 	.word	0xfffffffd
	.align		4
        /*0020*/ 	.word	0x00000000
	.align		4
        /*0024*/ 	.word	0xfffffffc


//--------------------- .nv.constant4             --------------------------
	.section	.nv.constant4,"a",@progbits
	.align	8
	.align		8
.nv.constant4:
        /*0000*/ 	.dword	__assertfail
	.align		8
        /*0008*/ 	.dword	__unnamed_1
	.align		8
        /*0010*/ 	.dword	__unnamed_2
	.align		8
        /*0018*/ 	.dword	_ZN39_INTERNAL_53101e39_4_k_cu_8a4dbec6_27874cuda3std3__45__cpo5beginE
	.align		8
        /*0020*/ 	.dword	_ZN39_INTERNAL_53101e39_4_k_cu_8a4dbec6_27874cuda3std3__45__cpo3endE
	.align		8
        /*0028*/ 	.dword	_ZN39_INTERNAL_53101e39_4_k_cu_8a4dbec6_27874cuda3std3__45__cpo6cbeginE
	.align		8
        /*0030*/ 	.dword	_ZN39_INTERNAL_53101e39_4_k_cu_8a4dbec6_27874cuda3std3__45__cpo4cendE
	.align		8
        /*0038*/ 	.dword	_ZN39_INTERNAL_53101e39_4_k_cu_8a4dbec6_27874cuda3std3__441_GLOBAL__N__53101e39_4_k_cu_8a4dbec6_27876ignoreE
	.align		8
        /*0040*/ 	.dword	_ZN39_INTERNAL_53101e39_4_k_cu_8a4dbec6_27874cuda3std3__419piecewise_constructE
	.align		8
        /*0048*/ 	.dword	_ZN39_INTERNAL_53101e39_4_k_cu_8a4dbec6_27874cuda3std3__48in_placeE
	.align		8
        /*0050*/ 	.dword	_ZN39_INTERNAL_53101e39_4_k_cu_8a4dbec6_27874cuda3std6ranges3__45__cpo4swapE
	.align		8
        /*0058*/ 	.dword	_ZN39_INTERNAL_53101e39_4_k_cu_8a4dbec6_27874cuda3std6ranges3__45__cpo9iter_moveE
	.align		8
        /*0060*/ 	.dword	_ZN39_INTERNAL_53101e39_4_k_cu_8a4dbec6_27874cute7productE
	.align		8
        /*0068*/ 	.dword	_ZN39_INTERNAL_53101e39_4_k_cu_8a4dbec6_27874cute1_E
	.align		8
        /*0070*/ 	.dword	$str$24
	.align		8
        /*0078*/ 	.dword	$str$25


//--------------------- .text._ZN7cutlass13device_kernelINS_4gemm6kernel13GemmUniversalIN4cute5tupleIJiiiiEEENS1_10collective13CollectiveMmaINS1_37MainloopSm90TmaGmmaWarpSpecializedFP8ILi12ENS5_IJNS4_1CILi1EEESB_SB_EEENS1_35KernelTmaWarpSpecializedCooperativeEEENS5_IJNSA_ILi128EEESF_NSA_ILi64EEEEEENS_12float_e4m3_tENS5_IJlSB_lEEESI_SJ_NS4_8TiledMMAINS4_8MMA_AtomIJNS4_4SM904GMMA31MMA_64x128x32_F32E4M3E4M3_SS_TNILNSN_7ScaleInE1ELSP_1EEEEEENS4_6LayoutINS5_IJNSA_ILi2EEESB_SB_EEENS5_IJSB_NSA_ILi0EEESV_EEEEENS5_IJNS4_10UnderscoreESY_SY_EEEEENS4_13SM90_TMA_LOADENS4_14ComposedLayoutINS4_7SwizzleILi2ELi4ELi3EEENS4_18smem_ptr_flag_bitsILi8EEENSS_INS5_IJNSA_ILi8EEESG_EEENS5_IJSG_SB_EEEEEEEvNS4_8identityES11_S1B_vS1C_EENS_8epilogue10collective18CollectiveEpilogueINS1E_22Sm90TmaWarpSpecializedILi4ELi2ELi16ELb0ELb0EEEJSH_NS5_IJSF_NSA_ILi32EEEEEESI_SJ_SI_SJ_NS1E_6fusion15FusionCallbacksIS1I_NS1L_13LinCombEltActINS1E_6thread7SigmoidESI_fSI_fLNS_15FloatRoundStyleE2EEESH_S1K_JEEES11_NS12_INS13_ILi1ELi4ELi3EEES16_NSS_INS5_IJS17_S1J_EEENS5_IJS1J_SB_EEEEEEENS4_39AutoVectorizingCopyWithAssumedAlignmentILi128EEENS4_14SM90_TMA_STOREES1X_S1Z_NS4_9Copy_AtomIJNS4_17SM90_U32x4_STSM_NENS_6half_tEEEEvEEEvvEEEEvNT_6ParamsE --------------------------
	.section	.text._ZN7cutlass13device_kernelINS_4gemm6kernel13GemmUniversalIN4cute5tupleIJiiiiEEENS1_10collective13CollectiveMmaINS1_37MainloopSm90TmaGmmaWarpSpecializedFP8ILi12ENS5_IJNS4_1CILi1EEESB_SB_EEENS1_35KernelTmaWarpSpecializedCooperativeEEENS5_IJNSA_ILi128EEESF_NSA_ILi64EEEEEENS_12float_e4m3_tENS5_IJlSB_lEEESI_SJ_NS4_8TiledMMAINS4_8MMA_AtomIJNS4_4SM904GMMA31MMA_64x128x32_F32E4M3E4M3_SS_TNILNSN_7ScaleInE1ELSP_1EEEEEENS4_6LayoutINS5_IJNSA_ILi2EEESB_SB_EEENS5_IJSB_NSA_ILi0EEESV_EEEEENS5_IJNS4_10UnderscoreESY_SY_EEEEENS4_13SM90_TMA_LOADENS4_14ComposedLayoutINS4_7SwizzleILi2ELi4ELi3EEENS4_18smem_ptr_flag_bitsILi8EEENSS_INS5_IJNSA_ILi8EEESG_EEENS5_IJSG_SB_EEEEEEEvNS4_8identityES11_S1B_vS1C_EENS_8epilogue10collective18CollectiveEpilogueINS1E_22Sm90TmaWarpSpecializedILi4ELi2ELi16ELb0ELb0EEEJSH_NS5_IJSF_NSA_ILi32EEEEEESI_SJ_SI_SJ_NS1E_6fusion15FusionCallbacksIS1I_NS1L_13LinCombEltActINS1E_6thread7SigmoidESI_fSI_fLNS_15FloatRoundStyleE2EEESH_S1K_JEEES11_NS12_INS13_ILi1ELi4ELi3EEES16_NSS_INS5_IJS17_S1J_EEENS5_IJS1J_SB_EEEEEEENS4_39AutoVectorizingCopyWithAssumedAlignmentILi128EEENS4_14SM90_TMA_STOREES1X_S1Z_NS4_9Copy_AtomIJNS4_17SM90_U32x4_STSM_NENS_6half_tEEEEvEEEvvEEEEvNT_6ParamsE,"ax",@progbits
	.align	128
.text._ZN7cutlass13device_kernelINS_4gemm6kernel13GemmUniversalIN4cute5tupleIJiiiiEEENS1_10collective13CollectiveMmaINS1_37MainloopSm90TmaGmmaWarpSpecializedFP8ILi12ENS5_IJNS4_1CILi1EEESB_SB_EEENS1_35KernelTmaWarpSpecializedCooperativeEEENS5_IJNSA_ILi128EEESF_NSA_ILi64EEEEEENS_12float_e4m3_tENS5_IJlSB_lEEESI_SJ_NS4_8TiledMMAINS4_8MMA_AtomIJNS4_4SM904GMMA31MMA_64x128x32_F32E4M3E4M3_SS_TNILNSN_7ScaleInE1ELSP_1EEEEEENS4_6LayoutINS5_IJNSA_ILi2EEESB_SB_EEENS5_IJSB_NSA_ILi0EEESV_EEEEENS5_IJNS4_10UnderscoreESY_SY_EEEEENS4_13SM90_TMA_LOADENS4_14ComposedLayoutINS4_7SwizzleILi2ELi4ELi3EEENS4_18smem_ptr_flag_bitsILi8EEENSS_INS5_IJNSA_ILi8EEESG_EEENS5_IJSG_SB_EEEEEEEvNS4_8identityES11_S1B_vS1C_EENS_8epilogue10collective18CollectiveEpilogueINS1E_22Sm90TmaWarpSpecializedILi4ELi2ELi16ELb0ELb0EEEJSH_NS5_IJSF_NSA_ILi32EEEEEESI_SJ_SI_SJ_NS1E_6fusion15FusionCallbacksIS1I_NS1L_13LinCombEltActINS1E_6thread7SigmoidESI_fSI_fLNS_15FloatRoundStyleE2EEESH_S1K_JEEES11_NS12_INS13_ILi1ELi4ELi3EEES16_NSS_INS5_IJS17_S1J_EEENS5_IJS1J_SB_EEEEEEENS4_39AutoVectorizingCopyWithAssumedAlignmentILi128EEENS4_14SM90_TMA_STOREES1X_S1Z_NS4_9Copy_AtomIJNS4_17SM90_U32x4_STSM_NENS_6half_tEEEEvEEEvvEEEEvNT_6ParamsE:
        .type           _ZN7cutlass13device_kernelINS_4gemm6kernel13GemmUniversalIN4cute5tupleIJiiiiEEENS1_10collective13CollectiveMmaINS1_37MainloopSm90TmaGmmaWarpSpecializedFP8ILi12ENS5_IJNS4_1CILi1EEESB_SB_EEENS1_35KernelTmaWarpSpecializedCooperativeEEENS5_IJNSA_ILi128EEESF_NSA_ILi64EEEEEENS_12float_e4m3_tENS5_IJlSB_lEEESI_SJ_NS4_8TiledMMAINS4_8MMA_AtomIJNS4_4SM904GMMA31MMA_64x128x32_F32E4M3E4M3_SS_TNILNSN_7ScaleInE1ELSP_1EEEEEENS4_6LayoutINS5_IJNSA_ILi2EEESB_SB_EEENS5_IJSB_NSA_ILi0EEESV_EEEEENS5_IJNS4_10UnderscoreESY_SY_EEEEENS4_13SM90_TMA_LOADENS4_14ComposedLayoutINS4_7SwizzleILi2ELi4ELi3EEENS4_18smem_ptr_flag_bitsILi8EEENSS_INS5_IJNSA_ILi8EEESG_EEENS5_IJSG_SB_EEEEEEEvNS4_8identityES11_S1B_vS1C_EENS_8epilogue10collective18CollectiveEpilogueINS1E_22Sm90TmaWarpSpecializedILi4ELi2ELi16ELb0ELb0EEEJSH_NS5_IJSF_NSA_ILi32EEEEEESI_SJ_SI_SJ_NS1E_6fusion15FusionCallbacksIS1I_NS1L_13LinCombEltActINS1E_6thread7SigmoidESI_fSI_fLNS_15FloatRoundStyleE2EEESH_S1K_JEEES11_NS12_INS13_ILi1ELi4ELi3EEES16_NSS_INS5_IJS17_S1J_EEENS5_IJS1J_SB_EEEEEEENS4_39AutoVectorizingCopyWithAssumedAlignmentILi128EEENS4_14SM90_TMA_STOREES1X_S1Z_NS4_9Copy_AtomIJNS4_17SM90_U32x4_STSM_NENS_6half_tEEEEvEEEvvEEEEvNT_6ParamsE,@function
        .size           _ZN7cutlass13device_kernelINS_4gemm6kernel13GemmUniversalIN4cute5tupleIJiiiiEEENS1_10collective13CollectiveMmaINS1_37MainloopSm90TmaGmmaWarpSpecializedFP8ILi12ENS5_IJNS4_1CILi1EEESB_SB_EEENS1_35KernelTmaWarpSpecializedCooperativeEEENS5_IJNSA_ILi128EEESF_NSA_ILi64EEEEEENS_12float_e4m3_tENS5_IJlSB_lEEESI_SJ_NS4_8TiledMMAINS4_8MMA_AtomIJNS4_4SM904GMMA31MMA_64x128x32_F32E4M3E4M3_SS_TNILNSN_7ScaleInE1ELSP_1EEEEEENS4_6LayoutINS5_IJNSA_ILi2EEESB_SB_EEENS5_IJSB_NSA_ILi0EEESV_EEEEENS5_IJNS4_10UnderscoreESY_SY_EEEEENS4_13SM90_TMA_LOADENS4_14ComposedLayoutINS4_7SwizzleILi2ELi4ELi3EEENS4_18smem_ptr_flag_bitsILi8EEENSS_INS5_IJNSA_ILi8EEESG_EEENS5_IJSG_SB_EEEEEEEvNS4_8identityES11_S1B_vS1C_EENS_8epilogue10collective18CollectiveEpilogueINS1E_22Sm90TmaWarpSpecializedILi4ELi2ELi16ELb0ELb0EEEJSH_NS5_IJSF_NSA_ILi32EEEEEESI_SJ_SI_SJ_NS1E_6fusion15FusionCallbacksIS1I_NS1L_13LinCombEltActINS1E_6thread7SigmoidESI_fSI_fLNS_15FloatRoundStyleE2EEESH_S1K_JEEES11_NS12_INS13_ILi1ELi4ELi3EEES16_NSS_INS5_IJS17_S1J_EEENS5_IJS1J_SB_EEEEEEENS4_39AutoVectorizingCopyWithAssumedAlignmentILi128EEENS4_14SM90_TMA_STOREES1X_S1Z_NS4_9Copy_AtomIJNS4_17SM90_U32x4_STSM_NENS_6half_tEEEEvEEEvvEEEEvNT_6ParamsE,(.L_x_401 - _ZN7cutlass13device_kernelINS_4gemm6kernel13GemmUniversalIN4cute5tupleIJiiiiEEENS1_10collective13CollectiveMmaINS1_37MainloopSm90TmaGmmaWarpSpecializedFP8ILi12ENS5_IJNS4_1CILi1EEESB_SB_EEENS1_35KernelTmaWarpSpecializedCooperativeEEENS5_IJNSA_ILi128EEESF_NSA_ILi64EEEEEENS_12float_e4m3_tENS5_IJlSB_lEEESI_SJ_NS4_8TiledMMAINS4_8MMA_AtomIJNS4_4SM904GMMA31MMA_64x128x32_F32E4M3E4M3_SS_TNILNSN_7ScaleInE1ELSP_1EEEEEENS4_6LayoutINS5_IJNSA_ILi2EEESB_SB_EEENS5_IJSB_NSA_ILi0EEESV_EEEEENS5_IJNS4_10UnderscoreESY_SY_EEEEENS4_13SM90_TMA_LOADENS4_14ComposedLayoutINS4_7SwizzleILi2ELi4ELi3EEENS4_18smem_ptr_flag_bitsILi8EEENSS_INS5_IJNSA_ILi8EEESG_EEENS5_IJSG_SB_EEEEEEEvNS4_8identityES11_S1B_vS1C_EENS_8epilogue10collective18CollectiveEpilogueINS1E_22Sm90TmaWarpSpecializedILi4ELi2ELi16ELb0ELb0EEEJSH_NS5_IJSF_NSA_ILi32EEEEEESI_SJ_SI_SJ_NS1E_6fusion15FusionCallbacksIS1I_NS1L_13LinCombEltActINS1E_6thread7SigmoidESI_fSI_fLNS_15FloatRoundStyleE2EEESH_S1K_JEEES11_NS12_INS13_ILi1ELi4ELi3EEES16_NSS_INS5_IJS17_S1J_EEENS5_IJS1J_SB_EEEEEEENS4_39AutoVectorizingCopyWithAssumedAlignmentILi128EEENS4_14SM90_TMA_STOREES1X_S1Z_NS4_9Copy_AtomIJNS4_17SM90_U32x4_STSM_NENS_6half_tEEEEvEEEvvEEEEvNT_6ParamsE)
        .other          _ZN7cutlass13device_kernelINS_4gemm6kernel13GemmUniversalIN4cute5tupleIJiiiiEEENS1_10collective13CollectiveMmaINS1_37MainloopSm90TmaGmmaWarpSpecializedFP8ILi12ENS5_IJNS4_1CILi1EEESB_SB_EEENS1_35KernelTmaWarpSpecializedCooperativeEEENS5_IJNSA_ILi128EEESF_NSA_ILi64EEEEEENS_12float_e4m3_tENS5_IJlSB_lEEESI_SJ_NS4_8TiledMMAINS4_8MMA_AtomIJNS4_4SM904GMMA31MMA_64x128x32_F32E4M3E4M3_SS_TNILNSN_7ScaleInE1ELSP_1EEEEEENS4_6LayoutINS5_IJNSA_ILi2EEESB_SB_EEENS5_IJSB_NSA_ILi0EEESV_EEEEENS5_IJNS4_10UnderscoreESY_SY_EEEEENS4_13SM90_TMA_LOADENS4_14ComposedLayoutINS4_7SwizzleILi2ELi4ELi3EEENS4_18smem_ptr_flag_bitsILi8EEENSS_INS5_IJNSA_ILi8EEESG_EEENS5_IJSG_SB_EEEEEEEvNS4_8identityES11_S1B_vS1C_EENS_8epilogue10collective18CollectiveEpilogueINS1E_22Sm90TmaWarpSpecializedILi4ELi2ELi16ELb0ELb0EEEJSH_NS5_IJSF_NSA_ILi32EEEEEESI_SJ_SI_SJ_NS1E_6fusion15FusionCallbacksIS1I_NS1L_13LinCombEltActINS1E_6thread7SigmoidESI_fSI_fLNS_15FloatRoundStyleE2EEESH_S1K_JEEES11_NS12_INS13_ILi1ELi4ELi3EEES16_NSS_INS5_IJS17_S1J_EEENS5_IJS1J_SB_EEEEEEENS4_39AutoVectorizingCopyWithAssumedAlignmentILi128EEENS4_14SM90_TMA_STOREES1X_S1Z_NS4_9Copy_AtomIJNS4_17SM90_U32x4_STSM_NENS_6half_tEEEEvEEEvvEEEEvNT_6ParamsE,@"STO_CUDA_ENTRY STV_DEFAULT"
_ZN7cutlass13device_kernelINS_4gemm6kernel13GemmUniversalIN4cute5tupleIJiiiiEEENS1_10collective13CollectiveMmaINS1_37MainloopSm90TmaGmmaWarpSpecializedFP8ILi12ENS5_IJNS4_1CILi1EEESB_SB_EEENS1_35KernelTmaWarpSpecializedCooperativeEEENS5_IJNSA_ILi128EEESF_NSA_ILi64EEEEEENS_12float_e4m3_tENS5_IJlSB_lEEESI_SJ_NS4_8TiledMMAINS4_8MMA_AtomIJNS4_4SM904GMMA31MMA_64x128x32_F32E4M3E4M3_SS_TNILNSN_7ScaleInE1ELSP_1EEEEEENS4_6LayoutINS5_IJNSA_ILi2EEESB_SB_EEENS5_IJSB_NSA_ILi0EEESV_EEEEENS5_IJNS4_10UnderscoreESY_SY_EEEEENS4_13SM90_TMA_LOADENS4_14ComposedLayoutINS4_7SwizzleILi2ELi4ELi3EEENS4_18smem_ptr_flag_bitsILi8EEENSS_INS5_IJNSA_ILi8EEESG_EEENS5_IJSG_SB_EEEEEEEvNS4_8identityES11_S1B_vS1C_EENS_8epilogue10collective18CollectiveEpilogueINS1E_22Sm90TmaWarpSpecializedILi4ELi2ELi16ELb0ELb0EEEJSH_NS5_IJSF_NSA_ILi32EEEEEESI_SJ_SI_SJ_NS1E_6fusion15FusionCallbacksIS1I_NS1L_13LinCombEltActINS1E_6thread7SigmoidESI_fSI_fLNS_15FloatRoundStyleE2EEESH_S1K_JEEES11_NS12_INS13_ILi1ELi4ELi3EEES16_NSS_INS5_IJS17_S1J_EEENS5_IJS1J_SB_EEEEEEENS4_39AutoVectorizingCopyWithAssumedAlignmentILi128EEENS4_14SM90_TMA_STOREES1X_S1Z_NS4_9Copy_AtomIJNS4_17SM90_U32x4_STSM_NENS_6half_tEEEEvEEEvvEEEEvNT_6ParamsE:
[----:B------:R-:W1:Y:S01]  /*0000*/  LDC R1, c[0x0][0x28] ;  /* 0x00000a00ff017b82 */ /* 0x000e620000000800 */
[----:B------:R-:W2:Y:S07]  /*0010*/  S2R R18, SR_TID.X ;  /* 0x0000000000127919 */ /* 0x000eae0000002100 */
[----:B------:R-:W3:Y:S01]  /*0020*/  LDC.64 R8, c[0x0][0x588] ;  /* 0x00016200ff087b82 */ /* 0x000ee20000000a00 */
[----:B------:R-:W-:Y:S01]  /*0030*/  ELECT P0, URZ, PT ;  /* 0x00000000003f782f */ /* 0x000fe20003800000 */
[----:B------:R-:W-:Y:S01]  /*0040*/  BSSY B0, `(.L_x_0) ;  /* 0x0000016000007945 */ /* 0x000fe20003800000 */
[----:B--2---:R-:W-:-:S02]  /*0050*/  SHF.R.U32.HI R0, RZ, 0x5, R18 ;  /* 0x00000005ff007819 */ /* 0x004fc40000011612 */
[----:B------:R-:W-:-:S03]  /*0060*/  SHF.R.U32.HI R4, RZ, 0x7, R18 ;  /* 0x00000007ff047819 */ /* 0x000fc60000011612 */
[----:B------:R-:W2:Y:S04]  /*0070*/  SHFL.IDX PT, R3, R0, RZ, 0x1f ;  /* 0x00001fff00037589 */ /* 0x000ea800000e0000 */
[----:B------:R4:W1:Y:S01]  /*0080*/  SHFL.IDX PT, R6, R4, RZ, 0x1f ;  /* 0x00001fff04067589 */ /* 0x00086200000e0000 */
[----:B--2---:R-:W-:Y:S02]  /*0090*/  ISETP.NE.OR P0, PT, R3, RZ, !P0 ;  /* 0x000000ff0300720c */ /* 0x004fe40004705670 */
[----:B------:R-:W-:-:S11]  /*00a0*/  SHF.R.S32.HI R2, RZ, 0x1f, R3 ;  /* 0x0000001fff027819 */ /* 0x000fd60000011403 */
[----:B-1-34-:R-:W-:Y:S05]  /*00b0*/  @P0 BRA `(.L_x_1) ;  /* 0x0000000000380947 */ /* 0x01afea0003800000 */
[----:B------:R-:W-:Y:S02]  /*00c0*/  ULDC.64 UR4, c[0x0][0x198] ;  /* 0x0000660000047ab9 */ /* 0x000fe40000000a00 */
[----:B------:R-:W-:Y:S02]  /*00d0*/  UIADD3 UR6, UP0, UR4, 0xf0, URZ ;  /* 0x000000f004067890 */ /* 0x000fe4000ff1e03f */
[----:B------:R-:W-:Y:S02]  /*00e0*/  UIADD3 UR8, UP1, UR4, 0x1f0, URZ ;  /* 0x000001f004087890 */ /* 0x000fe4000ff3e03f */
[----:B------:R-:W-:Y:S02]  /*00f0*/  UIADD3 UR10, UP2, UR4, 0x3f0, URZ ;  /* 0x000003f0040a7890 */ /* 0x000fe4000ff5e03f */
[----:B------:R-:W-:Y:S02]  /*0100*/  UIADD3 UR4, UP3, UR4, 0x4f0, URZ ;  /* 0x000004f004047890 */ /* 0x000fe4000ff7e03f */
[----:B------:R-:W-:-:S02]  /*0110*/  UIADD3.X UR7, URZ, UR5, URZ, UP0, !UPT ;  /* 0x000000053f077290 */ /* 0x000fc400087fe43f */
[----:B------:R-:W-:Y:S02]  /*0120*/  UIADD3.X UR9, URZ, UR5, URZ, UP1, !UPT ;  /* 0x000000053f097290 */ /* 0x000fe40008ffe43f */
[----:B------:R-:W-:Y:S02]  /*0130*/  UIADD3.X UR11, URZ, UR5, URZ, UP2, !UPT ;  /* 0x000000053f0b7290 */ /* 0x000fe400097fe43f */
[----:B------:R-:W-:-:S03]  /*0140*/  UIADD3.X UR5, URZ, UR5, URZ, UP3, !UPT ;  /* 0x000000053f057290 */ /* 0x000fc60009ffe43f */
[----:B------:R1:W-:Y:S02]  /*0150*/  UTMACCTL.PF [UR6] ;  /* 0x00000000060079b9 */ /* 0x0003e40008040000 */
[----:B------:R1:W-:Y:S02]  /*0160*/  UTMACCTL.PF [UR8] ;  /* 0x00000000080079b9 */ /* 0x0003e40008040000 */
[----:B------:R1:W-:Y:S02]  /*0170*/  UTMACCTL.PF [UR10] ;  /* 0x000000000a0079b9 */ /* 0x0003e40008040000 */
[----:B------:R1:W-:Y:S02]  /*0180*/  UTMACCTL.PF [UR4] ;  /* 0x00000000040079b9 */ /* 0x0003e40008040000 */
[----:B-1----:R-:W-:Y:S01]  /*0190*/  NOP ;  /* 0x0000000000007918 */ /* 0x002fe20000000000 */
.L_x_1:
[----:B------:R-:W-:Y:S05]  /*01a0*/  BSYNC B0 ;  /* 0x0000000000007941 */ /* 0x000fea0003800000 */
.L_x_0:
[----:B------:R-:W-:Y:S01]  /*01b0*/  ULDC.64 UR4, c[0x0][0x590] ;  /* 0x0001640000047ab9 */ /* 0x000fe20000000a00 */
[----:B------:R-:W-:Y:S01]  /*01c0*/  LEA.HI R2, R2, R3, RZ, 0x2 ;  /* 0x0000000302027211 */ /* 0x000fe200078f10ff */
[----:B------:R-:W-:Y:S01]  /*01d0*/  ULDC.64 UR40, c[0x0][0x208] ;  /* 0x0000820000287ab9 */ /* 0x000fe20000000a00 */
[----:B------:R-:W-:Y:S01]  /*01e0*/  ISETP.NE.U32.AND P2, PT, RZ, UR4, PT ;  /* 0x00000004ff007c0c */ /* 0x000fe2000bf45070 */
[----:B------:R-:W-:Y:S01]  /*01f0*/  IMAD.MOV.U32 R5, RZ, RZ, R9 ;  /* 0x000000ffff057224 */ /* 0x000fe200078e0009 */
[----:B------:R-:W-:Y:S02]  /*0200*/  LOP3.LUT R2, R2, 0xfffffffc, RZ, 0xc0, !PT ;  /* 0xfffffffc02027812 */ /* 0x000fe400078ec0ff */
[----:B------:R-:W-:Y:S02]  /*0210*/  ISETP.NE.AND.EX P3, PT, RZ, UR5, PT, P2 ;  /* 0x00000005ff007c0c */ /* 0x000fe4000bf65320 */
[----:B------:R-:W-:Y:S02]  /*0220*/  IADD3 R3, R3, -R2, RZ ;  /* 0x8000000203037210 */ /* 0x000fe40007ffe0ff */
[----:B------:R-:W-:-:S02]  /*0230*/  PRMT R2, RZ, 0x7610, R2 ;  /* 0x00007610ff027816 */ /* 0x000fc40000000002 */
[----:B------:R-:W-:-:S07]  /*0240*/  MOV R4, R8 ;  /* 0x0000000800047202 */ /* 0x000fce0000000f00 */
[----:B------:R-:W-:Y:S05]  /*0250*/  @P3 BRA `(.L_x_2) ;  /* 0x0000000000303947 */ /* 0x000fea0003800000 */
[----:B------:R-:W-:Y:S02]  /*0260*/  ULDC.64 UR6, c[0x0][0x588] ;  /* 0x0001620000067ab9 */ /* 0x000fe40000000a00 */
[----:B------:R-:W-:-:S04]  /*0270*/  ISETP.NE.U32.AND P0, PT, RZ, UR6, PT ;  /* 0x00000006ff007c0c */ /* 0x000fc8000bf05070 */
[----:B------:R-:W-:-:S13]  /*0280*/  ISETP.NE.AND.EX P0, PT, RZ, UR7, PT, P0 ;  /* 0x00000007ff007c0c */ /* 0x000fda000bf05300 */
[----:B------:R-:W-:Y:S05]  /*0290*/  @!P0 BRA `(.L_x_3) ;  /* 0x0000000000108947 */ /* 0x000fea0003800000 */
[----:B------:R-:W2:Y:S02]  /*02a0*/  LDG.E R2, desc[UR40][R4.64] ;  /* 0x0000002804027981 */ /* 0x000ea4000c1e1900 */
[----:B--2---:R-:W-:Y:S02]  /*02b0*/  FSETP.NEU.AND P1, PT, R2, RZ, PT ;  /* 0x000000ff0200720b */ /* 0x004fe40003f2d000 */
[----:B------:R-:W-:Y:S01]  /*02c0*/  MOV R2, 0x1 ;  /* 0x0000000100027802 */ /* 0x000fe20000000f00 */
[----:B------:R-:W-:Y:S10]  /*02d0*/  BRA `(.L_x_2) ;  /* 0x0000000000107947 */ /* 0x000ff40003800000 */
.L_x_3:
[----:B------:R-:W-:Y:S01]  /*02e0*/  ULDC UR6, c[0x0][0x580] ;  /* 0x0001600000067ab9 */ /* 0x000fe20000000800 */
[----:B------:R-:W-:Y:S02]  /*02f0*/  MOV R2, 0x1 ;  /* 0x0000000100027802 */ /* 0x000fe40000000f00 */
[----:B------:R-:W-:Y:S02]  /*0300*/  CS2R R4, SRZ ;  /* 0x0000000000047805 */ /* 0x000fe4000001ff00 */
[----:B------:R-:W-:-:S13]  /*0310*/  FSETP.NEU.AND P1, PT, RZ, UR6, PT ;  /* 0x00000006ff007c0b */ /* 0x000fda000bf2d000 */
.L_x_2:
[----:B------:R-:W-:Y:S02]  /*0320*/  ISETP.NE.U32.AND P4, PT, R4, RZ, PT ;  /* 0x000000ff0400720c */ /* 0x000fe40003f85070 */
[----:B------:R-:W-:Y:S02]  /*0330*/  ISETP.NE.AND.EX P5, PT, RZ, UR5, PT, P2 ;  /* 0x00000005ff007c0c */ /* 0x000fe4000bfa5320 */
[----:B------:R-:W-:Y:S02]  /*0340*/  ISETP.NE.AND.EX P2, PT, R5, RZ, PT, P4 ;  /* 0x000000ff0500720c */ /* 0x000fe40003f45340 */
[----:B------:R-:W-:-:S11]  /*0350*/  PLOP3.LUT P0, PT, PT, PT, PT, 0x8, 0x0 ;  /* 0x000000000000781c */ /* 0x000fd60003f0e170 */
[----:B------:R-:W-:Y:S05]  /*0360*/  @P2 BRA P5, `(.L_x_4) ;  /* 0x0000000000342947 */ /* 0x000fea0002800000 */
[----:B------:R-:W-:-:S04]  /*0370*/  ISETP.NE.U32.AND P0, PT, RZ, UR4, PT ;  /* 0x00000004ff007c0c */ /* 0x000fc8000bf05070 */
[----:B------:R-:W-:-:S13]  /*0380*/  ISETP.NE.AND.EX P0, PT, RZ, UR5, PT, P0 ;  /* 0x00000005ff007c0c */ /* 0x000fda000bf05300 */
[----:B------:R-:W-:Y:S05]  /*0390*/  @!P0 BRA `(.L_x_5) ;  /* 0x0000000000248947 */ /* 0x000fea0003800000 */
[----:B------:R-:W-:Y:S02]  /*03a0*/  PRMT R2, R2, 0x9910, RZ ;  /* 0x0000991002027816 */ /* 0x000fe400000000ff */
[----:B------:R-:W-:Y:S02]  /*03b0*/  ISETP.NE.U32.AND P0, PT, R4, RZ, PT ;  /* 0x000000ff0400720c */ /* 0x000fe40003f05070 */
[----:B------:R-:W-:Y:S02]  /*03c0*/  ISETP.NE.AND P2, PT, R2, RZ, PT ;  /* 0x000000ff0200720c */ /* 0x000fe40003f45270 */
[----:B------:R-:W-:Y:S02]  /*03d0*/  ISETP.NE.AND.EX P0, PT, R5, RZ, PT, P0 ;  /* 0x000000ff0500720c */ /* 0x000fe40003f05300 */
[----:B------:R-:W-:-:S09]  /*03e0*/  SEL R2, RZ, 0xffffffff, P1 ;  /* 0xffffffffff027807 */ /* 0x000fd20000800000 */
[----:B------:R-:W-:-:S04]  /*03f0*/  @!P2 SEL R2, RZ, 0xffffffff, P0 ;  /* 0xffffffffff02a807 */ /* 0x000fc80000000000 */
[----:B------:R-:W-:-:S04]  /*0400*/  LOP3.LUT R2, R2, 0x1, RZ, 0xc0, !PT ;  /* 0x0000000102027812 */ /* 0x000fc800078ec0ff */
[----:B------:R-:W-:Y:S01]  /*0410*/  ISETP.EQ.U32.AND P0, PT, R2, 0x1, PT ;  /* 0x000000010200780c */ /* 0x000fe20003f02070 */
[----:B------:R-:W-:-:S12]  /*0420*/  BRA `(.L_x_4) ;  /* 0x0000000000047947 */ /* 0x000fd80003800000 */
.L_x_5:
[----:B------:R-:W-:-:S13]  /*0430*/  PLOP3.LUT P0, PT, P1, PT, PT, 0x8, 0x0 ;  /* 0x000000000000781c */ /* 0x000fda0000f0e170 */
.L_x_4:
[----:B------:R-:W1:Y:S02]  /*0440*/  SHFL.IDX PT, R2, R0, RZ, 0x1f ;  /* 0x00001fff00027589 */ /* 0x000e6400000e0000 */
[----:B-1----:R-:W-:-:S13]  /*0450*/  ISETP.NE.AND P1, PT, R2, RZ, PT ;  /* 0x000000ff0200720c */ /* 0x002fda0003f25270 */
[----:B------:R-:W-:Y:S05]  /*0460*/  @P1 BRA `(.L_x_6) ;  /* 0x0000000000a41947 */ /* 0x000fea0003800000 */
[----:B------:R-:W-:Y:S01]  /*0470*/  ELECT P1, URZ, PT ;  /* 0x00000000003f782f */ /* 0x000fe20003820000 */
[----:B------:R-:W-:-:S12]  /*0480*/  BSSY B0, `(.L_x_6) ;  /* 0x0000027000007945 */ /* 0x000fd80003800000 */
[----:B------:R-:W-:Y:S05]  /*0490*/  @!P1 BRA `(.L_x_7) ;  /* 0x0000000000949947 */ /* 0x000fea0003800000 */
[----:B------:R-:W1:Y:S01]  /*04a0*/  S2UR UR8, SR_CgaCtaId ;  /* 0x00000000000879c3 */ /* 0x000e620000008800 */
[----:B------:R-:W-:Y:S01]  /*04b0*/  UMOV UR4, 0x400 ;  /* 0x0000040000047882 */ /* 0x000fe20000000000 */
[----:B------:R-:W-:Y:S01]  /*04c0*/  UMOV UR5, 0x1 ;  /* 0x0000000100057882 */ /* 0x000fe20000000000 */
[----:B------:R-:W-:Y:S02]  /*04d0*/  UMOV UR6, 0x100 ;  /* 0x0000010000067882 */ /* 0x000fe40000000000 */
[----:B------:R-:W-:-:S04]  /*04e0*/  UIADD3 UR6, -UR6, 0x100000, URZ ;  /* 0x0010000006067890 */ /* 0x000fc8000fffe13f */
[----:B------:R-:W-:Y:S02]  /*04f0*/  USHF.L.U32 UR7, UR6, 0xb, URZ ;  /* 0x0000000b06077899 */ /* 0x000fe4000800063f */
[----:B------:R-:W-:Y:S02]  /*0500*/  USHF.L.U32 UR6, UR6, 0x1, URZ ;  /* 0x0000000106067899 */ /* 0x000fe4000800063f */
[----:B-1----:R-:W-:Y:S02]  /*0510*/  ULEA UR8, UR8, UR4, 0x18 ;  /* 0x0000000408087291 */ /* 0x002fe4000f8ec03f */
[----:B------:R-:W-:-:S04]  /*0520*/  UIADD3 UR4, -UR5, 0x100000, URZ ;  /* 0x0010000005047890 */ /* 0x000fc8000fffe13f */
[----:B------:R-:W-:Y:S02]  /*0530*/  USHF.L.U32 UR5, UR4, 0xb, URZ ;  /* 0x0000000b04057899 */ /* 0x000fe4000800063f */
[----:B------:R-:W-:Y:S01]  /*0540*/  USHF.L.U32 UR4, UR4, 0x1, URZ ;  /* 0x0000000104047899 */ /* 0x000fe2000800063f */
[----:B------:R-:W1:Y:S11]  /*0550*/  FENCE.VIEW.ASYNC.S ;  /* 0x00000000000073c6 */ /* 0x000e760000000000 */
[----:B-1----:R1:W2:Y:S01]  /*0560*/  SYNCS.EXCH.64 URZ, [UR8], UR4 ;  /* 0x00000004083f75b2 */ /* 0x0022a20008000100 */
[----:B------:R1:W3:Y:S01]  /*0570*/  SYNCS.EXCH.64 URZ, [UR8+0x60], UR6 ;  /* 0x00006006083f75b2 */ /* 0x0002e20008000100 */
[----:B------:R1:W4:Y:S01]  /*0580*/  SYNCS.EXCH.64 URZ, [UR8+0x8], UR4 ;  /* 0x00000804083f75b2 */ /* 0x0003220008000100 */
[----:B------:R1:W1:Y:S01]  /*0590*/  SYNCS.EXCH.64 URZ, [UR8+0x68], UR6 ;  /* 0x00006806083f75b2 */ /* 0x0002620008000100 */
        /* <DEDUP_REMOVED lines=20> */
[----:B--2---:R-:W-:Y:S01]  /*06e0*/  NOP ;  /* 0x0000000000007918 */ /* 0x004fe20000000000 */
.L_x_7:
[----:B-1----:R-:W-:Y:S05]  /*06f0*/  BSYNC B0 ;  /* 0x0000000000007941 */ /* 0x002fea0003800000 */
.L_x_6:
[----:B------:R-:W1:Y:S01]  /*0700*/  SHFL.IDX PT, R4, R0, RZ, 0x1f ;  /* 0x00001fff00047589 */ /* 0x000e6200000e0000 */
[----:B------:R-:W2:Y:S01]  /*0710*/  LDC R2, c[0x0][0x904] ;  /* 0x00024100ff027b82 */ /* 0x000ea20000000800 */
[----:B------:R-:W-:Y:S01]  /*0720*/  NOP ;  /* 0x0000000000007918 */ /* 0x000fe20000000000 */
[----:B-1----:R-:W-:-:S13]  /*0730*/  ISETP.NE.AND P1, PT, R4, RZ, PT ;  /* 0x000000ff0400720c */ /* 0x002fda0003f25270 */
[----:B------:R-:W-:Y:S05]  /*0740*/  @P1 BRA `(.L_x_8) ;  /* 0x0000000000581947 */ /* 0x000fea0003800000 */
[----:B------:R-:W1:Y:S01]  /*0750*/  S2UR UR5, SR_CgaCtaId ;  /* 0x00000000000579c3 */ /* 0x000e620000008800 */
[----:B------:R-:W-:Y:S01]  /*0760*/  UMOV UR4, 0x400 ;  /* 0x0000040000047882 */ /* 0x000fe20000000000 */
[----:B------:R-:W-:Y:S01]  /*0770*/  UMOV UR6, 0x20 ;  /* 0x0000002000067882 */ /* 0x000fe20000000000 */
[----:B------:R-:W-:Y:S01]  /*0780*/  UMOV UR7, 0x100 ;  /* 0x0000010000077882 */ /* 0x000fe20000000000 */
[----:B------:R-:W-:Y:S01]  /*0790*/  ELECT P1, URZ, PT ;  /* 0x00000000003f782f */ /* 0x000fe20003820000 */
[----:B-1----:R-:W-:Y:S02]  /*07a0*/  ULEA UR8, UR5, UR4, 0x18 ;  /* 0x0000000405087291 */ /* 0x002fe4000f8ec03f */
[----:B------:R-:W-:-:S04]  /*07b0*/  UIADD3 UR4, -UR6, 0x100000, URZ ;  /* 0x0010000006047890 */ /* 0x000fc8000fffe13f */
[----:B------:R-:W-:Y:S02]  /*07c0*/  USHF.L.U32 UR5, UR4, 0xb, URZ ;  /* 0x0000000b04057899 */ /* 0x000fe4000800063f */
[----:B------:R-:W-:Y:S02]  /*07d0*/  USHF.L.U32 UR4, UR4, 0x1, URZ ;  /* 0x0000000104047899 */ /* 0x000fe4000800063f */
[----:B------:R-:W-:-:S04]  /*07e0*/  UIADD3 UR6, -UR7, 0x100000, URZ ;  /* 0x0010000007067890 */ /* 0x000fc8000fffe13f */
[----:B------:R-:W-:Y:S02]  /*07f0*/  USHF.L.U32 UR7, UR6, 0xb, URZ ;  /* 0x0000000b06077899 */ /* 0x000fe4000800063f */
[----:B------:R-:W-:Y:S01]  /*0800*/  USHF.L.U32 UR6, UR6, 0x1, URZ ;  /* 0x0000000106067899 */ /* 0x000fe2000800063f */
[----:B------:R-:W1:Y:S03]  /*0810*/  FENCE.VIEW.ASYNC.S ;  /* 0x00000000000073c6 */ /* 0x000e660000000000 */
[----:B-1----:R1:W1:Y:S08]  /*0820*/  SYNCS.EXCH.64 URZ, [UR8+0xc0], UR4 ;  /* 0x0000c004083f75b2 */ /* 0x0022700008000100 */
[----:B------:R1:W1:Y:S01]  /*0830*/  SYNCS.EXCH.64 URZ, [UR8+0xe0], UR6 ;  /* 0x0000e006083f75b2 */ /* 0x0002620008000100 */
[----:B------:R1:W1:Y:S01]  /*0840*/  SYNCS.EXCH.64 URZ, [UR8+0xc8], UR4 ;  /* 0x0000c804083f75b2 */ /* 0x0002620008000100 */
[----:B------:R1:W1:Y:S01]  /*0850*/  SYNCS.EXCH.64 URZ, [UR8+0xe8], UR6 ;  /* 0x0000e806083f75b2 */ /* 0x0002620008000100 */
[----:B------:R1:W1:Y:S01]  /*0860*/  SYNCS.EXCH.64 URZ, [UR8+0xd0], UR4 ;  /* 0x0000d004083f75b2 */ /* 0x0002620008000100 */
[----:B------:R1:W1:Y:S01]  /*0870*/  SYNCS.EXCH.64 URZ, [UR8+0xf0], UR6 ;  /* 0x0000f006083f75b2 */ /* 0x0002620008000100 */
[----:B------:R1:W1:Y:S01]  /*0880*/  SYNCS.EXCH.64 URZ, [UR8+0xd8], UR4 ;  /* 0x0000d804083f75b2 */ /* 0x0002620008000100 */
[----:B------:R1:W1:Y:S01]  /*0890*/  SYNCS.EXCH.64 URZ, [UR8+0xf8], UR6 ;  /* 0x0000f806083f75b2 */ /* 0x0002620008000100 */
[----:B------:R-:W-:Y:S01]  /*08a0*/  NOP ;  /* 0x0000000000007918 */ /* 0x000fe20000000000 */
.L_x_8:
[----:B------:R-:W5:Y:S01]  /*08b0*/  SHFL.IDX PT, R0, R0, RZ, 0x1f ;  /* 0x00001fff00007589 */ /* 0x000f6200000e0000 */
[----:B--2---:R-:W-:Y:S02]  /*08c0*/  ISETP.NE.AND P6, PT, R2, 0x1, PT ;  /* 0x000000010200780c */ /* 0x004fe40003fc5270 */
[----:B------:R-:W-:Y:S01]  /*08d0*/  ELECT P1, URZ, PT ;  /* 0x00000000003f782f */ /* 0x000fe20003820000 */
[----:B------:R-:W2:Y:S01]  /*08e0*/  S2UR UR36, SR_CgaCtaId ;  /* 0x00000000002479c3 */ /* 0x000ea20000008800 */
[----:B------:R-:W3:Y:S01]  /*08f0*/  S2R R7, SR_CTAID.Y ;  /* 0x0000000000077919 */ /* 0x000ee20000002600 */
[----:B-1----:R-:W-:Y:S01]  /*0900*/  UMOV UR4, 0x20 ;  /* 0x0000002000047882 */ /* 0x002fe20000000000 */
[----:B------:R-:W-:Y:S01]  /*0910*/  P2R R4, PR, RZ, 0x40 ;  /* 0x00000040ff047803 */ /* 0x000fe20000000000 */
[----:B------:R-:W-:Y:S01]  /*0920*/  NOP ;  /* 0x0000000000007918 */ /* 0x000fe20000000000 */
[----:B------:R-:W1:Y:S01]  /*0930*/  S2R R10, SR_CTAID.X ;  /* 0x00000000000a7919 */ /* 0x000e620000002500 */
[----:B------:R-:W-:-:S02]  /*0940*/  ISETP.NE.AND P4, PT, R3, RZ, PT ;  /* 0x000000ff0300720c */ /* 0x000fc40003f85270 */
[----:B------:R-:W-:Y:S02]  /*0950*/  MOV R11, RZ ;  /* 0x000000ff000b7202 */ /* 0x000fe40000000f00 */
[----:B------:R-:W1:Y:S01]  /*0960*/  @P6 LDC R17, c[0x0][0x10] ;  /* 0x00000400ff116b82 */ /* 0x000e620000000800 */
[----:B------:R-:W-:-:S07]  /*0970*/  @P6 MOV R5, RZ ;  /* 0x000000ff00056202 */ /* 0x000fce0000000f00 */
[----:B------:R-:W4:Y:S01]  /*0980*/  @!P6 LDC R12, c[0x0][0xc] ;  /* 0x00000300ff0ceb82 */ /* 0x000f220000000800 */
[----:B-----5:R-:W-:Y:S02]  /*0990*/  ISETP.NE.OR P2, PT, R0, RZ, !P1 ;  /* 0x000000ff0000720c */ /* 0x020fe40004f45670 */
[----:B------:R-:W-:-:S04]  /*09a0*/  ISETP.EQ.OR P1, PT, R3, 0x3, !P4 ;  /* 0x000000030300780c */ /* 0x000fc80006722670 */
[----:B------:R-:W-:-:S04]  /*09b0*/  ISETP.EQ.AND P1, PT, R6, RZ, P1 ;  /* 0x000000ff0600720c */ /* 0x000fc80000f22270 */
[----:B------:R-:W-:Y:S01]  /*09c0*/  SEL R19, RZ, 0x1, !P1 ;  /* 0x00000001ff137807 */ /* 0x000fe20004800000 */
[----:B---3--:R-:W-:Y:S02]  /*09d0*/  @P6 IMAD.MOV.U32 R4, RZ, RZ, R7 ;  /* 0x000000ffff046224 */ /* 0x008fe400078e0007 */
[----:B------:R-:W-:Y:S01]  /*09e0*/  VOTEU.ALL UP0, P2 ;  /* 0x00000000003f7886 */ /* 0x000fe20001000000 */
[----:B------:R-:W-:Y:S01]  /*09f0*/  VOTEU.ALL UP1, P2 ;  /* 0x00000000003f7886 */ /* 0x000fe20001020000 */
[----:B-1----:R-:W-:Y:S01]  /*0a00*/  @P6 IMAD.WIDE.U32 R16, R10, R17, R4 ;  /* 0x000000110a106225 */ /* 0x002fe200078e0004 */
[----:B------:R-:W-:Y:S02]  /*0a10*/  @P6 MOV R5, RZ ;  /* 0x000000ff00056202 */ /* 0x000fe40000000f00 */
[----:B------:R-:W-:Y:S01]  /*0a20*/  @!UP0 UMOV UR6, 0x400 ;  /* 0x0000040000068882 */ /* 0x000fe20000000000 */
[----:B------:R-:W-:-:S04]  /*0a30*/  @!UP0 UIADD3 UR4, -UR4, 0x100000, URZ ;  /* 0x0010000004048890 */ /* 0x000fc8000fffe13f */
[----:B------:R-:W-:Y:S02]  /*0a40*/  @!UP0 USHF.L.U32 UR5, UR4, 0xb, URZ ;  /* 0x0000000b04058899 */ /* 0x000fe4000800063f */
[----:B------:R-:W-:Y:S02]  /*0a50*/  @!UP0 USHF.L.U32 UR4, UR4, 0x1, URZ ;  /* 0x0000000104048899 */ /* 0x000fe4000800063f */
[----:B--2---:R-:W-:Y:S01]  /*0a60*/  @!UP0 ULEA UR8, UR36, UR6, 0x18 ;  /* 0x0000000624088291 */ /* 0x004fe2000f8ec03f */
[----:B------:R-:W-:Y:S01]  /*0a70*/  @P6 IMAD.IADD R17, R17, 0x1, R5 ;  /* 0x0000000111116824 */ /* 0x000fe200078e0205 */
[----:B------:R-:W-:Y:S01]  /*0a80*/  VOTEU.ALL UP0, P2 ;  /* 0x00000000003f7886 */ /* 0x000fe20001000000 */
[C---:B------:R-:W-:Y:S01]  /*0a90*/  ISETP.NE.AND P2, PT, R6.reuse, RZ, PT ;  /* 0x000000ff0600720c */ /* 0x040fe20003f45270 */
[----:B------:R-:W-:Y:S01]  /*0aa0*/  ULDC UR6, c[0x0][0xc] ;  /* 0x0000030000067ab9 */ /* 0x000fe20000000800 */
[----:B------:R-:W-:Y:S01]  /*0ab0*/  ULDC UR7, c[0x0][0x10] ;  /* 0x0000040000077ab9 */ /* 0x000fe20000000800 */
[----:B------:R-:W-:Y:S01]  /*0ac0*/  IADD3 R6, R6, -0x1, RZ ;  /* 0xffffffff06067810 */ /* 0x000fe20007ffe0ff */
[----:B----4-:R-:W-:Y:S01]  /*0ad0*/  @!P6 IMAD.WIDE.U32 R4, R12, R7, R10 ;  /* 0x000000070c04e225 */ /* 0x010fe200078e000a */
[----:B------:R-:W-:-:S02]  /*0ae0*/  ISETP.EQ.AND P5, PT, R3, 0x2, !P2 ;  /* 0x000000020300780c */ /* 0x000fc400057a2270 */
[----:B------:R-:W-:Y:S01]  /*0af0*/  ISETP.GE.U32.AND P1, PT, R6, 0x2, PT ;  /* 0x000000020600780c */ /* 0x000fe20003f26070 */
[----:B------:R-:W-:Y:S01]  /*0b00*/  @!P6 IMAD.MOV.U32 R16, RZ, RZ, R4 ;  /* 0x000000ffff10e224 */ /* 0x000fe200078e0004 */
[----:B------:R-:W1:Y:S02]  /*0b10*/  FENCE.VIEW.ASYNC.S ;  /* 0x00000000000073c6 */ /* 0x000e640000000000 */
[----:B-1----:R-:W1:Y:S01]  /*0b20*/  @!UP0 SYNCS.EXCH.64 URZ, [UR8+0x100], UR4 ;  /* 0x00010004083f85b2 */ /* 0x002e620008000100 */
[----:B------:R-:W-:Y:S02]  /*0b30*/  SEL R0, RZ, 0x1, !P5 ;  /* 0x00000001ff007807 */ /* 0x000fe40006800000 */
[----:B------:R-:W-:Y:S02]  /*0b40*/  @!P6 MOV R17, R5 ;  /* 0x000000050011e202 */ /* 0x000fe40000000f00 */
[----:B------:R-:W-:Y:S02]  /*0b50*/  SEL R0, R0, 0x2, P1 ;  /* 0x0000000200007807 */ /* 0x000fe40000800000 */
[----:B------:R-:W-:Y:S01]  /*0b60*/  SEL R19, R19, 0x2, P1 ;  /* 0x0000000213137807 */ /* 0x000fe20000800000 */
[----:B------:R2:W1:Y:S01]  /*0b70*/  @!UP1 SYNCS.EXCH.64 URZ, [UR8+0x108], UR4 ;  /* 0x00010804083f95b2 */ /* 0x0004620008000100 */
[----:B------:R-:W-:Y:S01]  /*0b80*/  NOP ;  /* 0x0000000000007918 */ /* 0x000fe20000000000 */
[----:B--2---:R-:W-:-:S03]  /*0b90*/  UIMAD.WIDE.U32 UR4, UR6, UR7, URZ ;  /* 0x00000007060472a5 */ /* 0x004fc6000f8e003f */
[----:B------:R-:W-:Y:S02]  /*0ba0*/  ULDC UR6, c[0x0][0x14] ;  /* 0x0000050000067ab9 */ /* 0x000fe40000000800 */
[----:B------:R-:W-:Y:S02]  /*0bb0*/  UIMAD.WIDE.U32 UR38, UR4, UR6, URZ ;  /* 0x00000006042672a5 */ /* 0x000fe4000f8e003f */
[----:B------:R-:W-:-:S04]  /*0bc0*/  UIMAD UR37, UR5, UR6, URZ ;  /* 0x00000006052572a4 */ /* 0x000fc8000f8e023f */
[----:B------:R-:W-:Y:S01]  /*0bd0*/  UIADD3 UR37, UR39, UR37, URZ ;  /* 0x0000002527257290 */ /* 0x000fe2000fffe03f */
[----:B-1----:R-:W-:Y:S06]  /*0be0*/  BAR.SYNC.DEFER_BLOCKING 0x0 ;  /* 0x0000000000007b1d */ /* 0x002fec0000010000 */
[----:B------:R-:W-:Y:S05]  /*0bf0*/  @!P2 BRA `(.L_x_9) ;  /* 0x000000b4000ca947 */ /* 0x000fea0003800000 */
[----:B------:R-:W-:-:S13]  /*0c00*/  ISETP.GT.U32.AND P0, PT, R6, 0x1, PT ;  /* 0x000000010600780c */ /* 0x000fda0003f04070 */
[----:B------:R-:W-:Y:S05]  /*0c10*/  @P0 EXIT ;  /* 0x000000000000094d */ /* 0x000fea0003800000 */
[----:B------:R-:W-:Y:S01]  /*0c20*/  ULDC.64 UR4, c[0x0][0x8f8] ;  /* 0x00023e0000047ab9 */ /* 0x000fe20000000a00 */
[----:B------:R-:W-:Y:S01]  /*0c30*/  UMOV UR47, 0xffffffff ;  /* 0xffffffff002f7882 */ /* 0x000fe20000000000 */
[----:B------:R-:W-:Y:S01]  /*0c40*/  ISETP.GE.U32.AND P0, PT, R16, UR4, PT ;  /* 0x0000000410007c0c */ /* 0x000fe2000bf06070 */
[----:B------:R-:W-:Y:S01]  /*0c50*/  IMAD.MOV.U32 R8, RZ, RZ, -0x1 ;  /* 0xffffffffff087424 */ /* 0x000fe200078e00ff */
[----:B------:R-:W-:Y:S02]  /*0c60*/  PRMT R22, RZ, 0x7610, R22 ;  /* 0x00007610ff167816 */ /* 0x000fe40000000016 */
[----:B------:R-:W-:Y:S02]  /*0c70*/  ISETP.GE.U32.AND.EX P0, PT, R17, UR5, PT, P0 ;  /* 0x0000000511007c0c */ /* 0x000fe4000bf06100 */
[----:B------:R-:W-:Y:S02]  /*0c80*/  MOV R3, 0xffffffff ;  /* 0xffffffff00037802 */ /* 0x000fe40000000f00 */
[----:B------:R-:W-:-:S09]  /*0c90*/  PRMT R6, RZ, 0x7610, R6 ;  /* 0x00007610ff067816 */ /* 0x000fd20000000006 */
[----:B------:R-:W-:Y:S05]  /*0ca0*/  @P0 BRA `(.L_x_10) ;  /* 0x0000000400580947 */ /* 0x000fea0003800000 */
[----:B------:R-:W1:Y:S01]  /*0cb0*/  LDC.64 R20, c[0x0][0x8d0] ;  /* 0x00023400ff147b82 */ /* 0x000e620000000a00 */
[----:B------:R-:W-:Y:S02]  /*0cc0*/  MOV R4, R16 ;  /* 0x0000001000047202 */ /* 0x000fe40000000f00 */
[----:B------:R-:W-:-:S05]  /*0cd0*/  MOV R5, R17 ;  /* 0x0000001100057202 */ /* 0x000fca0000000f00 */
[----:B------:R-:W2:Y:S08]  /*0ce0*/  LDC R6, c[0x0][0x8d8] ;  /* 0x00023600ff067b82 */ /* 0x000eb00000000800 */
[----:B------:R-:W3:Y:S01]  /*0cf0*/  LDC.64 R24, c[0x0][0x8c8] ;  /* 0x00023200ff187b82 */ /* 0x000ee20000000a00 */
[----:B-1----:R-:W-:-:S04]  /*0d00*/  ISETP.NE.U32.AND P0, PT, R20, RZ, PT ;  /* 0x000000ff1400720c */ /* 0x002fc80003f05070 */
[----:B------:R-:W-:-:S13]  /*0d10*/  ISETP.NE.AND.EX P0, PT, R21, RZ, PT, P0 ;  /* 0x000000ff1500720c */ /* 0x000fda0003f05300 */
[----:B--23--:R-:W-:Y:S05]  /*0d20*/  @!P0 BRA `(.L_x_11) ;  /* 0x0000000000288947 */ /* 0x00cfea0003800000 */
[----:B------:R-:W1:Y:S02]  /*0d30*/  LDC R3, c[0x0][0x8dc] ;  /* 0x00023700ff037b82 */ /* 0x000e640000000800 */
[----:B-1----:R-:W-:-:S05]  /*0d40*/  IADD3 R3, P0, R16, R3, RZ ;  /* 0x0000000310037210 */ /* 0x002fca0007f1e0ff */
[----:B------:R-:W-:-:S04]  /*0d50*/  IMAD.X R15, RZ, RZ, R17, P0 ;  /* 0x000000ffff0f7224 */ /* 0x000fc800000e0611 */
[----:B------:R-:W-:-:S04]  /*0d60*/  IMAD.WIDE.U32 R4, R15, R20, RZ ;  /* 0x000000140f047225 */ /* 0x000fc800078e00ff */
[----:B------:R-:W-:-:S04]  /*0d70*/  IMAD.WIDE.U32 R8, P0, R3, R21, R4 ;  /* 0x0000001503087225 */ /* 0x000fc80007800004 */
[----:B------:R-:W-:Y:S01]  /*0d80*/  IMAD.WIDE.U32 R4, R3, R20, RZ ;  /* 0x0000001403047225 */ /* 0x000fe200078e00ff */
[----:B------:R-:W-:Y:S02]  /*0d90*/  IADD3.X R13, RZ, RZ, RZ, P0, !PT ;  /* 0x000000ffff0d7210 */ /* 0x000fe400007fe4ff */
[----:B------:R-:W-:Y:S02]  /*0da0*/  MOV R12, R9 ;  /* 0x00000009000c7202 */ /* 0x000fe40000000f00 */
[----:B------:R-:W-:-:S05]  /*0db0*/  IADD3 RZ, P0, R5, R8, RZ ;  /* 0x0000000805ff7210 */ /* 0x000fca0007f1e0ff */
[----:B------:R-:W-:-:S08]  /*0dc0*/  IMAD.WIDE.U32.X R4, R15, R21, R12, P0 ;  /* 0x000000150f047225 */ /* 0x000fd000000e040c */
.L_x_11:
[-CC-:B------:R-:W-:Y:S01]  /*0dd0*/  SHF.R.U64 R30, R4, R6.reuse, R5.reuse ;  /* 0x00000006041e7219 */ /* 0x180fe20000001205 */
[----:B------:R-:W1:Y:S01]  /*0de0*/  LDC.64 R26, c[0x0][0x8e8] ;  /* 0x00023a00ff1a7b82 */ /* 0x000e620000000a00 */
[----:B------:R-:W-:Y:S01]  /*0df0*/  SHF.R.U32.HI R4, RZ, R6, R5 ;  /* 0x00000006ff047219 */ /* 0x000fe20000011605 */
[----:B------:R-:W-:Y:S01]  /*0e00*/  ULDC UR4, c[0x0][0x150] ;  /* 0x0000540000047ab9 */ /* 0x000fe20000000800 */
[----:B------:R-:W-:Y:S02]  /*0e10*/  IADD3 R11, P0, RZ, -R30, RZ ;  /* 0x8000001eff0b7210 */ /* 0x000fe40007f1e0ff */
[----:B------:R-:W-:-:S03]  /*0e20*/  I2FP.F32.U32 R3, R10 ;  /* 0x0000000a00037245 */ /* 0x000fc60000201000 */
[----:B------:R-:W2:Y:S01]  /*0e30*/  LDC R8, c[0x0][0x8c0] ;  /* 0x00023000ff087b82 */ /* 0x000ea20000000800 */
[----:B------:R-:W-:Y:S02]  /*0e40*/  IMAD.X R13, RZ, RZ, ~R4, P0 ;  /* 0x000000ffff0d7224 */ /* 0x000fe400000e0e04 */
[----:B------:R-:W-:Y:S01]  /*0e50*/  FMUL R3, R3, UR4 ;  /* 0x0000000403037c20 */ /* 0x000fe20008400000 */
[----:B------:R-:W-:Y:S01]  /*0e60*/  IMAD.WIDE.U32 R4, R11, R24, R16 ;  /* 0x000000180b047225 */ /* 0x000fe200078e0010 */
[----:B------:R-:W-:-:S03]  /*0e70*/  ULDC UR4, c[0x0][0x154] ;  /* 0x0000550000047ab9 */ /* 0x000fc60000000800 */
[----:B------:R-:W-:Y:S01]  /*0e80*/  IMAD R6, R13, R24, RZ ;  /* 0x000000180d067224 */ /* 0x000fe200078e02ff */
[----:B------:R-:W3:Y:S01]  /*0e90*/  LDC R15, c[0x0][0x900] ;  /* 0x00024000ff0f7b82 */ /* 0x000ee20000000800 */
[----:B------:R-:W4:Y:S02]  /*0ea0*/  F2I.U32.TRUNC.NTZ R3, R3 ;  /* 0x0000000300037305 */ /* 0x000f24000020f000 */
[----:B------:R-:W-:-:S05]  /*0eb0*/  IMAD R11, R11, R25, R6 ;  /* 0x000000190b0b7224 */ /* 0x000fca00078e0206 */
[----:B------:R-:W5:Y:S01]  /*0ec0*/  LDC R13, c[0x0][0x8b0] ;  /* 0x00022c00ff0d7b82 */ /* 0x000f620000000800 */
[----:B------:R-:W-:Y:S02]  /*0ed0*/  IADD3 R5, R5, R11, RZ ;  /* 0x0000000b05057210 */ /* 0x000fe40007ffe0ff */
[----:B-1----:R-:W-:-:S04]  /*0ee0*/  ISETP.NE.U32.AND P0, PT, R26, RZ, PT ;  /* 0x000000ff1a00720c */ /* 0x002fc80003f05070 */
[----:B------:R-:W-:Y:S01]  /*0ef0*/  ISETP.NE.AND.EX P0, PT, R27, RZ, PT, P0 ;  /* 0x000000ff1b00720c */ /* 0x000fe20003f05300 */
[----:B------:R-:W1:Y:S01]  /*0f00*/  LDC R9, c[0x0][0x144] ;  /* 0x00005100ff097b82 */ /* 0x000e620000000800 */
[-CC-:B--2---:R-:W-:Y:S02]  /*0f10*/  SHF.R.U64 R21, R4, R8.reuse, R5.reuse ;  /* 0x0000000804157219 */ /* 0x184fe40000001205 */
[----:B------:R-:W-:Y:S02]  /*0f20*/  I2FP.F32.U32 R4, R7 ;  /* 0x0000000700047245 */ /* 0x000fe40000201000 */
[----:B------:R-:W-:Y:S02]  /*0f30*/  SHF.R.U32.HI R6, RZ, R8, R5 ;  /* 0x00000008ff067219 */ /* 0x000fe40000011605 */
[----:B----4-:R-:W-:Y:S01]  /*0f40*/  IADD3 R11, -R3, RZ, RZ ;  /* 0x000000ff030b7210 */ /* 0x010fe20007ffe1ff */
[----:B------:R-:W2:Y:S01]  /*0f50*/  LDC R14, c[0x0][0x148] ;  /* 0x00005200ff0e7b82 */ /* 0x000ea20000000800 */
[----:B------:R-:W-:Y:S01]  /*0f60*/  FMUL R5, R4, UR4 ;  /* 0x0000000404057c20 */ /* 0x000fe20008400000 */
[----:B------:R-:W-:Y:S01]  /*0f70*/  IMAD.MOV.U32 R4, RZ, RZ, -0x1 ;  /* 0xffffffffff047424 */ /* 0x000fe200078e00ff */
[----:B------:R-:W-:-:S04]  /*0f80*/  MOV R8, 0x1 ;  /* 0x0000000100087802 */ /* 0x000fc80000000f00 */
[----:B---3--:R-:W-:Y:S01]  /*0f90*/  SHF.L.U32 R4, R4, R15, RZ ;  /* 0x0000000f04047219 */ /* 0x008fe200000006ff */
[----:B------:R-:W3:Y:S01]  /*0fa0*/  LDC R23, c[0x0][0x8a8] ;  /* 0x00022a00ff177b82 */ /* 0x000ee20000000800 */
[-CC-:B-----5:R-:W-:Y:S02]  /*0fb0*/  SHF.R.U64 R29, R21, R13.reuse, R6.reuse ;  /* 0x0000000d151d7219 */ /* 0x1a0fe40000001206 */
[----:B------:R-:W-:Y:S02]  /*0fc0*/  SHF.R.U32.HI R6, RZ, R13, R6 ;  /* 0x0000000dff067219 */ /* 0x000fe40000011606 */
[----:B------:R4:W1:Y:S01]  /*0fd0*/  F2I.U32.TRUNC.NTZ R13, R5 ;  /* 0x00000005000d7305 */ /* 0x000862000020f000 */
[----:B------:R-:W-:Y:S02]  /*0fe0*/  LOP3.LUT R12, RZ, R4, RZ, 0x33, !PT ;  /* 0x00000004ff0c7212 */ /* 0x000fe400078e33ff */
[----:B------:R-:W2:Y:S01]  /*0ff0*/  LDC R20, c[0x0][0x8f0] ;  /* 0x00023c00ff147b82 */ /* 0x000ea20000000800 */
[----:B------:R-:W-:Y:S01]  /*1000*/  SHF.R.U64 R28, R29, R15, R6 ;  /* 0x0000000f1d1c7219 */ /* 0x000fe20000001206 */
[----:B-1----:R-:W-:-:S03]  /*1010*/  IMAD R3, R9, R11, R10 ;  /* 0x0000000b09037224 */ /* 0x002fc600078e020a */
[----:B------:R-:W-:Y:S02]  /*1020*/  MOV R4, R28 ;  /* 0x0000001c00047202 */ /* 0x000fe40000000f00 */
[-C--:B----4-:R-:W-:Y:S01]  /*1030*/  SHF.R.U32.HI R5, RZ, R15.reuse, R6 ;  /* 0x0000000fff057219 */ /* 0x090fe20000011606 */
[----:B------:R-:W1:Y:S01]  /*1040*/  LDC R24, c[0x0][0x8e0] ;  /* 0x00023800ff187b82 */ /* 0x000e620000000800 */
[----:B------:R-:W-:-:S07]  /*1050*/  SHF.L.U32 R6, R8, R15, RZ ;  /* 0x0000000f08067219 */ /* 0x000fce00000006ff */
[----:B------:R-:W4:Y:S01]  /*1060*/  LDC R25, c[0x0][0x8b8] ;  /* 0x00022e00ff197b82 */ /* 0x000f220000000800 */
[----:B------:R-:W-:Y:S05]  /*1070*/  @!P0 BRA `(.L_x_12) ;  /* 0x0000000000288947 */ /* 0x000fea0003800000 */
[----:B------:R-:W5:Y:S02]  /*1080*/  LDC R11, c[0x0][0x8f4] ;  /* 0x00023d00ff0b7b82 */ /* 0x000f640000000800 */
[----:B-----5:R-:W-:-:S05]  /*1090*/  IADD3 R11, P0, R28, R11, RZ ;  /* 0x0000000b1c0b7210 */ /* 0x020fca0007f1e0ff */
        /* <DEDUP_REMOVED lines=8> */
.L_x_12:
[----:B--2---:R-:W-:Y:S01]  /*1120*/  SHF.R.U64 R4, R4, R20, R5 ;  /* 0x0000001404047219 */ /* 0x004fe20000001205 */
[----:B------:R-:W-:Y:S01]  /*1130*/  IMAD.MOV R13, RZ, RZ, -R13 ;  /* 0x000000ffff0d7224 */ /* 0x000fe200078e0a0d */
[----:B------:R-:W-:Y:S02]  /*1140*/  LOP3.LUT R5, R29, R12, RZ, 0xc0, !PT ;  /* 0x0000000c1d057212 */ /* 0x000fe400078ec0ff */
[----:B---3--:R-:W-:Y:S01]  /*1150*/  IADD3 R8, R23, -0x1, RZ ;  /* 0xffffffff17087810 */ /* 0x008fe20007ffe0ff */
[----:B------:R-:W-:Y:S01]  /*1160*/  @P6 IMAD R3, R14, R13, R7 ;  /* 0x0000000d0e036224 */ /* 0x000fe200078e0207 */
[----:B------:R-:W-:Y:S01]  /*1170*/  IADD3 R9, -R4, RZ, RZ ;  /* 0x000000ff04097210 */ /* 0x000fe20007ffe1ff */
[----:B------:R-:W-:Y:S01]  /*1180*/  IMAD R6, R6, R4, R5 ;  /* 0x0000000406067224 */ /* 0x000fe200078e0205 */
[----:B------:R-:W-:Y:S02]  /*1190*/  LOP3.LUT R8, R21, R8, RZ, 0xc0, !PT ;  /* 0x0000000815087212 */ /* 0x000fe400078ec0ff */
[----:B------:R-:W-:Y:S01]  /*11a0*/  R2UR UR47, R30 ;  /* 0x000000001e2f72ca */ /* 0x000fe200000e0000 */
[----:B-1----:R-:W-:-:S02]  /*11b0*/  IMAD R4, R9, R24, R28 ;  /* 0x0000001809047224 */ /* 0x002fc400078e021c */
[----:B----4-:R-:W-:Y:S02]  /*11c0*/  IMAD R3, R6, R25, R3 ;  /* 0x0000001906037224 */ /* 0x010fe400078e0203 */
[----:B------:R-:W-:Y:S02]  /*11d0*/  IMAD R4, R4, R23, R8 ;  /* 0x0000001704047224 */ /* 0x000fe400078e0208 */
[----:B------:R-:W-:-:S03]  /*11e0*/  IMAD.MOV.U32 R6, RZ, RZ, 0x1 ;  /* 0x00000001ff067424 */ /* 0x000fc600078e00ff */
[----:B------:R-:W-:Y:S02]  /*11f0*/  SEL R8, R4, R3, !P6 ;  /* 0x0000000304087207 */ /* 0x000fe40007000000 */
[----:B------:R-:W-:-:S07]  /*1200*/  SEL R3, R3, R4, !P6 ;  /* 0x0000000403037207 */ /* 0x000fce0007000000 */
.L_x_10:
[----:B------:R-:W-:-:S08]  /*1210*/  NOP ;  /* 0x0000000000007918 */ /* 0x000fd00000000000 */
[----:B------:R-:W1:Y:S02]  /*1220*/  USETMAXREG.TRY_ALLOC.CTAPOOL UP0, 0xe8 ;  /* 0x000000e8000079c8 */ /* 0x000e640008000600 */
[----:B-1----:R-:W-:-:S13]  /*1230*/  PLOP3.LUT P0, PT, PT, PT, UP0, 0x80, 0x0 ;  /* 0x000000000000781c */ /* 0x002fda0003f0f008 */
[----:B------:R-:W-:Y:S05]  /*1240*/  @!P0 BRA `(.L_x_10) ;  /* 0xfffffffc00f08947 */ /* 0x000fea000383ffff */
[----:B------:R-:W-:Y:S02]  /*1250*/  ULDC.64 UR4, c[0x0][0x590] ;  /* 0x0001640000047ab9 */ /* 0x000fe40000000a00 */
[----:B------:R-:W-:-:S04]  /*1260*/  ISETP.NE.U32.AND P0, PT, RZ, UR4, PT ;  /* 0x00000004ff007c0c */ /* 0x000fc8000bf05070 */
[----:B------:R-:W-:-:S13]  /*1270*/  ISETP.NE.AND.EX P0, PT, RZ, UR5, PT, P0 ;  /* 0x00000005ff007c0c */ /* 0x000fda000bf05300 */
[----:B------:R-:W-:Y:S05]  /*1280*/  @P0 BRA `(.L_x_13) ;  /* 0x00000000002c0947 */ /* 0x000fea0003800000 */
[----:B------:R-:W-:Y:S02]  /*1290*/  ULDC.64 UR4, c[0x0][0x588] ;  /* 0x0001620000047ab9 */ /* 0x000fe40000000a00 */
[----:B------:R-:W-:-:S04]  /*12a0*/  ISETP.NE.U32.AND P0, PT, RZ, UR4, PT ;  /* 0x00000004ff007c0c */ /* 0x000fc8000bf05070 */
[----:B------:R-:W-:-:S13]  /*12b0*/  ISETP.NE.AND.EX P0, PT, RZ, UR5, PT, P0 ;  /* 0x00000005ff007c0c */ /* 0x000fda000bf05300 */
[----:B------:R-:W-:Y:S05]  /*12c0*/  @!P0 BRA `(.L_x_14) ;  /* 0x0000000000108947 */ /* 0x000fea0003800000 */
[----:B------:R-:W1:Y:S02]  /*12d0*/  LDC.64 R88, c[0x0][0x588] ;  /* 0x00016200ff587b82 */ /* 0x000e640000000a00 */
[----:B-1----:R1:W5:Y:S01]  /*12e0*/  LDG.E R88, desc[UR40][R88.64] ;  /* 0x0000002858587981 */ /* 0x002362000c1e1900 */
[----:B------:R-:W-:Y:S01]  /*12f0*/  MOV R22, 0x1 ;  /* 0x0000000100167802 */ /* 0x000fe20000000f00 */
[----:B------:R-:W-:Y:S06]  /*1300*/  BRA `(.L_x_13) ;  /* 0x00000000000c7947 */ /* 0x000fec0003800000 */
.L_x_14:
[----:B------:R-:W-:Y:S01]  /*1310*/  ULDC UR4, c[0x0][0x580] ;  /* 0x0001600000047ab9 */ /* 0x000fe20000000800 */
[----:B------:R-:W-:Y:S01]  /*1320*/  MOV R22, 0x1 ;  /* 0x0000000100167802 */ /* 0x000fe20000000f00 */
[----:B------:R-:W-:-:S07]  /*1330*/  IMAD.U32 R88, RZ, RZ, UR4 ;  /* 0x00000004ff587e24 */ /* 0x000fce000f8e00ff */
.L_x_13:
        /* <DEDUP_REMOVED lines=10> */
[----:B------:R-:W-:Y:S05]  /*13e0*/  BRA `(.L_x_15) ;  /* 0x0000000000087947 */ /* 0x000fea0003800000 */
.L_x_16:
[----:B------:R-:W-:Y:S02]  /*13f0*/  ULDC UR4, c[0x0][0x5a0] ;  /* 0x0001680000047ab9 */ /* 0x000fe40000000800 */
[----:B-1----:R-:W-:-:S07]  /*1400*/  MOV R89, UR4 ;  /* 0x0000000400597c02 */ /* 0x002fce0008000f00 */
.L_x_15:
[----:B------:R-:W-:-:S13]  /*1410*/  LOP3.LUT P0, RZ, R6, 0xff, RZ, 0xc0, !PT ;  /* 0x000000ff06ff7812 */ /* 0x000fda000780c0ff */
[----:B------:R-:W-:Y:S05]  /*1420*/  @!P0 EXIT ;  /* 0x000000000000894d */ /* 0x000fea0003800000 */
[----:B------:R-:W-:Y:S01]  /*1430*/  ULDC UR4, c[0x0][0x28c] ;  /* 0x0000a30000047ab9 */ /* 0x000fe20000000800 */
[----:B------:R-:W-:Y:S01]  /*1440*/  LOP3.LUT R23, R0, 0x1, RZ, 0xfc, !PT ;  /* 0x0000000100177812 */ /* 0x000fe200078efcff */
[----:B------:R-:W-:Y:S01]  /*1450*/  UIADD3 UR4, UR4, 0x3f, URZ ;  /* 0x0000003f04047890 */ /* 0x000fe2000fffe03f */
[----:B------:R-:W-:Y:S02]  /*1460*/  LOP3.LUT R156, R19, 0x1, RZ, 0xfc, !PT ;  /* 0x00000001139c7812 */ /* 0x000fe400078efcff */
[----:B------:R-:W-:Y:S01]  /*1470*/  CS2R R90, SRZ ;  /* 0x00000000005a7805 */ /* 0x000fe2000001ff00 */
[----:B------:R-:W-:Y:S01]  /*1480*/  ULDC.64 UR42, c[0x0][0x198] ;  /* 0x00006600002a7ab9 */ /* 0x000fe20000000a00 */
[----:B------:R-:W-:Y:S01]  /*1490*/  USHF.R.S32.HI UR5, URZ, 0x1f, UR4 ;  /* 0x0000001f3f057899 */ /* 0x000fe20008011404 */
[----:B------:R-:W-:-:S03]  /*14a0*/  UMOV UR48, URZ ;  /* 0x0000003f00307c82 */ /* 0x000fc60008000000 */
[----:B------:R-:W-:-:S03]  /*14b0*/  ULEA.HI UR5, UR5, UR4, URZ, 0x6 ;  /* 0x0000000405057291 */ /* 0x000fc6000f8f303f */
[----:B------:R-:W-:Y:S01]  /*14c0*/  UMOV UR4, URZ ;  /* 0x0000003f00047c82 */ /* 0x000fe20008000000 */
[----:B------:R-:W-:-:S12]  /*14d0*/  USHF.R.S32.HI UR49, URZ, 0x6, UR5 ;  /* 0x000000063f317899 */ /* 0x000fd80008011405 */
.L_x_286:
[----:B------:R-:W-:Y:S01]  /*14e0*/  LOP3.LUT R0, R18, 0x80, RZ, 0xc0, !PT ;  /* 0x0000008012007812 */ /* 0x000fe200078ec0ff */
[----:B------:R-:W3:Y:S01]  /*14f0*/  S2UR UR9, SR_CgaCtaId ;  /* 0x00000000000979c3 */ /* 0x000ee20000008800 */
[----:B------:R-:W-:Y:S01]  /*1500*/  UMOV UR50, 0x400 ;  /* 0x0000040000327882 */ /* 0x000fe20000000000 */
[----:B------:R-:W-:Y:S01]  /*1510*/  UMOV UR6, URZ ;  /* 0x0000003f00067c82 */ /* 0x000fe20008000000 */
[----:B------:R-:W-:Y:S01]  /*1520*/  SHF.R.U32.HI R0, RZ, 0x7, R0 ;  /* 0x00000007ff007819 */ /* 0x000fe20000011600 */
[----:B------:R-:W-:Y:S01]  /*1530*/  UMOV UR5, URZ ;  /* 0x0000003f00057c82 */ /* 0x000fe20008000000 */
[----:B------:R-:W-:Y:S01]  /*1540*/  UMOV UR13, UR4 ;  /* 0x00000004000d7c82 */ /* 0x000fe20008000000 */
[----:B------:R-:W-:Y:S02]  /*1550*/  CS2R R92, SRZ ;  /* 0x00000000005c7805 */ /* 0x000fe4000001ff00 */
[----:B------:R-:W-:Y:S01]  /*1560*/  CS2R R94, SRZ ;  /* 0x00000000005e7805 */ /* 0x000fe2000001ff00 */
[----:B--2---:R-:W2:Y:S01]  /*1570*/  LDC R4, c[0x0][0x28c] ;  /* 0x0000a300ff047b82 */ /* 0x004ea20000000800 */
[----:B------:R-:W4:Y:S01]  /*1580*/  SHFL.IDX PT, R0, R0, RZ, 0x1f ;  /* 0x00001fff00007589 */ /* 0x000f2200000e0000 */
[----:B------:R-:W-:-:S02]  /*1590*/  CS2R R96, SRZ ;  /* 0x0000000000607805 */ /* 0x000fc4000001ff00 */
[----:B------:R-:W-:Y:S02]  /*15a0*/  CS2R R98, SRZ ;  /* 0x0000000000627805 */ /* 0x000fe4000001ff00 */
[----:B------:R-:W-:Y:S02]  /*15b0*/  CS2R R100, SRZ ;  /* 0x0000000000647805 */ /* 0x000fe4000001ff00 */
[----:B------:R-:W-:Y:S02]  /*15c0*/  CS2R R102, SRZ ;  /* 0x0000000000667805 */ /* 0x000fe4000001ff00 */
[----:B------:R-:W-:Y:S02]  /*15d0*/  CS2R R104, SRZ ;  /* 0x0000000000687805 */ /* 0x000fe4000001ff00 */
[----:B------:R-:W-:Y:S02]  /*15e0*/  CS2R R106, SRZ ;  /* 0x00000000006a7805 */ /* 0x000fe4000001ff00 */
[----:B------:R-:W-:-:S02]  /*15f0*/  CS2R R108, SRZ ;  /* 0x00000000006c7805 */ /* 0x000fc4000001ff00 */
[----:B------:R-:W-:Y:S02]  /*1600*/  CS2R R110, SRZ ;  /* 0x00000000006e7805 */ /* 0x000fe4000001ff00 */
[----:B------:R-:W-:Y:S02]  /*1610*/  CS2R R112, SRZ ;  /* 0x0000000000707805 */ /* 0x000fe4000001ff00 */
[----:B------:R-:W-:Y:S02]  /*1620*/  CS2R R114, SRZ ;  /* 0x0000000000727805 */ /* 0x000fe4000001ff00 */
[----:B------:R-:W-:Y:S02]  /*1630*/  CS2R R116, SRZ ;  /* 0x0000000000747805 */ /* 0x000fe4000001ff00 */
[----:B------:R-:W-:Y:S02]  /*1640*/  CS2R R118, SRZ ;  /* 0x0000000000767805 */ /* 0x000fe4000001ff00 */
[----:B------:R-:W-:-:S02]  /*1650*/  CS2R R120, SRZ ;  /* 0x0000000000787805 */ /* 0x000fc4000001ff00 */
[----:B------:R-:W-:Y:S01]  /*1660*/  CS2R R122, SRZ ;  /* 0x00000000007a7805 */ /* 0x000fe2000001ff00 */
[----:B---3--:R-:W-:Y:S01]  /*1670*/  ULEA UR50, UR9, UR50, 0x18 ;  /* 0x0000003209327291 */ /* 0x008fe2000f8ec03f */
[----:B------:R-:W-:Y:S02]  /*1680*/  CS2R R124, SRZ ;  /* 0x00000000007c7805 */ /* 0x000fe4000001ff00 */
[----:B------:R-:W-:Y:S02]  /*1690*/  CS2R R126, SRZ ;  /* 0x00000000007e7805 */ /* 0x000fe4000001ff00 */
[----:B------:R-:W-:Y:S02]  /*16a0*/  CS2R R128, SRZ ;  /* 0x0000000000807805 */ /* 0x000fe4000001ff00 */
[----:B------:R-:W-:Y:S02]  /*16b0*/  CS2R R130, SRZ ;  /* 0x0000000000827805 */ /* 0x000fe4000001ff00 */
[----:B------:R-:W-:-:S02]  /*16c0*/  CS2R R132, SRZ ;  /* 0x0000000000847805 */ /* 0x000fc4000001ff00 */
[----:B------:R-:W-:Y:S02]  /*16d0*/  CS2R R134, SRZ ;  /* 0x0000000000867805 */ /* 0x000fe4000001ff00 */
[----:B------:R-:W-:Y:S02]  /*16e0*/  CS2R R136, SRZ ;  /* 0x0000000000887805 */ /* 0x000fe4000001ff00 */
[----:B--2---:R-:W-:Y:S02]  /*16f0*/  ISETP.GE.AND P0, PT, R4, 0x1, PT ;  /* 0x000000010400780c */ /* 0x004fe40003f06270 */
[----:B------:R-:W-:Y:S02]  /*1700*/  CS2R R138, SRZ ;  /* 0x00000000008a7805 */ /* 0x000fe4000001ff00 */
[----:B----4-:R-:W-:Y:S02]  /*1710*/  R2UR UR7, R0 ;  /* 0x00000000000772ca */ /* 0x010fe400000e0000 */
        /* <DEDUP_REMOVED lines=8> */
[----:B------:R-:W-:Y:S02]  /*17a0*/  MOV R6, UR48 ;  /* 0x0000003000067c02 */ /* 0x000fe40008000f00 */
[----:B------:R-:W-:Y:S02]  /*17b0*/  CS2R R24, SRZ ;  /* 0x0000000000187805 */ /* 0x000fe4000001ff00 */
[----:B------:R-:W-:Y:S02]  /*17c0*/  CS2R R26, SRZ ;  /* 0x00000000001a7805 */ /* 0x000fe4000001ff00 */
[----:B------:R-:W-:Y:S01]  /*17d0*/  CS2R R28, SRZ ;  /* 0x00000000001c7805 */ /* 0x000fe2000001ff00 */
[----:B------:R-:W-:Y:S01]  /*17e0*/  ULEA.HI UR8, UR7, UR7, URZ, 0x1 ;  /* 0x0000000707087291 */ /* 0x000fe2000f8f083f */
[----:B------:R-:W-:-:S02]  /*17f0*/  CS2R R30, SRZ ;  /* 0x00000000001e7805 */ /* 0x000fc4000001ff00 */
[----:B------:R-:W-:Y:S02]  /*1800*/  CS2R R32, SRZ ;  /* 0x0000000000207805 */ /* 0x000fe4000001ff00 */
[----:B------:R-:W-:Y:S01]  /*1810*/  CS2R R34, SRZ ;  /* 0x0000000000227805 */ /* 0x000fe2000001ff00 */
[----:B------:R-:W-:Y:S01]  /*1820*/  ULOP3.LUT UR8, UR8, 0xffffe, URZ, 0xc0, !UPT ;  /* 0x000ffffe08087892 */ /* 0x000fe2000f8ec03f */
[----:B------:R-:W-:Y:S02]  /*1830*/  CS2R R36, SRZ ;  /* 0x0000000000247805 */ /* 0x000fe4000001ff00 */
[----:B------:R-:W-:Y:S02]  /*1840*/  CS2R R38, SRZ ;  /* 0x0000000000267805 */ /* 0x000fe4000001ff00 */
[----:B------:R-:W-:Y:S01]  /*1850*/  CS2R R40, SRZ ;  /* 0x0000000000287805 */ /* 0x000fe2000001ff00 */
[----:B------:R-:W-:Y:S01]  /*1860*/  UIADD3 UR8, UR7, -UR8, URZ ;  /* 0x8000000807087290 */ /* 0x000fe2000fffe03f */
[----:B------:R-:W-:-:S02]  /*1870*/  CS2R R42, SRZ ;  /* 0x00000000002a7805 */ /* 0x000fc4000001ff00 */
[----:B------:R-:W-:Y:S01]  /*1880*/  CS2R R44, SRZ ;  /* 0x00000000002c7805 */ /* 0x000fe2000001ff00 */
[----:B------:R-:W-:Y:S01]  /*1890*/  UMOV UR7, URZ ;  /* 0x0000003f00077c82 */ /* 0x000fe20008000000 */
[----:B------:R-:W-:Y:S01]  /*18a0*/  ULEA UR8, UR8, UR50, 0xc ;  /* 0x0000003208087291 */ /* 0x000fe2000f8e603f */
[----:B------:R-:W-:Y:S02]  /*18b0*/  CS2R R46, SRZ ;  /* 0x00000000002e7805 */ /* 0x000fe4000001ff00 */
[----:B------:R-:W-:Y:S02]  /*18c0*/  CS2R R48, SRZ ;  /* 0x0000000000307805 */ /* 0x000fe4000001ff00 */
[----:B------:R-:W-:Y:S01]  /*18d0*/  CS2R R50, SRZ ;  /* 0x0000000000327805 */ /* 0x000fe2000001ff00 */
[----:B------:R-:W-:Y:S01]  /*18e0*/  UIADD3 UR8, UR8, 0x6300, URZ ;  /* 0x0000630008087890 */ /* 0x000fe2000fffe03f */
[----:B------:R-:W-:Y:S02]  /*18f0*/  CS2R R52, SRZ ;  /* 0x0000000000347805 */ /* 0x000fe4000001ff00 */
[----:B------:R-:W-:-:S02]  /*1900*/  CS2R R54, SRZ ;  /* 0x0000000000367805 */ /* 0x000fc4000001ff00 */
[----:B------:R-:W-:Y:S01]  /*1910*/  CS2R R56, SRZ ;  /* 0x0000000000387805 */ /* 0x000fe2000001ff00 */
[----:B------:R-:W-:Y:S01]  /*1920*/  USHF.R.U32.HI UR8, URZ, 0x4, UR8 ;  /* 0x000000043f087899 */ /* 0x000fe20008011608 */
[----:B------:R-:W-:Y:S02]  /*1930*/  CS2R R58, SRZ ;  /* 0x00000000003a7805 */ /* 0x000fe4000001ff00 */
[----:B------:R-:W-:Y:S02]  /*1940*/  CS2R R60, SRZ ;  /* 0x00000000003c7805 */ /* 0x000fe4000001ff00 */
[----:B------:R-:W-:Y:S01]  /*1950*/  CS2R R62, SRZ ;  /* 0x00000000003e7805 */ /* 0x000fe2000001ff00 */
[----:B------:R-:W-:Y:S01]  /*1960*/  ULOP3.LUT UR12, UR8, 0x3fff, URZ, 0xc0, !UPT ;  /* 0x00003fff080c7892 */ /* 0x000fe2000f8ec03f */
        /* <DEDUP_REMOVED lines=11> */
[----:B------:R-:W-:Y:S01]  /*1a20*/  CS2R R86, SRZ ;  /* 0x0000000000567805 */ /* 0x000fe2000001ff00 */
[----:B------:R-:W-:Y:S06]  /*1a30*/  @!P0 BRA `(.L_x_17) ;  /* 0x0000000800348947 */ /* 0x000fec0003800000 */
[----:B------:R-:W-:-:S13]  /*1a40*/  ISETP.NE.AND P1, PT, R156, 0x3, PT ;  /* 0x000000039c00780c */ /* 0x000fda0003f25270 */
[----:B------:R-:W-:Y:S05]  /*1a50*/  @!P1 BRA `(.L_x_18) ;  /* 0x0000000000049947 */ /* 0x000fea0003800000 */
[----:B------:R-:W-:Y:S01]  /*1a60*/  BPT.TRAP 0x1 ;  /* 0x000000040000795c */ /* 0x000fe20000300000 */
.L_x_18:
[----:B------:R-:W-:Y:S01]  /*1a70*/  ULEA UR5, UR4, UR50, 0x3 ;  /* 0x0000003204057291 */ /* 0x000fe2000f8e183f */
[----:B------:R-:W-:-:S05]  /*1a80*/  IMAD.U32 R0, RZ, RZ, UR48 ;  /* 0x00000030ff007e24 */ /* 0x000fca000f8e00ff */
[----:B------:R-:W-:-:S04]  /*1a90*/  SHF.L.U32 R0, R0, 0x1f, RZ ;  /* 0x0000001f00007819 */ /* 0x000fc800000006ff */
[----:B------:R2:W3:Y:S01]  /*1aa0*/  SYNCS.PHASECHK.TRANS64.TRYWAIT P0, [UR5], R0 ;  /* 0x00000000ff0075a7 */ /* 0x0004e20008000145 */
[----:B------:R-:W-:Y:S05]  /*1ab0*/  @!P1 BRA `(.L_x_19) ;  /* 0x0000000000049947 */ /* 0x000fea0003800000 */
[----:B------:R-:W-:Y:S01]  /*1ac0*/  BPT.TRAP 0x1 ;  /* 0x000000040000795c */ /* 0x000fe20000300000 */
.L_x_19:
[----:B---3--:R-:W-:Y:S05]  /*1ad0*/  @P0 BRA `(.L_x_20) ;  /* 0x0000000000080947 */ /* 0x008fea0003800000 */
[----:B------:R-:W3:Y:S02]  /*1ae0*/  SYNCS.PHASECHK.TRANS64.TRYWAIT P0, [UR5], R0 ;  /* 0x00000000ff0075a7 */ /* 0x000ee40008000145 */
[----:B---3--:R-:W-:Y:S05]  /*1af0*/  @!P0 BRA `(.L_x_21) ;  /* 0x000000d000908947 */ /* 0x008fea0003800000 */
.L_x_20:
[----:B------:R-:W-:Y:S01]  /*1b00*/  UIADD3 UR5, UR50, 0x1e300, URZ ;  /* 0x0001e30032057890 */ /* 0x000fe2000fffe03f */
[----:B------:R-:W-:Y:S01]  /*1b10*/  WARPGROUP.ARRIVE ;  /* 0x00000000000079c5 */ /* 0x000fe20000000000 */
[----:B------:R-:W-:Y:S01]  /*1b20*/  ULOP3.LUT UR8, UR12, 0x10000, URZ, 0xfc, !UPT ;  /* 0x000100000c087892 */ /* 0x000fe2000f8efc3f */
[----:B------:R-:W-:Y:S01]  /*1b30*/  CS2R R92, SRZ ;  /* 0x00000000005c7805 */ /* 0x000fe2000001ff00 */
[----:B------:R-:W-:Y:S01]  /*1b40*/  USHF.R.U32.HI UR5, URZ, 0x4, UR5 ;  /* 0x000000043f057899 */ /* 0x000fe20008011605 */
[----:B------:R-:W-:Y:S01]  /*1b50*/  CS2R R94, SRZ ;  /* 0x00000000005e7805 */ /* 0x000fe2000001ff00 */
[----:B------:R-:W-:Y:S01]  /*1b60*/  ULEA UR8, UR4, UR8, 0x9 ;  /* 0x0000000804087291 */ /* 0x000fe2000f8e483f */
[----:B------:R-:W-:Y:S01]  /*1b70*/  CS2R R96, SRZ ;  /* 0x0000000000607805 */ /* 0x000fe2000001ff00 */
[----:B------:R-:W-:Y:S01]  /*1b80*/  ULOP3.LUT UR5, UR5, 0x3fff, URZ, 0xc0, !UPT ;  /* 0x00003fff05057892 */ /* 0x000fe2000f8ec03f */
[----:B------:R-:W-:Y:S01]  /*1b90*/  CS2R R98, SRZ ;  /* 0x0000000000627805 */ /* 0x000fe2000001ff00 */
[----:B------:R-:W-:Y:S01]  /*1ba0*/  UMOV UR9, 0x80000020 ;  /* 0x8000002000097882 */ /* 0x000fe20000000000 */
[----:B------:R-:W-:Y:S01]  /*1bb0*/  UMOV UR11, 0x80000020 ;  /* 0x80000020000b7882 */ /* 0x000fe20000000000 */
[----:B------:R-:W-:Y:S01]  /*1bc0*/  ULOP3.LUT UR5, UR5, 0x10000, URZ, 0xfc, !UPT ;  /* 0x0001000005057892 */ /* 0x000fe2000f8efc3f */
[----:B------:R-:W-:Y:S01]  /*1bd0*/  CS2R R100, SRZ ;  /* 0x0000000000647805 */ /* 0x000fe2000001ff00 */
[----:B------:R-:W-:Y:S01]  /*1be0*/  ULDC UR6, c[0x0][0x50c] ;  /* 0x0001430000067ab9 */ /* 0x000fe20000000800 */
[----:B------:R-:W-:Y:S01]  /*1bf0*/  CS2R R102, SRZ ;  /* 0x0000000000667805 */ /* 0x000fe2000001ff00 */
[----:B------:R-:W-:Y:S01]  /*1c00*/  ULEA UR10, UR4, UR5, 0x9 ;  /* 0x00000005040a7291 */ /* 0x000fe2000f8e483f */
[----:B------:R-:W-:Y:S01]  /*1c10*/  CS2R R104, SRZ ;  /* 0x0000000000687805 */ /* 0x000fe2000001ff00 */
[----:B------:R-:W-:Y:S01]  /*1c20*/  UISETP.NE.AND UP0, UPT, UR6, 0x2, UPT ;  /* 0x000000020600788c */ /* 0x000fe2000bf05270 */
[----:B------:R-:W-:Y:S01]  /*1c30*/  CS2R R106, SRZ ;  /* 0x00000000006a7805 */ /* 0x000fe2000001ff00 */
[----:B------:R-:W-:Y:S01]  /*1c40*/  UMOV UR5, 0x2 ;  /* 0x0000000200057882 */ /* 0x000fe20000000000 */
[----:B------:R-:W-:Y:S01]  /*1c50*/  CS2R R108, SRZ ;  /* 0x00000000006c7805 */ /* 0x000fe2000001ff00 */
[----:B------:R-:W-:Y:S01]  /*1c60*/  USEL UR6, URZ, 0x1, UP0 ;  /* 0x000000013f067887 */ /* 0x000fe20008000000 */
[----:B------:R-:W-:-:S02]  /*1c70*/  CS2R R110, SRZ ;  /* 0x00000000006e7805 */ /* 0x000fc4000001ff00 */
[----:B------:R-:W-:Y:S01]  /*1c80*/  CS2R R112, SRZ ;  /* 0x0000000000707805 */ /* 0x000fe2000001ff00 */
[----:B------:R-:W-:Y:S01]  /*1c90*/  QGMMA.64x128x32.F32.E4M3.E4M3 R24, gdesc[UR8], RZ, !UPT, gsb0 ;  /* 0x01e00000081879f3 */ /* 0x000fe2000c0008ff */
[----:B------:R-:W-:Y:S01]  /*1ca0*/  UIADD3 UR8, UR8, 0x2, URZ ;  /* 0x0000000208087890 */ /* 0x000fe2000fffe03f */
[----:B------:R-:W-:Y:S01]  /*1cb0*/  CS2R R114, SRZ ;  /* 0x0000000000727805 */ /* 0x000fe2000001ff00 */
[----:B------:R-:W-:Y:S01]  /*1cc0*/  UIADD3 UR10, UR10, 0x2, URZ ;  /* 0x000000020a0a7890 */ /* 0x000fe2000fffe03f */
[----:B------:R-:W-:Y:S01]  /*1cd0*/  ISETP.NE.AND P0, PT, RZ, UR6, PT ;  /* 0x00000006ff007c0c */ /* 0x000fe2000bf05270 */
[----:B------:R-:W-:Y:S01]  /*1ce0*/  UMOV UR9, 0x80000020 ;  /* 0x8000002000097882 */ /* 0x000fe20000000000 */
[----:B------:R-:W-:Y:S01]  /*1cf0*/  UMOV UR11, 0x80000020 ;  /* 0x80000020000b7882 */ /* 0x000fe20000000000 */
        /* <DEDUP_REMOVED lines=19> */
[----:B------:R-:W-:Y:S01]  /*1e30*/  CS2R R154, SRZ ;  /* 0x00000000009a7805 */ /* 0x000fe2000001ff00 */
[----:B------:R-:W-:-:S02]  /*1e40*/  WARPGROUP.DEPBAR.LE gsb0, 0x0 ;  /* 0x00008000000079c5 */ /* 0x000fc40000010000 */
[----:B------:R-:W-:-:S06]  /*1e50*/  WARPGROUP.ARRIVE ;  /* 0x00000000000079c5 */ /* 0x000fcc0000000000 */
[----:B------:R-:W-:Y:S03]  /*1e60*/  QGMMA.64x128x32.F32.E4M3.E4M3 R24, gdesc[UR8], R24, gsb0 ;  /* 0x01e00000081879f3 */ /* 0x000fe60008000818 */
[----:B------:R-:W-:Y:S02]  /*1e70*/  WARPGROUP.DEPBAR.LE gsb0, 0x0 ;  /* 0x00008000000079c5 */ /* 0x000fe40000010000 */
[----:B------:R-:W-:Y:S05]  /*1e80*/  @!P0 BRA `(.L_x_22) ;  /* 0x0000000400048947 */ /* 0x000fea0003800000 */
[----:B------:R-:W-:Y:S01]  /*1e90*/  FADD R155, RZ, R24 ;  /* 0x00000018ff9b7221 */ /* 0x000fe20000000000 */
[----:B------:R-:W-:-:S01]  /*1ea0*/  FADD R154, RZ, R25 ;  /* 0x00000019ff9a7221 */ /* 0x000fc20000000000 */
        /* <DEDUP_REMOVED lines=62> */
[----:B------:R-:W-:-:S06]  /*2290*/  UMOV UR5, URZ ;  /* 0x0000003f00057c82 */ /* 0x000fcc0008000000 */
.L_x_22:
[----:B------:R-:W-:-:S04]  /*22a0*/  UIADD3 UR13, UR4, 0x1, URZ ;  /* 0x00000001040d7890 */ /* 0x000fc8000fffe03f */
[----:B------:R-:W-:-:S04]  /*22b0*/  UISETP.NE.AND UP0, UPT, UR13, 0xc, UPT ;  /* 0x0000000c0d00788c */ /* 0x000fc8000bf05270 */
[----:B------:R-:W-:Y:S02]  /*22c0*/  USEL UR7, URZ, 0x1, UP0 ;  /* 0x000000013f077887 */ /* 0x000fe40008000000 */
[----:B------:R-:W-:Y:S02]  /*22d0*/  USEL UR13, UR13, URZ, UP0 ;  /* 0x0000003f0d0d7287 */ /* 0x000fe40008000000 */
[----:B------:R-:W-:-:S06]  /*22e0*/  ULOP3.LUT UR7, UR48, UR7, URZ, 0x3c, !UPT ;  /* 0x0000000730077292 */ /* 0x000fcc000f8e3c3f */
[----:B------:R-:W-:Y:S01]  /*22f0*/  MOV R6, UR7 ;  /* 0x0000000700067c02 */ /* 0x000fe20008000f00 */
[----:B------:R-:W-:-:S06]  /*2300*/  UMOV UR7, 0x1 ;  /* 0x0000000100077882 */ /* 0x000fcc0000000000 */
.L_x_17:
[----:B------:R-:W-:-:S04]  /*2310*/  UISETP.LT.AND UP0, UPT, UR49, 0x1, UPT ;  /* 0x000000013100788c */ /* 0x000fc8000bf01270 */
[----:B------:R-:W-:-:S04]  /*2320*/  USEL UR8, UR49, 0x1, UP0 ;  /* 0x0000000131087887 */ /* 0x000fc80008000000 */
[----:B------:R-:W-:-:S04]  /*2330*/  UIADD3 UR8, UR49, -UR8, URZ ;  /* 0x8000000831087290 */ /* 0x000fc8000fffe03f */
[----:B------:R-:W-:-:S06]  /*2340*/  UISETP.GE.AND UP0, UPT, UR8, 0x1, UPT ;  /* 0x000000010800788c */ /* 0x000fcc000bf06270 */
[----:B------:R-:W-:-:S13]  /*2350*/  PLOP3.LUT P0, PT, PT, PT, UP0, 0x80, 0x0 ;  /* 0x000000000000781c */ /* 0x000fda0003f0f008 */
[----:B------:R-:W-:Y:S05]  /*2360*/  @!P0 BRA `(.L_x_23) ;  /* 0x0000000400fc8947 */ /* 0x000fea0003800000 */
[----:B--23--:R-:W-:Y:S01]  /*2370*/  MOV R0, UR8 ;  /* 0x0000000800007c02 */ /* 0x00cfe20008000f00 */
[----:B------:R-:W-:Y:S01]  /*2380*/  UMOV UR14, UR4 ;  /* 0x00000004000e7c82 */ /* 0x000fe20008000000 */
[----:B------:R-:W-:-:S05]  /*2390*/  ULDC UR15, c[0x0][0x50c] ;  /* 0x00014300000f7ab9 */ /* 0x000fca0000000800 */
.L_x_31:
[----:B------:R-:W-:-:S13]  /*23a0*/  ISETP.NE.AND P1, PT, R156, 0x3, PT ;  /* 0x000000039c00780c */ /* 0x000fda0003f25270 */
[----:B--23--:R-:W-:Y:S05]  /*23b0*/  @!P1 BRA `(.L_x_24) ;  /* 0x0000000000049947 */ /* 0x00cfea0003800000 */
[----:B------:R-:W-:Y:S01]  /*23c0*/  BPT.TRAP 0x1 ;  /* 0x000000040000795c */ /* 0x000fe20000300000 */
.L_x_24:
[----:B------:R-:W-:Y:S01]  /*23d0*/  ULEA UR8, UR13, UR50, 0x3 ;  /* 0x000000320d087291 */ /* 0x000fe2000f8e183f */
[----:B------:R-:W-:-:S08]  /*23e0*/  SHF.L.U32 R4, R6, 0x1f, RZ ;  /* 0x0000001f06047819 */ /* 0x000fd000000006ff */
[----:B------:R2:W3:Y:S01]  /*23f0*/  SYNCS.PHASECHK.TRANS64.TRYWAIT P0, [UR8], R4 ;  /* 0x00000004ff0075a7 */ /* 0x0004e20008000148 */
[----:B------:R-:W-:Y:S05]  /*2400*/  @!P1 BRA `(.L_x_25) ;  /* 0x0000000000049947 */ /* 0x000fea0003800000 */
[----:B------:R-:W-:Y:S01]  /*2410*/  BPT.TRAP 0x1 ;  /* 0x000000040000795c */ /* 0x000fe20000300000 */
.L_x_25:
[----:B---3--:R-:W-:Y:S05]  /*2420*/  @P0 BRA `(.L_x_26) ;  /* 0x0000000000080947 */ /* 0x008fea0003800000 */
[----:B------:R-:W3:Y:S02]  /*2430*/  SYNCS.PHASECHK.TRANS64.TRYWAIT P0, [UR8], R4 ;  /* 0x00000004ff0075a7 */ /* 0x000ee40008000148 */
[----:B---3--:R-:W-:Y:S05]  /*2440*/  @!P0 BRA `(.L_x_27) ;  /* 0x000000c800548947 */ /* 0x008fea0003800000 */
.L_x_26:
[----:B------:R-:W-:Y:S01]  /*2450*/  UIADD3 UR8, UR50, 0x1e300, URZ ;  /* 0x0001e30032087890 */ /* 0x000fe2000fffe03f */
[----:B------:R-:W-:Y:S01]  /*2460*/  WARPGROUP.ARRIVE ;  /* 0x00000000000079c5 */ /* 0x000fe20000000000 */
[----:B------:R-:W-:Y:S02]  /*2470*/  UISETP.NE.AND UP0, UPT, UR6, URZ, UPT ;  /* 0x0000003f0600728c */ /* 0x000fe4000bf05270 */
[----:B------:R-:W-:Y:S02]  /*2480*/  USHF.R.U32.HI UR8, URZ, 0x4, UR8 ;  /* 0x000000043f087899 */ /* 0x000fe40008011608 */
[----:B------:R-:W-:Y:S02]  /*2490*/  USEL UR7, UR7, URZ, !UP0 ;  /* 0x0000003f07077287 */ /* 0x000fe4000c000000 */
[----:B------:R-:W-:Y:S02]  /*24a0*/  ULOP3.LUT UR6, UR8, 0x3fff, URZ, 0xc0, !UPT ;  /* 0x00003fff08067892 */ /* 0x000fe4000f8ec03f */
[----:B------:R-:W-:-:S02]  /*24b0*/  ULOP3.LUT UR8, UR12, 0x10000, URZ, 0xfc, !UPT ;  /* 0x000100000c087892 */ /* 0x000fc4000f8efc3f */
[----:B------:R-:W-:Y:S02]  /*24c0*/  ULOP3.LUT UR6, UR6, 0x10000, URZ, 0xfc, !UPT ;  /* 0x0001000006067892 */ /* 0x000fe4000f8efc3f */
[----:B------:R-:W-:Y:S02]  /*24d0*/  UISETP.NE.U32.AND UP0, UPT, UR7, URZ, UPT ;  /* 0x0000003f0700728c */ /* 0x000fe4000bf05070 */
[----:B------:R-:W-:Y:S02]  /*24e0*/  ULEA UR8, UR13, UR8, 0x9 ;  /* 0x000000080d087291 */ /* 0x000fe4000f8e483f */
[----:B------:R-:W-:Y:S01]  /*24f0*/  ULEA UR10, UR13, UR6, 0x9 ;  /* 0x000000060d0a7291 */ /* 0x000fe2000f8e483f */
[----:B------:R-:W-:Y:S01]  /*2500*/  UMOV UR9, 0x80000020 ;  /* 0x8000002000097882 */ /* 0x000fe20000000000 */
[----:B------:R-:W-:Y:S01]  /*2510*/  UMOV UR11, 0x80000020 ;  /* 0x80000020000b7882 */ /* 0x000fe20000000000 */
[----:B------:R-:W-:-:S06]  /*2520*/  UIADD3 UR5, UR5, 0x2, URZ ;  /* 0x0000000205057890 */ /* 0x000fcc000fffe03f */
[----:B------:R-:W-:Y:S01]  /*2530*/  QGMMA.64x128x32.F32.E4M3.E4M3 R24, gdesc[UR8], R24, UP0, gsb0 ;  /* 0x01e00000081879f3 */ /* 0x000fe2000b800818 */
[----:B------:R-:W-:Y:S02]  /*2540*/  UIADD3 UR8, UR8, 0x2, URZ ;  /* 0x0000000208087890 */ /* 0x000fe4000fffe03f */
[----:B------:R-:W-:Y:S01]  /*2550*/  UIADD3 UR10, UR10, 0x2, URZ ;  /* 0x000000020a0a7890 */ /* 0x000fe2000fffe03f */
[----:B------:R-:W-:Y:S01]  /*2560*/  UMOV UR9, 0x80000020 ;  /* 0x8000002000097882 */ /* 0x000fe20000000000 */
[----:B------:R-:W-:Y:S01]  /*2570*/  UMOV UR11, 0x80000020 ;  /* 0x80000020000b7882 */ /* 0x000fe20000000000 */
[----:B------:R-:W-:-:S04]  /*2580*/  UISETP.NE.AND UP0, UPT, UR5, UR15, UPT ;  /* 0x0000000f0500728c */ /* 0x000fc8000bf05270 */
[----:B------:R-:W-:-:S06]  /*2590*/  USEL UR6, URZ, 0x1, UP0 ;  /* 0x000000013f067887 */ /* 0x000fcc0008000000 */
[----:B------:R-:W-:Y:S01]  /*25a0*/  ISETP.NE.AND P0, PT, RZ, UR6, PT ;  /* 0x00000006ff007c0c */ /* 0x000fe2000bf05270 */
[----:B------:R-:W-:Y:S02]  /*25b0*/  WARPGROUP.DEPBAR.LE gsb0, 0x0 ;  /* 0x00008000000079c5 */ /* 0x000fe40000010000 */
[----:B------:R-:W-:-:S06]  /*25c0*/  WARPGROUP.ARRIVE ;  /* 0x00000000000079c5 */ /* 0x000fcc0000000000 */
[----:B------:R-:W-:Y:S03]  /*25d0*/  QGMMA.64x128x32.F32.E4M3.E4M3 R24, gdesc[UR8], R24, gsb0 ;  /* 0x01e00000081879f3 */ /* 0x000fe60008000818 */
[----:B------:R-:W-:Y:S02]  /*25e0*/  WARPGROUP.DEPBAR.LE gsb0, 0x0 ;  /* 0x00008000000079c5 */ /* 0x000fe40000010000 */
[----:B------:R-:W-:Y:S05]  /*25f0*/  @!P0 BRA `(.L_x_28) ;  /* 0x0000000400048947 */ /* 0x000fea0003800000 */
[----:B------:R-:W-:Y:S01]  /*2600*/  FADD R155, R24, R155 ;  /* 0x0000009b189b7221 */ /* 0x000fe20000000000 */
[----:B------:R-:W-:-:S01]  /*2610*/  FADD R154, R25, R154 ;  /* 0x0000009a199a7221 */ /* 0x000fc20000000000 */
        /* <DEDUP_REMOVED lines=62> */
[----:B------:R-:W-:-:S06]  /*2a00*/  UMOV UR5, URZ ;  /* 0x0000003f00057c82 */ /* 0x000fcc0008000000 */
.L_x_28:
[----:B------:R-:W-:Y:S05]  /*2a10*/  @!P1 BRA `(.L_x_29) ;  /* 0x0000000000049947 */ /* 0x000fea0003800000 */
[----:B------:R-:W-:Y:S01]  /*2a20*/  BPT.TRAP 0x1 ;  /* 0x000000040000795c */ /* 0x000fe20000300000 */
.L_x_29:
[----:B------:R-:W-:Y:S01]  /*2a30*/  ULEA UR7, UR14, UR50, 0x3 ;  /* 0x000000320e077291 */ /* 0x000fe2000f8e183f */
[----:B------:R-:W-:-:S03]  /*2a40*/  ISETP.GT.U32.AND P0, PT, R19, 0x1, PT ;  /* 0x000000011300780c */ /* 0x000fc60003f04070 */
[----:B------:R-:W-:-:S04]  /*2a50*/  UIADD3 UR7, UR7, 0x60, URZ ;  /* 0x0000006007077890 */ /* 0x000fc8000fffe03f */
[----:B------:R-:W-:-:S09]  /*2a60*/  UPRMT UR7, URZ, 0x654, UR7 ;  /* 0x000006543f077896 */ /* 0x000fd20008000007 */
[----:B------:R-:W-:Y:S01]  /*2a70*/  SYNCS.ARRIVE.TRANS64.RED.A1T0 RZ, [UR7], RZ ;  /* 0x000000ffffff79a7 */ /* 0x000fe20008100407 */
[----:B------:R-:W-:Y:S05]  /*2a80*/  @P0 BRA `(.L_x_30) ;  /* 0x0000000000040947 */ /* 0x000fea0003800000 */
[----:B------:R-:W-:Y:S01]  /*2a90*/  BPT.TRAP 0x1 ;  /* 0x000000040000795c */ /* 0x000fe20000300000 */
.L_x_30:
[----:B------:R-:W-:Y:S01]  /*2aa0*/  UIADD3 UR13, UR13, 0x1, URZ ;  /* 0x000000010d0d7890 */ /* 0x000fe2000fffe03f */
[C---:B------:R-:W-:Y:S01]  /*2ab0*/  ISETP.GT.AND P0, PT, R0.reuse, 0x1, PT ;  /* 0x000000010000780c */ /* 0x040fe20003f04270 */
[----:B------:R-:W-:Y:S01]  /*2ac0*/  UIADD3 UR14, UR14, 0x1, URZ ;  /* 0x000000010e0e7890 */ /* 0x000fe2000fffe03f */
[----:B------:R-:W-:Y:S01]  /*2ad0*/  VIADD R0, R0, 0xffffffff ;  /* 0xffffffff00007836 */ /* 0x000fe20000000000 */
[----:B------:R-:W-:Y:S02]  /*2ae0*/  UISETP.NE.AND UP0, UPT, UR13, 0xc, UPT ;  /* 0x0000000c0d00788c */ /* 0x000fe4000bf05270 */
[----:B------:R-:W-:Y:S02]  /*2af0*/  UISETP.NE.AND UP1, UPT, UR14, 0xc, UPT ;  /* 0x0000000c0e00788c */ /* 0x000fe4000bf25270 */
[----:B------:R-:W-:Y:S02]  /*2b00*/  USEL UR7, URZ, 0x1, UP0 ;  /* 0x000000013f077887 */ /* 0x000fe40008000000 */
[----:B------:R-:W-:-:S02]  /*2b10*/  USEL UR13, UR13, URZ, UP0 ;  /* 0x0000003f0d0d7287 */ /* 0x000fc40008000000 */
[----:B------:R-:W-:Y:S02]  /*2b20*/  USEL UR14, UR14, URZ, UP1 ;  /* 0x0000003f0e0e7287 */ /* 0x000fe40008800000 */
[----:B------:R-:W-:Y:S01]  /*2b30*/  LOP3.LUT R6, R6, UR7, RZ, 0x3c, !PT ;  /* 0x0000000706067c12 */ /* 0x000fe2000f8e3cff */
[----:B------:R-:W-:Y:S01]  /*2b40*/  UMOV UR7, 0x1 ;  /* 0x0000000100077882 */ /* 0x000fe20000000000 */
[----:B------:R-:W-:Y:S08]  /*2b50*/  @P0 BRA `(.L_x_31) ;  /* 0xfffffff800100947 */ /* 0x000ff0000383ffff */
.L_x_23:
[----:B------:R-:W-:Y:S01]  /*2b60*/  UISETP.NE.AND UP0, UPT, UR5, URZ, UPT ;  /* 0x0000003f0500728c */ /* 0x000fe2000bf05270 */
[----:B--23--:R-:W2:Y:S03]  /*2b70*/  LDC R0, c[0x0][0x28c] ;  /* 0x0000a300ff007b82 */ /* 0x00cea60000000800 */
[----:B------:R-:W-:-:S06]  /*2b80*/  USEL UR5, URZ, 0x1, !UP0 ;  /* 0x000000013f057887 */ /* 0x000fcc000c000000 */
[----:B------:R-:W-:Y:S02]  /*2b90*/  ISETP.NE.AND P0, PT, RZ, UR5, PT ;  /* 0x00000005ff007c0c */ /* 0x000fe4000bf05270 */
[----:B--2---:R-:W-:-:S11]  /*2ba0*/  ISETP.GE.AND P1, PT, R0, 0x1, PT ;  /* 0x000000010000780c */ /* 0x004fd60003f26270 */
[----:B------:R-:W-:Y:S05]  /*2bb0*/  @!P0 BRA `(.L_x_32) ;  /* 0x0000000400008947 */ /* 0x000fea0003800000 */
[----:B------:R-:W-:Y:S01]  /*2bc0*/  FADD R155, R24, R155 ;  /* 0x0000009b189b7221 */ /* 0x000fe20000000000 */
        /* <DEDUP_REMOVED lines=62> */
[----:B------:R-:W-:-:S07]  /*2fb0*/  FADD R92, R92, R87 ;  /* 0x000000575c5c7221 */ /* 0x000fce0000000000 */
.L_x_32:
[----:B------:R-:W-:Y:S05]  /*2fc0*/  @!P1 BRA `(.L_x_33) ;  /* 0x0000000000409947 */ /* 0x000fea0003800000 */
[----:B------:R-:W-:-:S13]  /*2fd0*/  ISETP.NE.AND P0, PT, R156, 0x3, PT ;  /* 0x000000039c00780c */ /* 0x000fda0003f05270 */
[----:B------:R-:W-:Y:S05]  /*2fe0*/  @!P0 BRA `(.L_x_34) ;  /* 0x0000000000048947 */ /* 0x000fea0003800000 */
[----:B------:R-:W-:Y:S01]  /*2ff0*/  BPT.TRAP 0x1 ;  /* 0x000000040000795c */ /* 0x000fe20000300000 */
.L_x_34:
[----:B------:R-:W-:Y:S01]  /*3000*/  UISETP.LT.AND UP0, UPT, UR49, 0x1, UPT ;  /* 0x000000013100788c */ /* 0x000fe2000bf01270 */
[----:B------:R-:W-:-:S03]  /*3010*/  ISETP.GT.U32.AND P0, PT, R19, 0x1, PT ;  /* 0x000000011300780c */ /* 0x000fc60003f04070 */
[----:B------:R-:W-:-:S04]  /*3020*/  USEL UR5, UR49, 0x1, UP0 ;  /* 0x0000000131057887 */ /* 0x000fc80008000000 */
[----:B------:R-:W-:-:S04]  /*3030*/  UIADD3 UR5, UR4, UR49, -UR5 ;  /* 0x0000003104057290 */ /* 0x000fc8000fffe805 */
[----:B------:R-:W-:-:S04]  /*3040*/  UIMAD.WIDE.U32 UR6, UR5, -0x55555555, URZ ;  /* 0xaaaaaaab050678a5 */ /* 0x000fc8000f8e003f */
[----:B------:R-:W-:-:S04]  /*3050*/  USHF.R.U32.HI UR6, URZ, 0x3, UR7 ;  /* 0x000000033f067899 */ /* 0x000fc80008011607 */
[----:B------:R-:W-:-:S04]  /*3060*/  UIMAD UR5, UR6, -0xc, UR5 ;  /* 0xfffffff4060578a4 */ /* 0x000fc8000f8e0205 */
[----:B------:R-:W-:-:S04]  /*3070*/  ULEA UR5, UR5, UR50, 0x3 ;  /* 0x0000003205057291 */ /* 0x000fc8000f8e183f */
[----:B------:R-:W-:-:S04]  /*3080*/  UIADD3 UR5, UR5, 0x60, URZ ;  /* 0x0000006005057890 */ /* 0x000fc8000fffe03f */
[----:B------:R-:W-:-:S09]  /*3090*/  UPRMT UR5, URZ, 0x654, UR5 ;  /* 0x000006543f057896 */ /* 0x000fd20008000005 */
[----:B------:R-:W-:Y:S01]  /*30a0*/  SYNCS.ARRIVE.TRANS64.RED.A1T0 RZ, [UR5], RZ ;  /* 0x000000ffffff79a7 */ /* 0x000fe20008100405 */
[----:B------:R-:W-:Y:S05]  /*30b0*/  @P0 BRA `(.L_x_33) ;  /* 0x0000000000040947 */ /* 0x000fea0003800000 */
[----:B------:R-:W-:Y:S01]  /*30c0*/  BPT.TRAP 0x1 ;  /* 0x000000040000795c */ /* 0x000fe20000300000 */
.L_x_33:
[----:B------:R-:W-:Y:S01]  /*30d0*/  UIADD3 UR6, UR50, 0x200, URZ ;  /* 0x0000020032067890 */ /* 0x000fe2000fffe03f */
[----:B------:R-:W-:Y:S01]  /*30e0*/  R2UR UR46, R3 ;  /* 0x00000000032e72ca */ /* 0x000fe200000e0000 */
[----:B------:R-:W-:Y:S01]  /*30f0*/  UIADD3 UR51, UR49, UR4, URZ ;  /* 0x0000000431337290 */ /* 0x000fe2000fffe03f */
[----:B------:R-:W-:Y:S01]  /*3100*/  R2UR UR45, R8 ;  /* 0x00000000082d72ca */ /* 0x000fe200000e0000 */
[----:B------:R-:W-:Y:S02]  /*3110*/  UISETP.GE.U32.AND UP1, UPT, UR49, 0xc, UPT ;  /* 0x0000000c3100788c */ /* 0x000fe4000bf26070 */
[----:B------:R-:W-:Y:S02]  /*3120*/  ULOP3.LUT UP2, URZ, UR6, 0x9f, URZ, 0xc0, !UPT ;  /* 0x0000009f063f7892 */ /* 0x000fe4000f84c03f */
[----:B------:R-:W-:-:S04]  /*3130*/  UISETP.GT.U32.AND UP0, UPT, UR51, 0xb, UPT ;  /* 0x0000000b3300788c */ /* 0x000fc8000bf04070 */
[----:B------:R-:W-:Y:S01]  /*3140*/  UISETP.LT.U32.AND UP0, UPT, UR49, 0xc, UP0 ;  /* 0x0000000c3100788c */ /* 0x000fe20008701070 */
[----:B------:R-:W-:Y:S01]  /*3150*/  PLOP3.LUT P0, PT, PT, PT, UP2, 0x80, 0x0 ;  /* 0x000000000000781c */ /* 0x000fe20003f0f028 */
[----:B------:R-:W-:Y:S02]  /*3160*/  USHF.L.U32 UR46, UR46, 0x7, URZ ;  /* 0x000000072e2e7899 */ /* 0x000fe4000800063f */
[----:B------:R-:W-:Y:S02]  /*3170*/  @UP1 UIMAD.WIDE.U32 UR4, UR51, -0x55555555, URZ ;  /* 0xaaaaaaab330418a5 */ /* 0x000fe4000f8e003f */
[----:B------:R-:W-:Y:S02]  /*3180*/  USEL UR6, URZ, 0x1, !UP0 ;  /* 0x000000013f067887 */ /* 0x000fe4000c000000 */
[----:B------:R-:W-:Y:S02]  /*3190*/  @UP1 USHF.R.U32.HI UR4, URZ, 0x3, UR5 ;  /* 0x000000033f041899 */ /* 0x000fe40008011605 */
[----:B------:R-:W-:-:S02]  /*31a0*/  ULOP3.LUT UR48, UR48, UR6, URZ, 0x3c, !UPT ;  /* 0x0000000630307292 */ /* 0x000fc4000f8e3c3f */
[----:B------:R-:W-:Y:S02]  /*31b0*/  USHF.L.U32 UR45, UR45, 0x7, URZ ;  /* 0x000000072d2d7899 */ /* 0x000fe4000800063f */
[----:B------:R-:W-:Y:S01]  /*31c0*/  @UP1 ULOP3.LUT UR48, UR48, 0x1, UR4, 0x78, !UPT ;  /* 0x0000000130301892 */ /* 0x000fe2000f8e7804 */
[----:B------:R-:W-:Y:S11]  /*31d0*/  @!P0 BRA `(.L_x_35) ;  /* 0x0000000000408947 */ /* 0x000ff60003800000 */
[----:B------:R-:W-:Y:S01]  /*31e0*/  MOV R0, 0x0 ;  /* 0x0000000000007802 */ /* 0x000fe20000000f00 */
[----:B------:R-:W-:Y:S01]  /*31f0*/  ULDC.64 UR4, c[0x4][0x70] ;  /* 0x01001c0000047ab9 */ /* 0x000fe20000000a00 */
[----:B------:R-:W-:Y:S01]  /*3200*/  ULDC.64 UR6, c[0x4][0x8] ;  /* 0x0100020000067ab9 */ /* 0x000fe20000000a00 */
[----:B------:R-:W-:Y:S01]  /*3210*/  MOV R4, UR4 ;  /* 0x0000000400047c02 */ /* 0x000fe20008000f00 */
[----:B------:R2:W3:Y:S01]  /*3220*/  LDC.64 R14, c[0x4][R0] ;  /* 0x01000000000e7b82 */ /* 0x0004e20000000a00 */
[----:B------:R-:W-:Y:S01]  /*3230*/  MOV R5, UR5 ;  /* 0x0000000500057c02 */ /* 0x000fe20008000f00 */
[----:B------:R-:W-:Y:S01]  /*3240*/  ULDC.64 UR4, c[0x4][0x78] ;  /* 0x01001e0000047ab9 */ /* 0x000fe20000000a00 */
[----:B------:R-:W-:Y:S01]  /*3250*/  MOV R10, UR6 ;  /* 0x00000006000a7c02 */ /* 0x000fe20008000f00 */
[----:B------:R-:W-:Y:S01]  /*3260*/  IMAD.U32 R6, RZ, RZ, UR4 ;  /* 0x00000004ff067e24 */ /* 0x000fe2000f8e00ff */
[----:B------:R-:W-:Y:S01]  /*3270*/  MOV R7, UR5 ;  /* 0x0000000500077c02 */ /* 0x000fe20008000f00 */
[----:B------:R-:W-:Y:S01]  /*3280*/  IMAD.U32 R11, RZ, RZ, UR7 ;  /* 0x00000007ff0b7e24 */ /* 0x000fe2000f8e00ff */
[----:B------:R-:W-:Y:S01]  /*3290*/  MOV R8, 0x70 ;  /* 0x0000007000087802 */ /* 0x000fe20000000f00 */
[----:B------:R-:W-:Y:S01]  /*32a0*/  IMAD.MOV.U32 R13, RZ, RZ, RZ ;  /* 0x000000ffff0d7224 */ /* 0x000fe200078e00ff */
[----:B--2---:R-:W-:-:S07]  /*32b0*/  MOV R12, 0x1 ;  /* 0x00000001000c7802 */ /* 0x004fce0000000f00 */
[----:B------:R-:W-:-:S07]  /*32c0*/  LEPC R20, `(.L_x_35) ;  /* 0x000000001014794e */ /* 0x000fce0000000000 */
[----:B-1-3-5:R-:W-:Y:S05]  /*32d0*/  CALL.ABS.NOINC R14 ;  /* 0x000000000e007343 */ /* 0x02afea0003c00000 */
.L_x_35:
[----:B------:R-:W-:-:S04]  /*32e0*/  UIADD3 UR4, UR50, 0x4200, URZ ;  /* 0x0000420032047890 */ /* 0x000fc8000fffe03f */
[----:B------:R-:W-:-:S06]  /*32f0*/  ULOP3.LUT UP0, URZ, UR4, 0x9f, URZ, 0xc0, !UPT ;  /* 0x0000009f043f7892 */ /* 0x000fcc000f80c03f */
[----:B------:R-:W-:-:S13]  /*3300*/  PLOP3.LUT P0, PT, PT, PT, UP0, 0x80, 0x0 ;  /* 0x000000000000781c */ /* 0x000fda0003f0f008 */
[----:B------:R-:W-:Y:S05]  /*3310*/  @!P0 BRA `(.L_x_36) ;  /* 0x0000000000408947 */ /* 0x000fea0003800000 */
[----:B------:R-:W-:Y:S01]  /*3320*/  MOV R0, 0x0 ;  /* 0x0000000000007802 */ /* 0x000fe20000000f00 */
[----:B------:R-:W-:Y:S01]  /*3330*/  ULDC.64 UR4, c[0x4][0x70] ;  /* 0x01001c0000047ab9 */ /* 0x000fe20000000a00 */
[----:B------:R-:W-:Y:S01]  /*3340*/  ULDC.64 UR6, c[0x4][0x78] ;  /* 0x01001e0000067ab9 */ /* 0x000fe20000000a00 */
[----:B------:R-:W-:Y:S01]  /*3350*/  MOV R4, UR4 ;  /* 0x0000000400047c02 */ /* 0x000fe20008000f00 */
[----:B------:R2:W3:Y:S01]  /*3360*/  LDC.64 R14, c[0x4][R0] ;  /* 0x01000000000e7b82 */ /* 0x0004e20000000a00 */
[----:B------:R-:W-:Y:S01]  /*3370*/  MOV R5, UR5 ;  /* 0x0000000500057c02 */ /* 0x000fe20008000f00 */
[----:B------:R-:W-:Y:S01]  /*3380*/  ULDC.64 UR4, c[0x4][0x10] ;  /* 0x0100040000047ab9 */ /* 0x000fe20000000a00 */
[----:B------:R-:W-:Y:S01]  /*3390*/  IMAD.U32 R6, RZ, RZ, UR6 ;  /* 0x00000006ff067e24 */ /* 0x000fe2000f8e00ff */
[----:B------:R-:W-:Y:S01]  /*33a0*/  MOV R7, UR7 ;  /* 0x0000000700077c02 */ /* 0x000fe20008000f00 */
[----:B------:R-:W-:Y:S01]  /*33b0*/  IMAD.U32 R11, RZ, RZ, UR5 ;  /* 0x00000005ff0b7e24 */ /* 0x000fe2000f8e00ff */
[----:B------:R-:W-:Y:S01]  /*33c0*/  MOV R10, UR4 ;  /* 0x00000004000a7c02 */ /* 0x000fe20008000f00 */
[----:B------:R-:W-:Y:S01]  /*33d0*/  IMAD.MOV.U32 R13, RZ, RZ, RZ ;  /* 0x000000ffff0d7224 */ /* 0x000fe200078e00ff */
[----:B------:R-:W-:-:S02]  /*33e0*/  MOV R8, 0x70 ;  /* 0x0000007000087802 */ /* 0x000fc40000000f00 */
[----:B--2---:R-:W-:-:S07]  /*33f0*/  MOV R12, 0x1 ;  /* 0x00000001000c7802 */ /* 0x004fce0000000f00 */
[----:B------:R-:W-:-:S07]  /*3400*/  LEPC R20, `(.L_x_36) ;  /* 0x000000001014794e */ /* 0x000fce0000000000 */
[----:B-1-3-5:R-:W-:Y:S05]  /*3410*/  CALL.ABS.NOINC R14 ;  /* 0x000000000e007343 */ /* 0x02afea0003c00000 */
.L_x_36:
[----:B------:R-:W2:Y:S02]  /*3420*/  LDC.64 R8, c[0x0][0x590] ;  /* 0x00016400ff087b82 */ /* 0x000ea40000000a00 */
[----:B--2---:R-:W-:-:S04]  /*3430*/  ISETP.NE.U32.AND P2, PT, R8, RZ, PT ;  /* 0x000000ff0800720c */ /* 0x004fc80003f45070 */
[----:B------:R-:W-:-:S13]  /*3440*/  ISETP.NE.AND.EX P2, PT, R9, RZ, PT, P2 ;  /* 0x000000ff0900720c */ /* 0x000fda0003f45320 */
[----:B------:R-:W-:Y:S05]  /*3450*/  @!P2 BRA `(.L_x_37) ;  /* 0x000000000034a947 */ /* 0x000fea0003800000 */
[----:B------:R-:W-:Y:S02]  /*3460*/  ULDC.64 UR4, c[0x0][0x588] ;  /* 0x0001620000047ab9 */ /* 0x000fe40000000a00 */
[----:B------:R-:W-:-:S04]  /*3470*/  ISETP.NE.U32.AND P0, PT, RZ, UR4, PT ;  /* 0x00000004ff007c0c */ /* 0x000fc8000bf05070 */
[----:B------:R-:W-:-:S13]  /*3480*/  ISETP.NE.AND.EX P0, PT, RZ, UR5, PT, P0 ;  /* 0x00000005ff007c0c */ /* 0x000fda000bf05300 */
[----:B------:R-:W-:Y:S05]  /*3490*/  @!P0 BRA `(.L_x_38) ;  /* 0x0000000000188947 */ /* 0x000fea0003800000 */
[----:B------:R-:W2:Y:S01]  /*34a0*/  LDC.64 R4, c[0x0][0x588] ;  /* 0x00016200ff047b82 */ /* 0x000ea20000000a00 */
[----:B------:R-:W-:-:S04]  /*34b0*/  IMAD R3, R8, UR47, RZ ;  /* 0x0000002f08037c24 */ /* 0x000fc8000f8e02ff */
[----:B--2---:R-:W-:-:S05]  /*34c0*/  IMAD.WIDE R4, R3, 0x4, R4 ;  /* 0x0000000403047825 */ /* 0x004fca00078e0204 */
[----:B-----5:R2:W5:Y:S01]  /*34d0*/  LDG.E R88, desc[UR40][R4.64] ;  /* 0x0000002804587981 */ /* 0x020562000c1e1900 */
[----:B------:R-:W-:Y:S01]  /*34e0*/  MOV R22, 0x1 ;  /* 0x0000000100167802 */ /* 0x000fe20000000f00 */
[----:B------:R-:W-:Y:S06]  /*34f0*/  BRA `(.L_x_37) ;  /* 0x00000000000c7947 */ /* 0x000fec0003800000 */
.L_x_38:
[----:B------:R-:W-:Y:S01]  /*3500*/  ULDC UR4, c[0x0][0x580] ;  /* 0x0001600000047ab9 */ /* 0x000fe20000000800 */
[----:B------:R-:W-:Y:S01]  /*3510*/  MOV R22, 0x1 ;  /* 0x0000000100167802 */ /* 0x000fe20000000f00 */
[----:B-----5:R-:W-:-:S07]  /*3520*/  IMAD.U32 R88, RZ, RZ, UR4 ;  /* 0x00000004ff587e24 */ /* 0x020fce000f8e00ff */
.L_x_37:
[----:B------:R-:W3:Y:S02]  /*3530*/  LDC.64 R6, c[0x0][0x5b0] ;  /* 0x00016c00ff067b82 */ /* 0x000ee40000000a00 */
[----:B---3--:R-:W-:-:S04]  /*3540*/  ISETP.NE.U32.AND P0, PT, R6, RZ, PT ;  /* 0x000000ff0600720c */ /* 0x008fc80003f05070 */
[----:B------:R-:W-:-:S13]  /*3550*/  ISETP.NE.AND.EX P0, PT, R7, RZ, PT, P0 ;  /* 0x000000ff0700720c */ /* 0x000fda0003f05300 */
[----:B------:R-:W-:Y:S05]  /*3560*/  @!P0 BRA `(.L_x_39) ;  /* 0x00000000002c8947 */ /* 0x000fea0003800000 */
[----:B------:R-:W-:Y:S02]  /*3570*/  ULDC.64 UR4, c[0x0][0x5a8] ;  /* 0x00016a0000047ab9 */ /* 0x000fe40000000a00 */
[----:B------:R-:W-:-:S04]  /*3580*/  ISETP.NE.U32.AND P0, PT, RZ, UR4, PT ;  /* 0x00000004ff007c0c */ /* 0x000fc8000bf05070 */
[----:B------:R-:W-:-:S13]  /*3590*/  ISETP.NE.AND.EX P0, PT, RZ, UR5, PT, P0 ;  /* 0x00000005ff007c0c */ /* 0x000fda000bf05300 */
[----:B------:R-:W-:Y:S05]  /*35a0*/  @!P0 BRA `(.L_x_40) ;  /* 0x0000000000148947 */ /* 0x000fea0003800000 */
[----:B--2---:R-:W2:Y:S01]  /*35b0*/  LDC.64 R4, c[0x0][0x5a8] ;  /* 0x00016a00ff047b82 */ /* 0x004ea20000000a00 */
[----:B------:R-:W-:-:S04]  /*35c0*/  IMAD R3, R6, UR47, RZ ;  /* 0x0000002f06037c24 */ /* 0x000fc8000f8e02ff */
[----:B--2---:R-:W-:-:S05]  /*35d0*/  IMAD.WIDE R4, R3, 0x4, R4 ;  /* 0x0000000403047825 */ /* 0x004fca00078e0204 */
[----:B-1---5:R3:W5:Y:S01]  /*35e0*/  LDG.E R89, desc[UR40][R4.64] ;  /* 0x0000002804597981 */ /* 0x022762000c1e1900 */
[----:B------:R-:W-:Y:S05]  /*35f0*/  BRA `(.L_x_39) ;  /* 0x0000000000087947 */ /* 0x000fea0003800000 */
.L_x_40:
[----:B------:R-:W-:Y:S02]  /*3600*/  ULDC UR4, c[0x0][0x5a0] ;  /* 0x0001680000047ab9 */ /* 0x000fe40000000800 */
[----:B-1---5:R-:W-:-:S07]  /*3610*/  MOV R89, UR4 ;  /* 0x0000000400597c02 */ /* 0x022fce0008000f00 */
.L_x_39:
[----:B------:R-:W-:Y:S01]  /*3620*/  ULDC.64 UR4, c[0x0][0x588] ;  /* 0x0001620000047ab9 */ /* 0x000fe20000000a00 */
[----:B------:R-:W-:Y:S01]  /*3630*/  ISETP.NE.U32.AND P3, PT, R8, RZ, PT ;  /* 0x000000ff0800720c */ /* 0x000fe20003f65070 */
[----:B------:R-:W-:Y:S02]  /*3640*/  UISETP.NE.U32.AND UP0, UPT, UR4, URZ, UPT ;  /* 0x0000003f0400728c */ /* 0x000fe4000bf05070 */
[----:B------:R-:W-:Y:S02]  /*3650*/  ISETP.NE.U32.AND P4, PT, RZ, UR4, PT ;  /* 0x00000004ff007c0c */ /* 0x000fe4000bf85070 */
[----:B------:R-:W-:Y:S01]  /*3660*/  ISETP.NE.AND.EX P3, PT, R9, RZ, PT, P3 ;  /* 0x000000ff0900720c */ /* 0x000fe20003f65330 */
[----:B------:R-:W-:Y:S02]  /*3670*/  UISETP.NE.AND.EX UP0, UPT, UR5, URZ, UPT, UP0 ;  /* 0x0000003f0500728c */ /* 0x000fe4000bf05300 */
[----:B------:R-:W-:Y:S02]  /*3680*/  ISETP.NE.AND.EX P4, PT, RZ, UR5, PT, P4 ;  /* 0x00000005ff007c0c */ /* 0x000fe4000bf85340 */
[----:B------:R-:W-:-:S02]  /*3690*/  PLOP3.LUT P0, PT, PT, PT, PT, 0x8, 0x0 ;  /* 0x000000000000781c */ /* 0x000fc40003f0e170 */
[----:B------:R-:W-:-:S04]  /*36a0*/  PLOP3.LUT P1, PT, PT, PT, UP0, 0x80, 0x0 ;  /* 0x000000000000781c */ /* 0x000fc80003f2f008 */
[----:B------:R-:W-:-:S05]  /*36b0*/  PLOP3.LUT P1, PT, P1, PT, PT, 0x8, 0x0 ;  /* 0x000000000000781c */ /* 0x000fca0000f2e170 */
[----:B------:R-:W-:Y:S08]  /*36c0*/  @P4 BRA P3, `(.L_x_41) ;  /* 0x0000000000244947 */ /* 0x000ff00001800000 */
[----:B------:R-:W-:Y:S04]  /*36d0*/  BSSY B0, `(.L_x_41) ;  /* 0x0000008000007945 */ /* 0x000fe80003800000 */
[----:B------:R-:W-:Y:S05]  /*36e0*/  @!P2 BRA `(.L_x_42) ;  /* 0x000000000014a947 */ /* 0x000fea0003800000 */
[----:B------:R-:W-:Y:S02]  /*36f0*/  LOP3.LUT P3, RZ, R22, 0xff, RZ, 0xc0, !PT ;  /* 0x000000ff16ff7812 */ /* 0x000fe4000786c0ff */
[----:B------:R-:W-:-:S11]  /*3700*/  PLOP3.LUT P0, PT, P1, PT, PT, 0x80, 0x0 ;  /* 0x000000000000781c */ /* 0x000fd60000f0f070 */
[----:B------:R-:W-:Y:S05]  /*3710*/  @!P3 BRA `(.L_x_43) ;  /* 0x00000000000cb947 */ /* 0x000fea0003800000 */
[----:B-----5:R-:W-:Y:S01]  /*3720*/  FSETP.EQ.AND P0, PT, R88, RZ, PT ;  /* 0x000000ff5800720b */ /* 0x020fe20003f02000 */
[----:B------:R-:W-:-:S12]  /*3730*/  BRA `(.L_x_43) ;  /* 0x0000000000047947 */ /* 0x000fd80003800000 */
.L_x_42:
[----:B-----5:R-:W-:-:S13]  /*3740*/  FSETP.EQ.AND P0, PT, R88, RZ, PT ;  /* 0x000000ff5800720b */ /* 0x020fda0003f02000 */
.L_x_43:
[----:B------:R-:W-:Y:S05]  /*3750*/  BSYNC B0 ;  /* 0x0000000000007941 */ /* 0x000fea0003800000 */
.L_x_41:
[----:B------:R-:W-:Y:S04]  /*3760*/  BSSY B0, `(.L_x_44) ;  /* 0x0000007000007945 */ /* 0x000fe80003800000 */
[----:B------:R-:W-:Y:S05]  /*3770*/  @!P2 BRA `(.L_x_45) ;  /* 0x000000000010a947 */ /* 0x000fea0003800000 */
[----:B------:R-:W-:-:S13]  /*3780*/  LOP3.LUT P2, RZ, R22, 0xff, RZ, 0xc0, !PT ;  /* 0x000000ff16ff7812 */ /* 0x000fda000784c0ff */
[----:B------:R-:W-:Y:S05]  /*3790*/  @!P2 BRA `(.L_x_46) ;  /* 0x00000000000ca947 */ /* 0x000fea0003800000 */
[----:B-----5:R-:W-:Y:S01]  /*37a0*/  FSETP.EQ.AND P1, PT, R88, RZ, PT ;  /* 0x000000ff5800720b */ /* 0x020fe20003f22000 */
[----:B------:R-:W-:-:S12]  /*37b0*/  BRA `(.L_x_46) ;  /* 0x0000000000047947 */ /* 0x000fd80003800000 */
.L_x_45:
[----:B-----5:R-:W-:-:S13]  /*37c0*/  FSETP.EQ.AND P1, PT, R88, RZ, PT ;  /* 0x000000ff5800720b */ /* 0x020fda0003f22000 */
.L_x_46:
[----:B------:R-:W-:Y:S05]  /*37d0*/  BSYNC B0 ;  /* 0x0000000000007941 */ /* 0x000fea0003800000 */
.L_x_44:
[----:B------:R-:W-:Y:S01]  /*37e0*/  BSSY B0, `(.L_x_47) ;  /* 0x000003f000007945 */ /* 0x000fe20003800000 */
[----:B------:R-:W-:Y:S02]  /*37f0*/  CS2R R6, SRZ ;  /* 0x0000000000067805 */ /* 0x000fe4000001ff00 */
[----:B--23--:R-:W-:Y:S01]  /*3800*/  CS2R R4, SRZ ;  /* 0x0000000000047805 */ /* 0x00cfe2000001ff00 */
[----:B------:R-:W-:Y:S06]  /*3810*/  @P0 BRA `(.L_x_48) ;  /* 0x0000000000ec0947 */ /* 0x000fec0003800000 */
[----:B------:R-:W-:-:S13]  /*3820*/  ISETP.NE.AND P3, PT, R23, 0x3, PT ;  /* 0x000000031700780c */ /* 0x000fda0003f65270 */
[----:B------:R-:W-:Y:S05]  /*3830*/  @!P3 BRA `(.L_x_49) ;  /* 0x000000000004b947 */ /* 0x000fea0003800000 */
[----:B------:R-:W-:Y:S01]  /*3840*/  BPT.TRAP 0x1 ;  /* 0x000000040000795c */ /* 0x000fe20000300000 */
.L_x_49:
[----:B------:R-:W-:Y:S01]  /*3850*/  LEA R13, R91, UR50, 0x3 ;  /* 0x000000325b0d7c11 */ /* 0x000fe2000f8e18ff */
[----:B------:R-:W-:Y:S01]  /*3860*/  BSSY B1, `(.L_x_50) ;  /* 0x0000005000017945 */ /* 0x000fe20003800000 */
[----:B------:R-:W-:Y:S02]  /*3870*/  SHF.L.U32 R0, R90, 0x1f, RZ ;  /* 0x0000001f5a007819 */ /* 0x000fe400000006ff */
[----:B------:R-:W-:Y:S02]  /*3880*/  CS2R R6, SRZ ;  /* 0x0000000000067805 */ /* 0x000fe4000001ff00 */
[----:B------:R-:W2:Y:S02]  /*3890*/  SYNCS.PHASECHK.TRANS64.TRYWAIT P2, [R13+URZ+0xc0], R0 ;  /* 0x0000c0000d0075a7 */ /* 0x000ea4000804017f */
[----:B--2---:R-:W-:Y:S05]  /*38a0*/  @!P2 BRA `(.L_x_51) ;  /* 0x000000b40054a947 */ /* 0x004fea0003800000 */
.L_x_367:
[----:B------:R-:W-:Y:S05]  /*38b0*/  BSYNC B1 ;  /* 0x0000000000017941 */ /* 0x000fea0003800000 */
.L_x_50:
[----:B------:R-:W-:Y:S01]  /*38c0*/  BSSY B1, `(.L_x_52) ;  /* 0x000001f000017945 */ /* 0x000fe20003800000 */
[----:B------:R-:W-:-:S03]  /*38d0*/  CS2R R4, SRZ ;  /* 0x0000000000047805 */ /* 0x000fc6000001ff00 */
[----:B------:R-:W-:Y:S05]  /*38e0*/  @P1 BRA `(.L_x_53) ;  /* 0x0000000000701947 */ /* 0x000fea0003800000 */
[C---:B--2---:R-:W-:Y:S01]  /*38f0*/  SHF.L.U32 R0, R18.reuse, 0x4, RZ ;  /* 0x0000000412007819 */ /* 0x044fe200000006ff */
[C---:B------:R-:W-:Y:S01]  /*3900*/  IMAD.SHL.U32 R3, R18.reuse, 0x2, RZ ;  /* 0x0000000212037824 */ /* 0x040fe200078e00ff */
[----:B------:R-:W-:Y:S02]  /*3910*/  SHF.L.U32 R5, R18, 0x3, RZ ;  /* 0x0000000312057819 */ /* 0x000fe400000006ff */
[----:B------:R-:W-:Y:S02]  /*3920*/  LOP3.LUT R0, R0, 0xe00, RZ, 0xc0, !PT ;  /* 0x00000e0000007812 */ /* 0x000fe400078ec0ff */
[----:B------:R-:W-:Y:S02]  /*3930*/  LOP3.LUT R7, R5, 0x80, RZ, 0xc0, !PT ;  /* 0x0000008005077812 */ /* 0x000fe400078ec0ff */
[----:B------:R-:W-:Y:S02]  /*3940*/  LOP3.LUT R0, R0, 0x6, R3, 0xf8, !PT ;  /* 0x0000000600007812 */ /* 0x000fe400078ef803 */
[----:B------:R-:W-:-:S02]  /*3950*/  LOP3.LUT R7, R7, 0x10, R18, 0xf8, !PT ;  /* 0x0000001007077812 */ /* 0x000fc400078ef812 */
[----:B------:R-:W-:Y:S02]  /*3960*/  LOP3.LUT R0, R0, 0x60, R5, 0xf8, !PT ;  /* 0x0000006000007812 */ /* 0x000fe400078ef805 */
[----:B------:R-:W-:Y:S02]  /*3970*/  SHF.R.U32.HI R3, RZ, 0x4, R18 ;  /* 0x00000004ff037819 */ /* 0x000fe40000011612 */
[----:B------:R-:W-:Y:S02]  /*3980*/  LOP3.LUT R0, R0, R7, RZ, 0xfc, !PT ;  /* 0x0000000700007212 */ /* 0x000fe400078efcff */
[----:B------:R-:W-:Y:S02]  /*3990*/  LOP3.LUT P2, RZ, R3, 0x1, RZ, 0xc0, !PT ;  /* 0x0000000103ff7812 */ /* 0x000fe4000784c0ff */
[----:B------:R-:W-:-:S05]  /*39a0*/  LEA R0, R91, R0, 0xc ;  /* 0x000000005b007211 */ /* 0x000fca00078e60ff */
[----:B------:R-:W-:Y:S01]  /*39b0*/  VIADD R3, R0, UR50 ;  /* 0x0000003200037c36 */ /* 0x000fe20008000000 */
[----:B------:R-:W-:Y:S04]  /*39c0*/  LDS.U16 R5, [R0+UR50+0x308] ;  /* 0x0003083200057984 */ /* 0x000fe80008000400 */
[C---:B------:R-:W-:Y:S01]  /*39d0*/  IADD3 R4, R3.reuse, 0x200, RZ ;  /* 0x0000020003047810 */ /* 0x040fe20007ffe0ff */
[----:B------:R-:W2:Y:S01]  /*39e0*/  LDS.U16 R6, [R0+UR50+0x208] ;  /* 0x0002083200067984 */ /* 0x000ea20008000400 */
[----:B------:R-:W-:-:S03]  /*39f0*/  IADD3 R7, R3, 0x210, RZ ;  /* 0x0000021003077810 */ /* 0x000fc60007ffe0ff */
[----:B------:R-:W-:Y:S01]  /*3a00*/  @P2 VIADD R7, R4, 0xfffffff0 ;  /* 0xfffffff004072836 */ /* 0x000fe20000000000 */
[----:B------:R-:W-:Y:S04]  /*3a10*/  LDS.U16 R3, [R0+UR50+0x200] ;  /* 0x0002003200037984 */ /* 0x000fe80008000400 */
[----:B------:R-:W3:Y:S04]  /*3a20*/  LDS.U16 R4, [R0+UR50+0x300] ;  /* 0x0003003200047984 */ /* 0x000ee80008000400 */
[----:B------:R-:W-:Y:S04]  /*3a30*/  LDS.U16 R8, [R7+0x100] ;  /* 0x0001000007087984 */ /* 0x000fe80000000400 */
[----:B------:R-:W4:Y:S04]  /*3a40*/  LDS.U16 R9, [R7] ;  /* 0x0000000007097984 */ /* 0x000f280000000400 */
[----:B------:R-:W-:Y:S04]  /*3a50*/  LDS.U16 R10, [R7+0x108] ;  /* 0x00010800070a7984 */ /* 0x000fe80000000400 */
[----:B------:R-:W1:Y:S01]  /*3a60*/  LDS.U16 R11, [R7+0x8] ;  /* 0x00000800070b7984 */ /* 0x000e620000000400 */
[----:B--2---:R-:W-:-:S02]  /*3a70*/  PRMT R5, R6, 0x5410, R5 ;  /* 0x0000541006057816 */ /* 0x004fc40000000005 */
[----:B---3--:R-:W-:Y:S02]  /*3a80*/  PRMT R4, R3, 0x5410, R4 ;  /* 0x0000541003047816 */ /* 0x008fe40000000004 */
[----:B----4-:R-:W-:Y:S02]  /*3a90*/  PRMT R6, R9, 0x5410, R8 ;  /* 0x0000541009067816 */ /* 0x010fe40000000008 */
[----:B-1----:R-:W-:-:S07]  /*3aa0*/  PRMT R7, R11, 0x5410, R10 ;  /* 0x000054100b077816 */ /* 0x002fce000000000a */
.L_x_53:
[----:B------:R-:W-:Y:S05]  /*3ab0*/  BSYNC B1 ;  /* 0x0000000000017941 */ /* 0x000fea0003800000 */
.L_x_52:
[----:B------:R-:W-:Y:S01]  /*3ac0*/  @!PT LDS RZ, [RZ] ;  /* 0x00000000fffff984 */ /* 0x000fe20000000800 */
[----:B------:R-:W-:Y:S01]  /*3ad0*/  @!PT LDS RZ, [RZ] ;  /* 0x00000000fffff984 */ /* 0x000fe20000000800 */
[----:B------:R-:W-:Y:S01]  /*3ae0*/  @!PT LDS RZ, [RZ] ;  /* 0x00000000fffff984 */ /* 0x000fe20000000800 */
[----:B------:R-:W-:Y:S01]  /*3af0*/  @!PT LDS RZ, [RZ] ;  /* 0x00000000fffff984 */ /* 0x000fe20000000800 */
[----:B------:R3:W-:Y:S06]  /*3b00*/  MEMBAR.ALL.CTA ;  /* 0x0000000000007992 */ /* 0x0007ec0000008000 */
[----:B---3--:R-:W3:Y:S01]  /*3b10*/  FENCE.VIEW.ASYNC.S ;  /* 0x00000000000073c6 */ /* 0x008ee20000000000 */
[----:B------:R-:W-:Y:S05]  /*3b20*/  @!P3 BRA `(.L_x_54) ;  /* 0x000000000004b947 */ /* 0x000fea0003800000 */
[----:B------:R-:W-:Y:S01]  /*3b30*/  BPT.TRAP 0x1 ;  /* 0x000000040000795c */ /* 0x000fe20000300000 */
.L_x_54:
[----:B------:R-:W4:Y:S01]  /*3b40*/  S2R R3, SR_CgaCtaId ;  /* 0x0000000000037919 */ /* 0x000f220000008800 */
[----:B--2---:R-:W-:Y:S02]  /*3b50*/  IADD3 R0, R13, 0xe0, RZ ;  /* 0x000000e00d007810 */ /* 0x004fe40007ffe0ff */
[----:B------:R-:W-:-:S04]  /*3b60*/  IADD3 R91, R91, 0x1, RZ ;  /* 0x000000015b5b7810 */ /* 0x000fc80007ffe0ff */
[----:B------:R-:W-:-:S04]  /*3b70*/  ISETP.NE.AND P2, PT, R91, 0x4, PT ;  /* 0x000000045b00780c */ /* 0x000fc80003f45270 */
[----:B------:R-:W-:Y:S02]  /*3b80*/  SEL R91, R91, RZ, P2 ;  /* 0x000000ff5b5b7207 */ /* 0x000fe40001000000 */
[----:B----4-:R-:W-:Y:S02]  /*3b90*/  PRMT R0, R3, 0x654, R0 ;  /* 0x0000065403007816 */ /* 0x010fe40000000000 */
[----:B------:R-:W-:Y:S02]  /*3ba0*/  SEL R3, RZ, 0x1, P2 ;  /* 0x00000001ff037807 */ /* 0x000fe40001000000 */
[----:B---3--:R2:W-:Y:S02]  /*3bb0*/  SYNCS.ARRIVE.TRANS64.RED.A1T0 RZ, [R0+URZ], RZ ;  /* 0x000000ff00ff79a7 */ /* 0x0085e4000810043f */
[----:B------:R-:W-:-:S07]  /*3bc0*/  LOP3.LUT R90, R90, R3, RZ, 0x3c, !PT ;  /* 0x000000035a5a7212 */ /* 0x000fce00078e3cff */
.L_x_48:
[----:B------:R-:W-:Y:S05]  /*3bd0*/  BSYNC B0 ;  /* 0x0000000000007941 */ /* 0x000fea0003800000 */
.L_x_47:
[-C--:B--2---:R-:W-:Y:S01]  /*3be0*/  F2FP.F16.E4M3.UNPACK_B R0, R4.reuse ;  /* 0x00000004ff00723e */ /* 0x084fe200020006ff */
[C---:B-----5:R-:W-:Y:S01]  /*3bf0*/  FMUL R155, R89.reuse, R155 ;  /* 0x0000009b599b7220 */ /* 0x060fe20000400000 */
[----:B------:R-:W-:Y:S01]  /*3c00*/  F2FP.F16.E4M3.UNPACK_B R3, R4.H1 ;  /* 0x00000004ff03723e */ /* 0x000fe200030006ff */
[C---:B------:R-:W-:Y:S01]  /*3c10*/  FMUL R8, R89.reuse, R153 ;  /* 0x0000009959087220 */ /* 0x040fe20000400000 */
[C---:B------:R-:W-:Y:S01]  /*3c20*/  FMUL R154, R89.reuse, R154 ;  /* 0x0000009a599a7220 */ /* 0x040fe20000400000 */
[--C-:B------:R-:W-:Y:S02]  /*3c30*/  HADD2.F32 R9, -RZ, R0.reuse.H0_H0 ;  /* 0x20000000ff097230 */ /* 0x100fe40000004100 */
[----:B------:R-:W-:Y:S01]  /*3c40*/  FMUL R15, R89, R152 ;  /* 0x00000098590f7220 */ /* 0x000fe20000400000 */
[----:B------:R-:W-:Y:S01]  /*3c50*/  HADD2.F32 R11, -RZ, R0.H1_H1 ;  /* 0x30000000ff0b7230 */ /* 0x000fe20000004100 */
[----:B------:R-:W-:Y:S01]  /*3c60*/  F2FP.F16.E4M3.UNPACK_B R0, R5 ;  /* 0x00000005ff00723e */ /* 0x000fe200020006ff */
[----:B------:R-:W-:-:S02]  /*3c70*/  HADD2.F32 R13, -RZ, R3.H0_H0 ;  /* 0x20000003ff0d7230 */ /* 0x000fc40000004100 */
[C---:B------:R-:W-:Y:S01]  /*3c80*/  FFMA R155, R88.reuse, R9, R155 ;  /* 0x00000009589b7223 */ /* 0x040fe2000000009b */
[----:B------:R-:W-:Y:S02]  /*3c90*/  HADD2.F32 R3, -RZ, R3.H1_H1 ;  /* 0x30000003ff037230 */ /* 0x000fe40000004100 */
[C---:B------:R-:W-:Y:S01]  /*3ca0*/  FFMA R154, R88.reuse, R11, R154 ;  /* 0x0000000b589a7223 */ /* 0x040fe2000000009a */
[--C-:B------:R-:W-:Y:S02]  /*3cb0*/  HADD2.F32 R9, -RZ, R0.reuse.H0_H0 ;  /* 0x20000000ff097230 */ /* 0x100fe40000004100 */
[C---:B------:R-:W-:Y:S01]  /*3cc0*/  FFMA R13, R88.reuse, R13, R8 ;  /* 0x0000000d580d7223 */ /* 0x040fe20000000008 */
[C---:B------:R-:W-:Y:S01]  /*3cd0*/  FMUL R8, R89.reuse, R151 ;  /* 0x0000009759087220 */ /* 0x040fe20000400000 */
[----:B------:R-:W-:Y:S02]  /*3ce0*/  HADD2.F32 R11, -RZ, R0.H1_H1 ;  /* 0x30000000ff0b7230 */ /* 0x000fe40000004100 */
[----:B------:R-:W-:Y:S01]  /*3cf0*/  FMUL R150, R89, R150 ;  /* 0x0000009659967220 */ /* 0x000fe20000400000 */
[----:B------:R-:W-:Y:S01]  /*3d00*/  F2FP.F16.E4M3.UNPACK_B R0, R5.H1 ;  /* 0x00000005ff00723e */ /* 0x000fe200030006ff */
[C---:B------:R-:W-:Y:S01]  /*3d10*/  FFMA R10, R88.reuse, R9, R8 ;  /* 0x00000009580a7223 */ /* 0x040fe20000000008 */
[----:B------:R-:W-:Y:S01]  /*3d20*/  F2FP.F16.E4M3.UNPACK_B R8, R6 ;  /* 0x00000006ff08723e */ /* 0x000fe200020006ff */
[C---:B------:R-:W-:Y:S01]  /*3d30*/  FFMA R15, R88.reuse, R3, R15 ;  /* 0x00000003580f7223 */ /* 0x040fe2000000000f */
[----:B------:R-:W-:Y:S01]  /*3d40*/  FFMA R150, R88, R11, R150 ;  /* 0x0000000b58967223 */ /* 0x000fe20000000096 */
[----:B------:R-:W-:-:S02]  /*3d50*/  HADD2.F32 R3, -RZ, R0.H0_H0 ;  /* 0x20000000ff037230 */ /* 0x000fc40000004100 */
[C---:B------:R-:W-:Y:S01]  /*3d60*/  FMUL R148, R89.reuse, R148 ;  /* 0x0000009459947220 */ /* 0x040fe20000400000 */
[----:B------:R-:W-:Y:S02]  /*3d70*/  HADD2.F32 R9, -RZ, R0.H1_H1 ;  /* 0x30000000ff097230 */ /* 0x000fe40000004100 */
[C---:B------:R-:W-:Y:S01]  /*3d80*/  FMUL R0, R89.reuse, R147 ;  /* 0x0000009359007220 */ /* 0x040fe20000400000 */
[--C-:B------:R-:W-:Y:S01]  /*3d90*/  HADD2.F32 R11, -RZ, R8.reuse.H0_H0 ;  /* 0x20000008ff0b7230 */ /* 0x100fe20000004100 */
[----:B------:R-:W-:Y:S01]  /*3da0*/  MOV R46, 0x437c0000 ;  /* 0x437c0000002e7802 */ /* 0x000fe20000000f00 */
[----:B------:R-:W-:Y:S02]  /*3db0*/  IMAD.MOV.U32 R44, RZ, RZ, 0x3bbb989d ;  /* 0x3bbb989dff2c7424 */ /* 0x000fe400078e00ff */
[C---:B------:R-:W-:Y:S01]  /*3dc0*/  FFMA R148, R88.reuse, R9, R148 ;  /* 0x0000000958947223 */ /* 0x040fe20000000094 */
[----:B------:R-:W-:Y:S01]  /*3dd0*/  FMUL R149, R89, R149 ;  /* 0x0000009559957220 */ /* 0x000fe20000400000 */
[C---:B------:R-:W-:Y:S01]  /*3de0*/  FFMA R11, R88.reuse, R11, R0 ;  /* 0x0000000b580b7223 */ /* 0x040fe20000000000 */
[----:B------:R-:W-:Y:S01]  /*3df0*/  FFMA.SAT R9, -R155, R44, 0.5 ;  /* 0x3f0000009b097423 */ /* 0x000fe2000000212c */
[----:B------:R-:W-:Y:S01]  /*3e00*/  F2FP.F16.E4M3.UNPACK_B R0, R6.H1 ;  /* 0x00000006ff00723e */ /* 0x000fe200030006ff */
[----:B------:R-:W-:Y:S01]  /*3e10*/  FFMA R149, R88, R3, R149 ;  /* 0x0000000358957223 */ /* 0x000fe20000000095 */
[----:B------:R-:W-:-:S02]  /*3e20*/  HADD2.F32 R3, -RZ, R8.H1_H1 ;  /* 0x30000008ff037230 */ /* 0x000fc40000004100 */
[----:B------:R-:W-:Y:S01]  /*3e30*/  FFMA.RM R12, R9, R46, 12582913 ;  /* 0x4b400001090c7423 */ /* 0x000fe2000000402e */
[C---:B------:R-:W-:Y:S01]  /*3e40*/  FMUL R8, R89.reuse, R145 ;  /* 0x0000009159087220 */ /* 0x040fe20000400000 */
[--C-:B------:R-:W-:Y:S02]  /*3e50*/  HADD2.F32 R9, -RZ, R0.reuse.H0_H0 ;  /* 0x20000000ff097230 */ /* 0x100fe40000004100 */
[----:B------:R-:W-:Y:S01]  /*3e60*/  FFMA.SAT R14, -R154, R44, 0.5 ;  /* 0x3f0000009a0e7423 */ /* 0x000fe2000000212c */
[----:B------:R-:W-:Y:S01]  /*3e70*/  FMUL R21, R89, R146 ;  /* 0x0000009259157220 */ /* 0x000fe20000400000 */
[-C--:B------:R-:W-:Y:S01]  /*3e80*/  FFMA.SAT R27, -R15, R44.reuse, 0.5 ;  /* 0x3f0000000f1b7423 */ /* 0x080fe2000000212c */
[-C--:B------:R-:W-:Y:S01]  /*3e90*/  FFMA.SAT R29, -R10, R44.reuse, 0.5 ;  /* 0x3f0000000a1d7423 */ /* 0x080fe2000000212c */
[----:B------:R-:W-:Y:S01]  /*3ea0*/  FFMA R8, R88, R9, R8 ;  /* 0x0000000958087223 */ /* 0x000fe20000000008 */
[----:B------:R-:W-:Y:S01]  /*3eb0*/  FFMA.SAT R9, -R13, R44, 0.5 ;  /* 0x3f0000000d097423 */ /* 0x000fe2000000212c */
[-C--:B------:R-:W-:Y:S01]  /*3ec0*/  FFMA.RM R20, R14, R46.reuse, 12582913 ;  /* 0x4b4000010e147423 */ /* 0x080fe2000000402e */
[----:B------:R-:W-:Y:S01]  /*3ed0*/  FADD R14, R12, -12583039 ;  /* 0xcb40007f0c0e7421 */ /* 0x000fe20000000000 */
[----:B------:R-:W-:Y:S01]  /*3ee0*/  FFMA R21, R88, R3, R21 ;  /* 0x0000000358157223 */ /* 0x000fe20000000015 */
[-C--:B------:R-:W-:Y:S01]  /*3ef0*/  FFMA.RM R24, R9, R46.reuse, 12582913 ;  /* 0x4b40000109187423 */ /* 0x080fe2000000402e */
[----:B------:R-:W-:Y:S01]  /*3f00*/  FADD R25, R20, -12583039 ;  /* 0xcb40007f14197421 */ /* 0x000fe20000000000 */
[----:B------:R-:W-:Y:S01]  /*3f10*/  FFMA R14, -R155, 1.4426950216293334961, -R14 ;  /* 0x3fb8aa3b9b0e7823 */ /* 0x000fe2000000090e */
[----:B------:R-:W-:Y:S01]  /*3f20*/  FFMA.RM R28, R27, R46, 12582913 ;  /* 0x4b4000011b1c7423 */ /* 0x000fe2000000402e */
[----:B------:R-:W-:Y:S01]  /*3f30*/  FADD R26, R24, -12583039 ;  /* 0xcb40007f181a7421 */ /* 0x000fe20000000000 */
[----:B------:R-:W-:Y:S01]  /*3f40*/  FFMA R25, -R154, 1.4426950216293334961, -R25 ;  /* 0x3fb8aa3b9a197823 */ /* 0x000fe20000000919 */
[----:B------:R-:W-:Y:S01]  /*3f50*/  FFMA R14, -R155, 1.925963033500011079e-08, R14 ;  /* 0x32a570609b0e7823 */ /* 0x000fe2000000010e */
[----:B------:R-:W-:-:S02]  /*3f60*/  HADD2.F32 R3, -RZ, R0.H1_H1 ;  /* 0x30000000ff037230 */ /* 0x000fc40000004100 */
[----:B------:R-:W-:Y:S01]  /*3f70*/  FFMA R26, -R13, 1.4426950216293334961, -R26 ;  /* 0x3fb8aa3b0d1a7823 */ /* 0x000fe2000000091a */
[----:B------:R-:W-:Y:S01]  /*3f80*/  FFMA.RM R30, R29, R46, 12582913 ;  /* 0x4b4000011d1e7423 */ /* 0x000fe2000000402e */
[----:B------:R-:W-:Y:S01]  /*3f90*/  FFMA R154, -R154, 1.925963033500011079e-08, R25 ;  /* 0x32a570609a9a7823 */ /* 0x000fe20000000119 */
[----:B------:R-:W-:Y:S01]  /*3fa0*/  FMUL R9, R89, R144 ;  /* 0x0000009059097220 */ /* 0x000fe20000400000 */
[----:B------:R-:W-:Y:S01]  /*3fb0*/  F2FP.F16.E4M3.UNPACK_B R0, R7 ;  /* 0x00000007ff00723e */ /* 0x000fe200020006ff */
[----:B------:R2:W3:Y:S01]  /*3fc0*/  MUFU.EX2 R25, R14 ;  /* 0x0000000e00197308 */ /* 0x0004e20000000800 */
[----:B------:R-:W-:Y:S01]  /*3fd0*/  FFMA R26, -R13, 1.925963033500011079e-08, R26 ;  /* 0x32a570600d1a7823 */ /* 0x000fe2000000011a */
[----:B------:R-:W-:Y:S01]  /*3fe0*/  FADD R13, R30, -12583039 ;  /* 0xcb40007f1e0d7421 */ /* 0x000fe20000000000 */
[----:B------:R-:W-:Y:S01]  /*3ff0*/  FFMA.SAT R31, -R150, R44, 0.5 ;  /* 0x3f000000961f7423 */ /* 0x000fe2000000212c */
[----:B------:R-:W-:Y:S01]  /*4000*/  FFMA R9, R88, R3, R9 ;  /* 0x0000000358097223 */ /* 0x000fe20000000009 */
[----:B------:R-:W-:-:S02]  /*4010*/  HADD2.F32 R3, -RZ, R0.H0_H0 ;  /* 0x20000000ff037230 */ /* 0x000fc40000004100 */
[----:B------:R-:W-:Y:S01]  /*4020*/  FMUL R143, R89, R143 ;  /* 0x0000008f598f7220 */ /* 0x000fe20000400000 */
[----:B------:R-:W-:Y:S01]  /*4030*/  FFMA R13, -R10, 1.4426950216293334961, -R13 ;  /* 0x3fb8aa3b0a0d7823 */ /* 0x000fe2000000090d */
[----:B------:R-:W-:Y:S01]  /*4040*/  FFMA.RM R32, R31, R46, 12582913 ;  /* 0x4b4000011f207423 */ /* 0x000fe2000000402e */
[----:B--2---:R-:W-:Y:S01]  /*4050*/  FADD R14, R28, -12583039 ;  /* 0xcb40007f1c0e7421 */ /* 0x004fe20000000000 */
[----:B------:R-:W-:Y:S01]  /*4060*/  FFMA R143, R88, R3, R143 ;  /* 0x00000003588f7223 */ /* 0x000fe2000000008f */
[----:B------:R-:W-:Y:S01]  /*4070*/  FFMA R10, -R10, 1.925963033500011079e-08, R13 ;  /* 0x32a570600a0a7823 */ /* 0x000fe2000000010d */
[----:B------:R-:W-:Y:S02]  /*4080*/  HADD2.F32 R3, -RZ, R0.H1_H1 ;  /* 0x30000000ff037230 */ /* 0x000fe40000004100 */
[----:B------:R-:W-:Y:S01]  /*4090*/  FFMA R14, -R15, 1.4426950216293334961, -R14 ;  /* 0x3fb8aa3b0f0e7823 */ /* 0x000fe2000000090e */
[----:B------:R-:W-:Y:S01]  /*40a0*/  FFMA.SAT R33, -R149, R44, 0.5 ;  /* 0x3f00000095217423 */ /* 0x000fe2000000212c */
[----:B------:R-:W-:Y:S01]  /*40b0*/  FMUL R13, R89, R142 ;  /* 0x0000008e590d7220 */ /* 0x000fe20000400000 */
[----:B------:R-:W-:Y:S01]  /*40c0*/  F2FP.F16.E4M3.UNPACK_B R0, R7.H1 ;  /* 0x00000007ff00723e */ /* 0x000fe200030006ff */
[----:B------:R-:W-:Y:S01]  /*40d0*/  FFMA R14, -R15, 1.925963033500011079e-08, R14 ;  /* 0x32a570600f0e7823 */ /* 0x000fe2000000010e */
[----:B------:R-:W-:Y:S01]  /*40e0*/  FADD R15, R32, -12583039 ;  /* 0xcb40007f200f7421 */ /* 0x000fe20000000000 */
[----:B------:R2:W4:Y:S01]  /*40f0*/  MUFU.EX2 R29, R26 ;  /* 0x0000001a001d7308 */ /* 0x0005220000000800 */
[----:B------:R-:W-:Y:S01]  /*4100*/  FFMA R13, R88, R3, R13 ;  /* 0x00000003580d7223 */ /* 0x000fe2000000000d */
[----:B------:R-:W-:-:S02]  /*4110*/  HADD2.F32 R3, -RZ, R0.H0_H0 ;  /* 0x20000000ff037230 */ /* 0x000fc40000004100 */
[----:B------:R-:W-:Y:S01]  /*4120*/  FFMA R15, -R150, 1.4426950216293334961, -R15 ;  /* 0x3fb8aa3b960f7823 */ /* 0x000fe2000000090f */
[-C--:B------:R-:W-:Y:S01]  /*4130*/  FFMA.SAT R34, -R148, R44.reuse, 0.5 ;  /* 0x3f00000094227423 */ /* 0x080fe2000000212c */
[----:B------:R-:W-:Y:S01]  /*4140*/  FMUL R141, R89, R141 ;  /* 0x0000008d598d7220 */ /* 0x000fe20000400000 */
[----:B------:R-:W-:Y:S01]  /*4150*/  FFMA.SAT R38, -R21, R44, 0.5 ;  /* 0x3f00000015267423 */ /* 0x000fe2000000212c */
[----:B------:R-:W-:Y:S01]  /*4160*/  FFMA R15, -R150, 1.925963033500011079e-08, R15 ;  /* 0x32a57060960f7823 */ /* 0x000fe2000000010f */
[----:B------:R1:W-:Y:S01]  /*4170*/  MUFU.EX2 R31, R14 ;  /* 0x0000000e001f7308 */ /* 0x0003e20000000800 */
[-C--:B--2---:R-:W-:Y:S01]  /*4180*/  FFMA.RM R26, R33, R46.reuse, 12582913 ;  /* 0x4b400001211a7423 */ /* 0x084fe2000000402e */
[-C--:B------:R-:W-:Y:S01]  /*4190*/  FFMA.RM R34, R34, R46.reuse, 12582913 ;  /* 0x4b40000122227423 */ /* 0x080fe2000000402e */
[----:B------:R-:W-:Y:S01]  /*41a0*/  FFMA R141, R88, R3, R141 ;  /* 0x00000003588d7223 */ /* 0x000fe2000000008d */
[----:B------:R-:W-:Y:S02]  /*41b0*/  HADD2.F32 R3, -RZ, R0.H1_H1 ;  /* 0x30000000ff037230 */ /* 0x000fe40000004100 */
[----:B------:R-:W-:Y:S01]  /*41c0*/  FFMA.RM R38, R38, R46, 12582913 ;  /* 0x4b40000126267423 */ /* 0x000fe2000000402e */
[----:B------:R-:W-:Y:S01]  /*41d0*/  FADD R37, R34, -12583039 ;  /* 0xcb40007f22257421 */ /* 0x000fe20000000000 */
[----:B------:R-:W-:Y:S01]  /*41e0*/  FFMA.SAT R41, -R9, R44, 0.5 ;  /* 0x3f00000009297423 */ /* 0x000fe2000000212c */
[----:B------:R2:W-:Y:S01]  /*41f0*/  MUFU.EX2 R35, R15 ;  /* 0x0000000f00237308 */ /* 0x0005e20000000800 */
[----:B-1----:R-:W-:Y:S01]  /*4200*/  FADD R14, R26, -12583039 ;  /* 0xcb40007f1a0e7421 */ /* 0x002fe20000000000 */
[----:B------:R-:W-:Y:S01]  /*4210*/  FADD R0, R38, -12583039 ;  /* 0xcb40007f26007421 */ /* 0x000fe20000000000 */
[----:B------:R-:W-:Y:S01]  /*4220*/  FFMA R39, -R148, 1.4426950216293334961, -R37 ;  /* 0x3fb8aa3b94277823 */ /* 0x000fe20000000925 */
[----:B------:R-:W-:Y:S01]  /*4230*/  FFMA.RM R41, R41, R46, 12582913 ;  /* 0x4b40000129297423 */ /* 0x000fe2000000402e */
[----:B------:R-:W-:Y:S01]  /*4240*/  FFMA R14, -R149, 1.4426950216293334961, -R14 ;  /* 0x3fb8aa3b950e7823 */ /* 0x000fe2000000090e */
[----:B------:R-:W-:-:S02]  /*4250*/  IMAD.SHL.U32 R12, R12, 0x800000, RZ ;  /* 0x008000000c0c7824 */ /* 0x000fc400078e00ff */
[----:B------:R-:W-:Y:S01]  /*4260*/  FFMA R39, -R148, 1.925963033500011079e-08, R39 ;  /* 0x32a5706094277823 */ /* 0x000fe20000000127 */
[----:B------:R1:W-:Y:S01]  /*4270*/  MUFU.EX2 R33, R10 ;  /* 0x0000000a00217308 */ /* 0x0003e20000000800 */
[----:B--2---:R-:W-:Y:S01]  /*4280*/  FMUL R15, R89, R140 ;  /* 0x0000008c590f7220 */ /* 0x004fe20000400000 */
[----:B------:R-:W-:Y:S01]  /*4290*/  FFMA R14, -R149, 1.925963033500011079e-08, R14 ;  /* 0x32a57060950e7823 */ /* 0x000fe2000000010e */
[----:B------:R-:W-:Y:S01]  /*42a0*/  FADD R42, R41, -12583039 ;  /* 0xcb40007f292a7421 */ /* 0x000fe20000000000 */
[----:B---3--:R-:W-:Y:S01]  /*42b0*/  FFMA R25, R12, R25, 1 ;  /* 0x3f8000000c197423 */ /* 0x008fe20000000019 */
[----:B------:R-:W-:Y:S01]  /*42c0*/  FFMA R3, R88, R3, R15 ;  /* 0x0000000358037223 */ /* 0x000fe2000000000f */
[-C--:B------:R-:W-:Y:S01]  /*42d0*/  FFMA.SAT R15, -R8, R44.reuse, 0.5 ;  /* 0x3f000000080f7423 */ /* 0x080fe2000000212c */
[----:B------:R-:W-:Y:S01]  /*42e0*/  FFMA R42, -R9, 1.4426950216293334961, -R42 ;  /* 0x3fb8aa3b092a7823 */ /* 0x000fe2000000092a */
[----:B------:R2:W-:Y:S01]  /*42f0*/  MUFU.EX2 R37, R14 ;  /* 0x0000000e00257308 */ /* 0x0005e20000000800 */
[----:B-1----:R-:W-:Y:S01]  /*4300*/  FFMA.SAT R10, -R11, R44, 0.5 ;  /* 0x3f0000000b0a7423 */ /* 0x002fe2000000212c */
[----:B------:R-:W-:Y:S01]  /*4310*/  FFMA.RM R40, R15, R46, 12582913 ;  /* 0x4b4000010f287423 */ /* 0x000fe2000000402e */
[----:B------:R-:W-:Y:S01]  /*4320*/  FFMA R42, -R9, 1.925963033500011079e-08, R42 ;  /* 0x32a57060092a7823 */ /* 0x000fe2000000012a */
[----:B------:R-:W-:Y:S01]  /*4330*/  FFMA.SAT R9, -R141, R44, 0.5 ;  /* 0x3f0000008d097423 */ /* 0x000fe2000000212c */
[-C--:B------:R-:W-:Y:S01]  /*4340*/  FFMA.RM R10, R10, R46.reuse, 12582913 ;  /* 0x4b4000010a0a7423 */ /* 0x080fe2000000402e */
[----:B------:R-:W-:Y:S01]  /*4350*/  FADD R15, R40, -12583039 ;  /* 0xcb40007f280f7421 */ /* 0x000fe20000000000 */
[----:B------:R-:W-:Y:S01]  /*4360*/  SHF.L.U32 R24, R24, 0x17, RZ ;  /* 0x0000001718187819 */ /* 0x000fe200000006ff */
[----:B------:R-:W-:Y:S01]  /*4370*/  FFMA.RM R43, R9, R46, 12582913 ;  /* 0x4b400001092b7423 */ /* 0x000fe2000000402e */
[C---:B--2---:R-:W-:Y:S01]  /*4380*/  FFMA R14, -R21.reuse, 1.4426950216293334961, -R0 ;  /* 0x3fb8aa3b150e7823 */ /* 0x044fe20000000900 */
[----:B------:R-:W-:Y:S01]  /*4390*/  LOP3.LUT R0, R18, 0xff, RZ, 0xc0, !PT ;  /* 0x000000ff12007812 */ /* 0x000fe200078ec0ff */
[----:B------:R-:W-:Y:S01]  /*43a0*/  FADD R36, R10, -12583039 ;  /* 0xcb40007f0a247421 */ /* 0x000fe20000000000 */
[----:B------:R-:W1:Y:S01]  /*43b0*/  MUFU.EX2 R27, R154 ;  /* 0x0000009a001b7308 */ /* 0x000e620000000800 */
[----:B------:R-:W-:Y:S01]  /*43c0*/  FFMA R14, -R21, 1.925963033500011079e-08, R14 ;  /* 0x32a57060150e7823 */ /* 0x000fe2000000010e */
[----:B------:R-:W-:Y:S01]  /*43d0*/  IADD3 R0, R0, 0x1f, RZ ;  /* 0x0000001f00007810 */ /* 0x000fe20007ffe0ff */
[----:B------:R-:W-:Y:S01]  /*43e0*/  FFMA R36, -R11, 1.4426950216293334961, -R36 ;  /* 0x3fb8aa3b0b247823 */ /* 0x000fe20000000924 */
[----:B------:R-:W-:Y:S01]  /*43f0*/  FFMA R21, -R8, 1.4426950216293334961, -R15 ;  /* 0x3fb8aa3b08157823 */ /* 0x000fe2000000090f */
[----:B------:R-:W-:Y:S01]  /*4400*/  SHF.L.U32 R20, R20, 0x17, RZ ;  /* 0x0000001714147819 */ /* 0x000fe200000006ff */
[----:B------:R-:W-:Y:S01]  /*4410*/  IMAD.SHL.U32 R28, R28, 0x800000, RZ ;  /* 0x008000001c1c7824 */ /* 0x000fe200078e00ff */
[----:B------:R-:W-:Y:S01]  /*4420*/  ISETP.GT.U32.AND P5, PT, R0, 0x3e, PT ;  /* 0x0000003e0000780c */ /* 0x000fe20003fa4070 */
[-C--:B------:R-:W-:Y:S01]  /*4430*/  FFMA.SAT R0, -R143, R44.reuse, 0.5 ;  /* 0x3f0000008f007423 */ /* 0x080fe2000000212c */
[----:B------:R-:W-:Y:S01]  /*4440*/  FFMA R36, -R11, 1.925963033500011079e-08, R36 ;  /* 0x32a570600b247823 */ /* 0x000fe20000000124 */
[----:B------:R-:W-:Y:S01]  /*4450*/  FFMA R21, -R8, 1.925963033500011079e-08, R21 ;  /* 0x32a5706008157823 */ /* 0x000fe20000000115 */
[----:B------:R-:W-:Y:S01]  /*4460*/  FFMA.SAT R8, -R13, R44, 0.5 ;  /* 0x3f0000000d087423 */ /* 0x000fe2000000212c */
[----:B------:R-:W-:Y:S01]  /*4470*/  FFMA.RM R0, R0, R46, 12582913 ;  /* 0x4b40000100007423 */ /* 0x000fe2000000402e */
[----:B------:R-:W-:Y:S01]  /*4480*/  FFMA.SAT R44, -R3, R44, 0.5 ;  /* 0x3f000000032c7423 */ /* 0x000fe2000000212c */
[----:B------:R2:W-:Y:S01]  /*4490*/  MUFU.EX2 R11, R36 ;  /* 0x00000024000b7308 */ /* 0x0005e20000000800 */
[----:B------:R-:W-:Y:S01]  /*44a0*/  SHF.L.U32 R30, R30, 0x17, RZ ;  /* 0x000000171e1e7819 */ /* 0x000fe200000006ff */
[----:B------:R-:W-:-:S02]  /*44b0*/  IMAD.SHL.U32 R26, R26, 0x800000, RZ ;  /* 0x008000001a1a7824 */ /* 0x000fc400078e00ff */
[-C--:B------:R-:W-:Y:S01]  /*44c0*/  FFMA.RM R45, R44, R46.reuse, 12582913 ;  /* 0x4b4000012c2d7423 */ /* 0x080fe2000000402e */
[----:B------:R-:W-:Y:S01]  /*44d0*/  FADD R44, R43, -12583039 ;  /* 0xcb40007f2b2c7421 */ /* 0x000fe20000000000 */
[----:B------:R-:W-:Y:S01]  /*44e0*/  SHF.L.U32 R34, R34, 0x17, RZ ;  /* 0x0000001722227819 */ /* 0x000fe200000006ff */
[----:B------:R-:W-:Y:S01]  /*44f0*/  IMAD.SHL.U32 R38, R38, 0x800000, RZ ;  /* 0x0080000026267824 */ /* 0x000fe200078e00ff */
[----:B------:R-:W-:Y:S01]  /*4500*/  SHF.L.U32 R32, R32, 0x17, RZ ;  /* 0x0000001720207819 */ /* 0x000fe200000006ff */
[----:B------:R3:W-:Y:S01]  /*4510*/  MUFU.EX2 R15, R14 ;  /* 0x0000000e000f7308 */ /* 0x0007e20000000800 */
[----:B--2---:R-:W-:Y:S01]  /*4520*/  FFMA.RM R36, R8, R46, 12582913 ;  /* 0x4b40000108247423 */ /* 0x004fe2000000402e */
[----:B------:R-:W-:Y:S01]  /*4530*/  FADD R8, R0, -12583039 ;  /* 0xcb40007f00087421 */ /* 0x000fe20000000000 */
[----:B------:R-:W-:Y:S01]  /*4540*/  FADD R46, R45, -12583039 ;  /* 0xcb40007f2d2e7421 */ /* 0x000fe20000000000 */
[----:B------:R-:W-:Y:S01]  /*4550*/  FFMA R44, -R141, 1.4426950216293334961, -R44 ;  /* 0x3fb8aa3b8d2c7823 */ /* 0x000fe2000000092c */
[----:B------:R-:W-:Y:S01]  /*4560*/  SHF.L.U32 R10, R10, 0x17, RZ ;  /* 0x000000170a0a7819 */ /* 0x000fe200000006ff */
[----:B------:R-:W-:Y:S01]  /*4570*/  FFMA R8, -R143, 1.4426950216293334961, -R8 ;  /* 0x3fb8aa3b8f087823 */ /* 0x000fe20000000908 */
[----:B------:R-:W-:Y:S01]  /*4580*/  FFMA R46, -R3, 1.4426950216293334961, -R46 ;  /* 0x3fb8aa3b032e7823 */ /* 0x000fe2000000092e */
[----:B------:R-:W-:Y:S01]  /*4590*/  FFMA R44, -R141, 1.925963033500011079e-08, R44 ;  /* 0x32a570608d2c7823 */ /* 0x000fe2000000012c */
[----:B---3--:R-:W-:Y:S01]  /*45a0*/  FADD R14, R36, -12583039 ;  /* 0xcb40007f240e7421 */ /* 0x008fe20000000000 */
[----:B------:R-:W-:Y:S01]  /*45b0*/  FFMA R8, -R143, 1.925963033500011079e-08, R8 ;  /* 0x32a570608f087823 */ /* 0x000fe20000000108 */
[----:B------:R-:W-:Y:S01]  /*45c0*/  FFMA R46, -R3, 1.925963033500011079e-08, R46 ;  /* 0x32a57060032e7823 */ /* 0x000fe2000000012e */
[----:B------:R-:W2:Y:S01]  /*45d0*/  MUFU.EX2 R39, R39 ;  /* 0x0000002700277308 */ /* 0x000ea20000000800 */
[----:B------:R-:W-:Y:S01]  /*45e0*/  FFMA R14, -R13, 1.4426950216293334961, -R14 ;  /* 0x3fb8aa3b0d0e7823 */ /* 0x000fe2000000090e */
[----:B------:R-:W-:Y:S01]  /*45f0*/  SHF.L.U32 R40, R40, 0x17, RZ ;  /* 0x0000001728287819 */ /* 0x000fe200000006ff */
[----:B------:R-:W-:Y:S01]  /*4600*/  IMAD.SHL.U32 R41, R41, 0x800000, RZ ;  /* 0x0080000029297824 */ /* 0x000fe200078e00ff */
[----:B------:R-:W-:Y:S01]  /*4610*/  SHF.L.U32 R0, R0, 0x17, RZ ;  /* 0x0000001700007819 */ /* 0x000fe200000006ff */
[----:B------:R-:W-:Y:S01]  /*4620*/  FFMA R14, -R13, 1.925963033500011079e-08, R14 ;  /* 0x32a570600d0e7823 */ /* 0x000fe2000000010e */
[----:B------:R-:W-:Y:S01]  /*4630*/  SHF.L.U32 R36, R36, 0x17, RZ ;  /* 0x0000001724247819 */ /* 0x000fe200000006ff */
[----:B------:R-:W-:Y:S01]  /*4640*/  IMAD.SHL.U32 R43, R43, 0x800000, RZ ;  /* 0x008000002b2b7824 */ /* 0x000fe200078e00ff */
[----:B------:R3:W2:Y:S01]  /*4650*/  MUFU.EX2 R9, R8 ;  /* 0x0000000800097308 */ /* 0x0006a20000000800 */
[----:B------:R-:W-:Y:S01]  /*4660*/  SHF.L.U32 R45, R45, 0x17, RZ ;  /* 0x000000172d2d7819 */ /* 0x000fe200000006ff */
[----:B------:R-:W-:Y:S01]  /*4670*/  BSSY B1, `(.L_x_55) ;  /* 0x0000022000017945 */ /* 0x000fe20003800000 */
[----:B----4-:R-:W-:Y:S01]  /*4680*/  FFMA R29, R24, R29, 1 ;  /* 0x3f800000181d7423 */ /* 0x010fe2000000001d */
[----:B-1----:R-:W-:Y:S01]  /*4690*/  FFMA R20, R20, R27, 1 ;  /* 0x3f80000014147423 */ /* 0x002fe2000000001b */
[----:B------:R-:W-:Y:S01]  /*46a0*/  FFMA R28, R28, R31, 1 ;  /* 0x3f8000001c1c7423 */ /* 0x000fe2000000001f */
[----:B------:R-:W-:Y:S01]  /*46b0*/  FFMA R33, R30, R33, 1 ;  /* 0x3f8000001e217423 */ /* 0x000fe20000000021 */
[----:B------:R-:W-:Y:S01]  /*46c0*/  FFMA R32, R32, R35, 1 ;  /* 0x3f80000020207423 */ /* 0x000fe20000000023 */
[----:B------:R-:W1:Y:S01]  /*46d0*/  MUFU.EX2 R21, R21 ;  /* 0x0000001500157308 */ /* 0x000e620000000800 */
[----:B---3--:R-:W-:Y:S01]  /*46e0*/  IADD3 R8, R25, 0x1800000, RZ ;  /* 0x0180000019087810 */ /* 0x008fe20007ffe0ff */
[----:B--2---:R-:W-:Y:S01]  /*46f0*/  FFMA R24, R34, R39, 1 ;  /* 0x3f80000022187423 */ /* 0x004fe20000000027 */
[----:B------:R-:W-:Y:S01]  /*4700*/  FFMA R37, R26, R37, 1 ;  /* 0x3f8000001a257423 */ /* 0x000fe20000000025 */
[----:B------:R-:W-:Y:S01]  /*4710*/  FFMA R27, R10, R11, 1 ;  /* 0x3f8000000a1b7423 */ /* 0x000fe2000000000b */
[----:B------:R-:W-:Y:S01]  /*4720*/  LOP3.LUT R8, R8, 0x7f800000, RZ, 0xc0, !PT ;  /* 0x7f80000008087812 */ /* 0x000fe200078ec0ff */
[----:B------:R-:W-:-:S02]  /*4730*/  FFMA R38, R38, R15, 1 ;  /* 0x3f80000026267423 */ /* 0x000fc4000000000f */
[----:B------:R-:W2:Y:S01]  /*4740*/  MUFU.EX2 R42, R42 ;  /* 0x0000002a002a7308 */ /* 0x000ea20000000800 */
[----:B------:R-:W-:Y:S01]  /*4750*/  ISETP.GT.U32.AND P2, PT, R8, 0x1ffffff, PT ;  /* 0x01ffffff0800780c */ /* 0x000fe20003f44070 */
[----:B------:R-:W-:-:S06]  /*4760*/  FFMA R39, R0, R9, 1 ;  /* 0x3f80000000277423 */ /* 0x000fcc0000000009 */
[----:B------:R-:W3:Y:S01]  /*4770*/  MUFU.EX2 R3, R14 ;  /* 0x0000000e00037308 */ /* 0x000ee20000000800 */
[----:B-1----:R-:W-:-:S07]  /*4780*/  FFMA R31, R40, R21, 1 ;  /* 0x3f800000281f7423 */ /* 0x002fce0000000015 */
[----:B------:R-:W1:Y:S01]  /*4790*/  MUFU.EX2 R44, R44 ;  /* 0x0000002c002c7308 */ /* 0x000e620000000800 */
[----:B--2---:R-:W-:-:S07]  /*47a0*/  FFMA R42, R41, R42, 1 ;  /* 0x3f800000292a7423 */ /* 0x004fce000000002a */
[----:B------:R-:W2:Y:S01]  /*47b0*/  MUFU.EX2 R46, R46 ;  /* 0x0000002e002e7308 */ /* 0x000ea20000000800 */
[----:B---3--:R-:W-:Y:S01]  /*47c0*/  FFMA R30, R36, R3, 1 ;  /* 0x3f800000241e7423 */ /* 0x008fe20000000003 */
[----:B-1----:R-:W-:Y:S01]  /*47d0*/  FFMA R43, R43, R44, 1 ;  /* 0x3f8000002b2b7423 */ /* 0x002fe2000000002c */
[----:B--2---:R-:W-:Y:S01]  /*47e0*/  FFMA R46, R45, R46, 1 ;  /* 0x3f8000002d2e7423 */ /* 0x004fe2000000002e */
[----:B------:R-:W-:Y:S06]  /*47f0*/  @P2 BRA `(.L_x_56) ;  /* 0x0000000000142947 */ /* 0x000fec0003800000 */
[----:B------:R-:W-:Y:S02]  /*4800*/  MOV R3, R25 ;  /* 0x0000001900037202 */ /* 0x000fe40000000f00 */
[----:B------:R-:W-:-:S07]  /*4810*/  MOV R36, 0x4830 ;  /* 0x0000483000247802 */ /* 0x000fce0000000f00 */
[----:B------:R-:W-:Y:S05]  /*4820*/  CALL.REL.NOINC `($__internal_0_$__cuda_sm20_rcp_rn_f32_slowpath) ;  /* 0x000000ac00a87944 */ /* 0x000fea0003c00000 */
[----:B------:R-:W-:Y:S01]  /*4830*/  IMAD.MOV.U32 R8, RZ, RZ, R0 ;  /* 0x000000ffff087224 */ /* 0x000fe200078e0000 */
[----:B------:R-:W-:Y:S06]  /*4840*/  BRA `(.L_x_57) ;  /* 0x0000000000107947 */ /* 0x000fec0003800000 */
.L_x_56:
[----:B------:R-:W1:Y:S02]  /*4850*/  MUFU.RCP R8, R25 ;  /* 0x0000001900087308 */ /* 0x000e640000001000 */
[----:B-1----:R-:W-:-:S04]  /*4860*/  FFMA R0, R25, R8, -1 ;  /* 0xbf80000019007423 */ /* 0x002fc80000000008 */
[----:B------:R-:W-:-:S04]  /*4870*/  FADD.FTZ R3, -R0, -RZ ;  /* 0x800000ff00037221 */ /* 0x000fc80000010100 */
[----:B------:R-:W-:-:S07]  /*4880*/  FFMA R8, R8, R3, R8 ;  /* 0x0000000308087223 */ /* 0x000fce0000000008 */
.L_x_57:
[----:B------:R-:W-:Y:S05]  /*4890*/  BSYNC B1 ;  /* 0x0000000000017941 */ /* 0x000fea0003800000 */
.L_x_55:
[----:B------:R-:W-:Y:S01]  /*48a0*/  IADD3 R0, R20, 0x1800000, RZ ;  /* 0x0180000014007810 */ /* 0x000fe20007ffe0ff */
[----:B------:R-:W-:Y:S03]  /*48b0*/  BSSY B1, `(.L_x_58) ;  /* 0x000000d000017945 */ /* 0x000fe60003800000 */
[----:B------:R-:W-:-:S04]  /*48c0*/  LOP3.LUT R0, R0, 0x7f800000, RZ, 0xc0, !PT ;  /* 0x7f80000000007812 */ /* 0x000fc800078ec0ff */
[----:B------:R-:W-:-:S13]  /*48d0*/  ISETP.GT.U32.AND P2, PT, R0, 0x1ffffff, PT ;  /* 0x01ffffff0000780c */ /* 0x000fda0003f44070 */
[----:B------:R-:W-:Y:S05]  /*48e0*/  @P2 BRA `(.L_x_59) ;  /* 0x0000000000142947 */ /* 0x000fea0003800000 */
[----:B------:R-:W-:Y:S02]  /*48f0*/  MOV R3, R20 ;  /* 0x0000001400037202 */ /* 0x000fe40000000f00 */
[----:B------:R-:W-:-:S07]  /*4900*/  MOV R36, 0x4920 ;  /* 0x0000492000247802 */ /* 0x000fce0000000f00 */
[----:B------:R-:W-:Y:S05]  /*4910*/  CALL.REL.NOINC `($__internal_0_$__cuda_sm20_rcp_rn_f32_slowpath) ;  /* 0x000000ac006c7944 */ /* 0x000fea0003c00000 */
[----:B------:R-:W-:Y:S01]  /*4920*/  IMAD.MOV.U32 R9, RZ, RZ, R0 ;  /* 0x000000ffff097224 */ /* 0x000fe200078e0000 */
[----:B------:R-:W-:Y:S06]  /*4930*/  BRA `(.L_x_60) ;  /* 0x0000000000107947 */ /* 0x000fec0003800000 */
.L_x_59:
[----:B------:R-:W1:Y:S02]  /*4940*/  MUFU.RCP R9, R20 ;  /* 0x0000001400097308 */ /* 0x000e640000001000 */
[----:B-1----:R-:W-:-:S04]  /*4950*/  FFMA R0, R20, R9, -1 ;  /* 0xbf80000014007423 */ /* 0x002fc80000000009 */
[----:B------:R-:W-:-:S04]  /*4960*/  FADD.FTZ R0, -R0, -RZ ;  /* 0x800000ff00007221 */ /* 0x000fc80000010100 */
[----:B------:R-:W-:-:S07]  /*4970*/  FFMA R9, R9, R0, R9 ;  /* 0x0000000009097223 */ /* 0x000fce0000000009 */
.L_x_60:
[----:B------:R-:W-:Y:S05]  /*4980*/  BSYNC B1 ;  /* 0x0000000000017941 */ /* 0x000fea0003800000 */
.L_x_58:
        /* <DEDUP_REMOVED lines=10> */
.L_x_62:
[----:B------:R-:W1:Y:S02]  /*4a30*/  MUFU.RCP R10, R29 ;  /* 0x0000001d000a7308 */ /* 0x000e640000001000 */
[----:B-1----:R-:W-:-:S04]  /*4a40*/  FFMA R0, R29, R10, -1 ;  /* 0xbf8000001d007423 */ /* 0x002fc8000000000a */
[----:B------:R-:W-:-:S04]  /*4a50*/  FADD.FTZ R3, -R0, -RZ ;  /* 0x800000ff00037221 */ /* 0x000fc80000010100 */
[----:B------:R-:W-:-:S07]  /*4a60*/  FFMA R10, R10, R3, R10 ;  /* 0x000000030a0a7223 */ /* 0x000fce000000000a */
.L_x_63:
[----:B------:R-:W-:Y:S05]  /*4a70*/  BSYNC B1 ;  /* 0x0000000000017941 */ /* 0x000fea0003800000 */
.L_x_61:
        /* <DEDUP_REMOVED lines=10> */
.L_x_65:
[----:B------:R-:W1:Y:S02]  /*4b20*/  MUFU.RCP R11, R28 ;  /* 0x0000001c000b7308 */ /* 0x000e640000001000 */
[----:B-1----:R-:W-:-:S04]  /*4b30*/  FFMA R0, R28, R11, -1 ;  /* 0xbf8000001c007423 */ /* 0x002fc8000000000b */
[----:B------:R-:W-:-:S04]  /*4b40*/  FADD.FTZ R0, -R0, -RZ ;  /* 0x800000ff00007221 */ /* 0x000fc80000010100 */
[----:B------:R-:W-:-:S07]  /*4b50*/  FFMA R11, R11, R0, R11 ;  /* 0x000000000b0b7223 */ /* 0x000fce000000000b */
.L_x_66:
[----:B------:R-:W-:Y:S05]  /*4b60*/  BSYNC B1 ;  /* 0x0000000000017941 */ /* 0x000fea0003800000 */
.L_x_64:
        /* <DEDUP_REMOVED lines=10> */
.L_x_68:
[----:B------:R-:W1:Y:S02]  /*4c10*/  MUFU.RCP R14, R33 ;  /* 0x00000021000e7308 */ /* 0x000e640000001000 */
[----:B-1----:R-:W-:-:S04]  /*4c20*/  FFMA R0, R33, R14, -1 ;  /* 0xbf80000021007423 */ /* 0x002fc8000000000e */
[----:B------:R-:W-:-:S04]  /*4c30*/  FADD.FTZ R3, -R0, -RZ ;  /* 0x800000ff00037221 */ /* 0x000fc80000010100 */
[----:B------:R-:W-:-:S07]  /*4c40*/  FFMA R14, R14, R3, R14 ;  /* 0x000000030e0e7223 */ /* 0x000fce000000000e */
.L_x_69:
[----:B------:R-:W-:Y:S05]  /*4c50*/  BSYNC B1 ;  /* 0x0000000000017941 */ /* 0x000fea0003800000 */
.L_x_67:
        /* <DEDUP_REMOVED lines=10> */
.L_x_71:
[----:B------:R-:W1:Y:S02]  /*4d00*/  MUFU.RCP R15, R32 ;  /* 0x00000020000f7308 */ /* 0x000e640000001000 */
[----:B-1----:R-:W-:-:S04]  /*4d10*/  FFMA R0, R32, R15, -1 ;  /* 0xbf80000020007423 */ /* 0x002fc8000000000f */
[----:B------:R-:W-:-:S04]  /*4d20*/  FADD.FTZ R0, -R0, -RZ ;  /* 0x800000ff00007221 */ /* 0x000fc80000010100 */
[----:B------:R-:W-:-:S07]  /*4d30*/  FFMA R15, R15, R0, R15 ;  /* 0x000000000f0f7223 */ /* 0x000fce000000000f */
.L_x_72:
[----:B------:R-:W-:Y:S05]  /*4d40*/  BSYNC B1 ;  /* 0x0000000000017941 */ /* 0x000fea0003800000 */
.L_x_70:
        /* <DEDUP_REMOVED lines=10> */
.L_x_74:
[----:B------:R-:W1:Y:S02]  /*4df0*/  MUFU.RCP R20, R37 ;  /* 0x0000002500147308 */ /* 0x000e640000001000 */
[----:B-1----:R-:W-:-:S04]  /*4e00*/  FFMA R0, R37, R20, -1 ;  /* 0xbf80000025007423 */ /* 0x002fc80000000014 */
[----:B------:R-:W-:-:S04]  /*4e10*/  FADD.FTZ R3, -R0, -RZ ;  /* 0x800000ff00037221 */ /* 0x000fc80000010100 */
[----:B------:R-:W-:-:S07]  /*4e20*/  FFMA R20, R20, R3, R20 ;  /* 0x0000000314147223 */ /* 0x000fce0000000014 */
.L_x_75:
[----:B------:R-:W-:Y:S05]  /*4e30*/  BSYNC B1 ;  /* 0x0000000000017941 */ /* 0x000fea0003800000 */
.L_x_73:
        /* <DEDUP_REMOVED lines=10> */
.L_x_77:
[----:B------:R-:W1:Y:S02]  /*4ee0*/  MUFU.RCP R21, R24 ;  /* 0x0000001800157308 */ /* 0x000e640000001000 */
[----:B-1----:R-:W-:-:S04]  /*4ef0*/  FFMA R0, R24, R21, -1 ;  /* 0xbf80000018007423 */ /* 0x002fc80000000015 */
[----:B------:R-:W-:-:S04]  /*4f00*/  FADD.FTZ R0, -R0, -RZ ;  /* 0x800000ff00007221 */ /* 0x000fc80000010100 */
[----:B------:R-:W-:-:S07]  /*4f10*/  FFMA R21, R21, R0, R21 ;  /* 0x0000000015157223 */ /* 0x000fce0000000015 */
.L_x_78:
[----:B------:R-:W-:Y:S05]  /*4f20*/  BSYNC B1 ;  /* 0x0000000000017941 */ /* 0x000fea0003800000 */
.L_x_76:
        /* <DEDUP_REMOVED lines=10> */
.L_x_80:
[----:B------:R-:W1:Y:S02]  /*4fd0*/  MUFU.RCP R24, R27 ;  /* 0x0000001b00187308 */ /* 0x000e640000001000 */
[----:B-1----:R-:W-:-:S04]  /*4fe0*/  FFMA R0, R27, R24, -1 ;  /* 0xbf8000001b007423 */ /* 0x002fc80000000018 */
[----:B------:R-:W-:-:S04]  /*4ff0*/  FADD.FTZ R3, -R0, -RZ ;  /* 0x800000ff00037221 */ /* 0x000fc80000010100 */
[----:B------:R-:W-:-:S07]  /*5000*/  FFMA R24, R24, R3, R24 ;  /* 0x0000000318187223 */ /* 0x000fce0000000018 */
.L_x_81:
[----:B------:R-:W-:Y:S05]  /*5010*/  BSYNC B1 ;  /* 0x0000000000017941 */ /* 0x000fea0003800000 */
.L_x_79:
        /* <DEDUP_REMOVED lines=10> */
.L_x_83:
[----:B------:R-:W1:Y:S02]  /*50c0*/  MUFU.RCP R25, R38 ;  /* 0x0000002600197308 */ /* 0x000e640000001000 */
[----:B-1----:R-:W-:-:S04]  /*50d0*/  FFMA R0, R38, R25, -1 ;  /* 0xbf80000026007423 */ /* 0x002fc80000000019 */
[----:B------:R-:W-:-:S04]  /*50e0*/  FADD.FTZ R0, -R0, -RZ ;  /* 0x800000ff00007221 */ /* 0x000fc80000010100 */
[----:B------:R-:W-:-:S07]  /*50f0*/  FFMA R25, R25, R0, R25 ;  /* 0x0000000019197223 */ /* 0x000fce0000000019 */
.L_x_84:
[----:B------:R-:W-:Y:S05]  /*5100*/  BSYNC B1 ;  /* 0x0000000000017941 */ /* 0x000fea0003800000 */
.L_x_82:
        /* <DEDUP_REMOVED lines=10> */
.L_x_86:
[----:B------:R-:W1:Y:S02]  /*51b0*/  MUFU.RCP R26, R31 ;  /* 0x0000001f001a7308 */ /* 0x000e640000001000 */
[----:B-1----:R-:W-:-:S04]  /*51c0*/  FFMA R0, R31, R26, -1 ;  /* 0xbf8000001f007423 */ /* 0x002fc8000000001a */
[----:B------:R-:W-:-:S04]  /*51d0*/  FADD.FTZ R3, -R0, -RZ ;  /* 0x800000ff00037221 */ /* 0x000fc80000010100 */
[----:B------:R-:W-:-:S07]  /*51e0*/  FFMA R26, R26, R3, R26 ;  /* 0x000000031a1a7223 */ /* 0x000fce000000001a */
.L_x_87:
[----:B------:R-:W-:Y:S05]  /*51f0*/  BSYNC B1 ;  /* 0x0000000000017941 */ /* 0x000fea0003800000 */
.L_x_85:
        /* <DEDUP_REMOVED lines=10> */
.L_x_89:
[----:B------:R-:W1:Y:S02]  /*52a0*/  MUFU.RCP R27, R42 ;  /* 0x0000002a001b7308 */ /* 0x000e640000001000 */
[----:B-1----:R-:W-:-:S04]  /*52b0*/  FFMA R0, R42, R27, -1 ;  /* 0xbf8000002a007423 */ /* 0x002fc8000000001b */
[----:B------:R-:W-:-:S04]  /*52c0*/  FADD.FTZ R0, -R0, -RZ ;  /* 0x800000ff00007221 */ /* 0x000fc80000010100 */
[----:B------:R-:W-:-:S07]  /*52d0*/  FFMA R27, R27, R0, R27 ;  /* 0x000000001b1b7223 */ /* 0x000fce000000001b */
.L_x_90:
[----:B------:R-:W-:Y:S05]  /*52e0*/  BSYNC B1 ;  /* 0x0000000000017941 */ /* 0x000fea0003800000 */
.L_x_88:
        /* <DEDUP_REMOVED lines=10> */
.L_x_92:
[----:B------:R-:W1:Y:S02]  /*5390*/  MUFU.RCP R28, R39 ;  /* 0x00000027001c7308 */ /* 0x000e640000001000 */
[----:B-1----:R-:W-:-:S04]  /*53a0*/  FFMA R0, R39, R28, -1 ;  /* 0xbf80000027007423 */ /* 0x002fc8000000001c */
[----:B------:R-:W-:-:S04]  /*53b0*/  FADD.FTZ R3, -R0, -RZ ;  /* 0x800000ff00037221 */ /* 0x000fc80000010100 */
[----:B------:R-:W-:-:S07]  /*53c0*/  FFMA R28, R28, R3, R28 ;  /* 0x000000031c1c7223 */ /* 0x000fce000000001c */
.L_x_93:
[----:B------:R-:W-:Y:S05]  /*53d0*/  BSYNC B1 ;  /* 0x0000000000017941 */ /* 0x000fea0003800000 */
.L_x_91:
        /* <DEDUP_REMOVED lines=10> */
.L_x_95:
[----:B------:R-:W1:Y:S02]  /*5480*/  MUFU.RCP R29, R30 ;  /* 0x0000001e001d7308 */ /* 0x000e640000001000 */
[----:B-1----:R-:W-:-:S04]  /*5490*/  FFMA R0, R30, R29, -1 ;  /* 0xbf8000001e007423 */ /* 0x002fc8000000001d */
[----:B------:R-:W-:-:S04]  /*54a0*/  FADD.FTZ R0, -R0, -RZ ;  /* 0x800000ff00007221 */ /* 0x000fc80000010100 */
[----:B------:R-:W-:-:S07]  /*54b0*/  FFMA R29, R29, R0, R29 ;  /* 0x000000001d1d7223 */ /* 0x000fce000000001d */
.L_x_96:
[----:B------:R-:W-:Y:S05]  /*54c0*/  BSYNC B1 ;  /* 0x0000000000017941 */ /* 0x000fea0003800000 */
.L_x_94:
        /* <DEDUP_REMOVED lines=10> */
.L_x_98:
[----:B------:R-:W1:Y:S02]  /*5570*/  MUFU.RCP R30, R43 ;  /* 0x0000002b001e7308 */ /* 0x000e640000001000 */
[----:B-1----:R-:W-:-:S04]  /*5580*/  FFMA R0, R43, R30, -1 ;  /* 0xbf8000002b007423 */ /* 0x002fc8000000001e */
[----:B------:R-:W-:-:S04]  /*5590*/  FADD.FTZ R3, -R0, -RZ ;  /* 0x800000ff00037221 */ /* 0x000fc80000010100 */
[----:B------:R-:W-:-:S07]  /*55a0*/  FFMA R30, R30, R3, R30 ;  /* 0x000000031e1e7223 */ /* 0x000fce000000001e */
.L_x_99:
[----:B------:R-:W-:Y:S05]  /*55b0*/  BSYNC B1 ;  /* 0x0000000000017941 */ /* 0x000fea0003800000 */
.L_x_97:
        /* <DEDUP_REMOVED lines=10> */
.L_x_101:
[----:B------:R-:W1:Y:S02]  /*5660*/  MUFU.RCP R3, R46 ;  /* 0x0000002e00037308 */ /* 0x000e640000001000 */
[----:B-1----:R-:W-:-:S04]  /*5670*/  FFMA R0, R46, R3, -1 ;  /* 0xbf8000002e007423 */ /* 0x002fc80000000003 */
[----:B------:R-:W-:-:S04]  /*5680*/  FADD.FTZ R0, -R0, -RZ ;  /* 0x800000ff00007221 */ /* 0x000fc80000010100 */
[----:B------:R-:W-:-:S07]  /*5690*/  FFMA R3, R3, R0, R3 ;  /* 0x0000000003037223 */ /* 0x000fce0000000003 */
.L_x_102:
[----:B------:R-:W-:Y:S05]  /*56a0*/  BSYNC B1 ;  /* 0x0000000000017941 */ /* 0x000fea0003800000 */
.L_x_100:
[C---:B------:R-:W-:Y:S01]  /*56b0*/  SHF.L.U32 R0, R18.reuse, 0x4, RZ ;  /* 0x0000000412007819 */ /* 0x040fe200000006ff */
[C---:B------:R-:W-:Y:S01]  /*56c0*/  IMAD.SHL.U32 R31, R18.reuse, 0x8, RZ ;  /* 0x00000008121f7824 */ /* 0x040fe200078e00ff */
[----:B------:R-:W-:Y:S02]  /*56d0*/  F2FP.SATFINITE.E4M3.F32.PACK_AB_MERGE_C R13, R9, R8, RZ ;  /* 0x00000008090d723e */ /* 0x000fe400048070ff */
[----:B------:R-:W-:Y:S02]  /*56e0*/  SHF.L.U32 R9, R18, 0x1, RZ ;  /* 0x0000000112097819 */ /* 0x000fe400000006ff */
[----:B------:R-:W-:Y:S02]  /*56f0*/  LOP3.LUT R0, R0, 0xe00, RZ, 0xc0, !PT ;  /* 0x00000e0000007812 */ /* 0x000fe400078ec0ff */
[----:B------:R-:W-:Y:S02]  /*5700*/  SHF.R.U32.HI R8, RZ, 0x4, R18 ;  /* 0x00000004ff087819 */ /* 0x000fe40000011612 */
[----:B------:R-:W-:-:S02]  /*5710*/  LOP3.LUT R0, R0, 0x6, R9, 0xf8, !PT ;  /* 0x0000000600007812 */ /* 0x000fc400078ef809 */
[----:B------:R-:W-:Y:S02]  /*5720*/  LOP3.LUT R9, R31, 0x80, RZ, 0xc0, !PT ;  /* 0x000000801f097812 */ /* 0x000fe400078ec0ff */
[----:B------:R-:W-:Y:S02]  /*5730*/  LOP3.LUT R0, R0, 0x60, R31, 0xf8, !PT ;  /* 0x0000006000007812 */ /* 0x000fe400078ef81f */
[----:B------:R-:W-:Y:S02]  /*5740*/  LOP3.LUT R9, R9, 0x10, R18, 0xf8, !PT ;  /* 0x0000001009097812 */ /* 0x000fe400078ef812 */
[----:B------:R-:W-:Y:S02]  /*5750*/  LOP3.LUT P2, RZ, R8, 0x1, RZ, 0xc0, !PT ;  /* 0x0000000108ff7812 */ /* 0x000fe4000784c0ff */
[----:B------:R-:W-:Y:S02]  /*5760*/  LOP3.LUT R8, R0, R9, RZ, 0xfc, !PT ;  /* 0x0000000900087212 */ /* 0x000fe400078efcff */
[----:B------:R-:W-:-:S02]  /*5770*/  F2FP.SATFINITE.E4M3.F32.PACK_AB_MERGE_C R11, R11, R10, RZ ;  /* 0x0000000a0b0b723e */ /* 0x000fc400048070ff */
[----:B------:R-:W-:Y:S02]  /*5780*/  F2FP.SATFINITE.E4M3.F32.PACK_AB_MERGE_C R15, R15, R14, RZ ;  /* 0x0000000e0f0f723e */ /* 0x000fe400048070ff */
[----:B------:R-:W-:Y:S02]  /*5790*/  F2FP.SATFINITE.E4M3.F32.PACK_AB_MERGE_C R21, R21, R20, RZ ;  /* 0x000000141515723e */ /* 0x000fe400048070ff */
[----:B------:R-:W-:Y:S02]  /*57a0*/  F2FP.SATFINITE.E4M3.F32.PACK_AB_MERGE_C R25, R25, R24, RZ ;  /* 0x000000181919723e */ /* 0x000fe400048070ff */
[----:B------:R-:W-:Y:S02]  /*57b0*/  F2FP.SATFINITE.E4M3.F32.PACK_AB_MERGE_C R27, R27, R26, RZ ;  /* 0x0000001a1b1b723e */ /* 0x000fe400048070ff */
[----:B------:R-:W-:Y:S02]  /*57c0*/  F2FP.SATFINITE.E4M3.F32.PACK_AB_MERGE_C R29, R29, R28, RZ ;  /* 0x0000001c1d1d723e */ /* 0x000fe400048070ff */
[----:B------:R-:W-:-:S02]  /*57d0*/  F2FP.SATFINITE.E4M3.F32.PACK_AB_MERGE_C R3, R3, R30, RZ ;  /* 0x0000001e0303723e */ /* 0x000fc400048070ff */
[----:B------:R-:W-:Y:S01]  /*57e0*/  MOV R9, 0x10 ;  /* 0x0000001000097802 */ /* 0x000fe20000000f00 */
[----:B------:R-:W-:Y:S06]  /*57f0*/  @P5 BRA `(.L_x_103) ;  /* 0x0000000000045947 */ /* 0x000fec0003800000 */
[----:B------:R-:W-:-:S04]  /*5800*/  DEPBAR.LE SB0, 0x1 ;  /* 0x000080400000791a */ /* 0x000fc80000000000 */
.L_x_103:
[----:B------:R-:W-:Y:S05]  /*5810*/  WARPSYNC.ALL ;  /* 0x0000000000007948 */ /* 0x000fea0003800000 */
[----:B------:R-:W-:Y:S01]  /*5820*/  BAR.SYNC.DEFER_BLOCKING 0x1, 0x100 ;  /* 0x0044000000007b1d */ /* 0x000fe20000010000 */
[----:B------:R-:W-:Y:S02]  /*5830*/  SEL R9, R9, 0xfffffff0, !P2 ;  /* 0xfffffff009097807 */ /* 0x000fe40005000000 */
[----:B------:R-:W-:-:S03]  /*5840*/  IADD3 R10, R8, UR50, RZ ;  /* 0x00000032080a7c10 */ /* 0x000fc6000fffe0ff */
[----:B------:R-:W-:Y:S02]  /*5850*/  BSSY B0, `(.L_x_104) ;  /* 0x0000017000007945 */ /* 0x000fe40003800000 */
[----:B------:R-:W-:Y:S01]  /*5860*/  IMAD.IADD R10, R10, 0x1, R9 ;  /* 0x000000010a0a7824 */ /* 0x000fe200078e0209 */
[----:B------:R1:W-:Y:S04]  /*5870*/  STS.U16 [R8+UR50+0x4200], R13 ;  /* 0x0042000d08007988 */ /* 0x0003e80008000432 */
[----:B------:R1:W-:Y:S04]  /*5880*/  STS.U16 [R8+UR50+0x4300], R11 ;  /* 0x0043000b08007988 */ /* 0x0003e80008000432 */
[----:B------:R1:W-:Y:S04]  /*5890*/  STS.U16 [R8+UR50+0x4208], R15 ;  /* 0x0042080f08007988 */ /* 0x0003e80008000432 */
[----:B------:R1:W-:Y:S04]  /*58a0*/  STS.U16 [R8+UR50+0x4308], R21 ;  /* 0x0043081508007988 */ /* 0x0003e80008000432 */
[----:B------:R1:W-:Y:S04]  /*58b0*/  STS.U16 [R10+0x4200], R25 ;  /* 0x004200190a007388 */ /* 0x0003e80000000400 */
[----:B------:R1:W-:Y:S04]  /*58c0*/  STS.U16 [R10+0x4300], R27 ;  /* 0x0043001b0a007388 */ /* 0x0003e80000000400 */
[----:B------:R1:W-:Y:S04]  /*58d0*/  STS.U16 [R10+0x4208], R29 ;  /* 0x0042081d0a007388 */ /* 0x0003e80000000400 */
[----:B------:R1:W-:Y:S01]  /*58e0*/  STS.U16 [R10+0x4308], R3 ;  /* 0x004308030a007388 */ /* 0x0003e20000000400 */
[----:B------:R-:W-:Y:S01]  /*58f0*/  @!PT LDS RZ, [RZ] ;  /* 0x00000000fffff984 */ /* 0x000fe20000000800 */
[----:B------:R-:W-:Y:S01]  /*5900*/  @!PT LDS RZ, [RZ] ;  /* 0x00000000fffff984 */ /* 0x000fe20000000800 */
[----:B------:R-:W-:Y:S01]  /*5910*/  @!PT LDS RZ, [RZ] ;  /* 0x00000000fffff984 */ /* 0x000fe20000000800 */
[----:B------:R-:W-:Y:S01]  /*5920*/  @!PT LDS RZ, [RZ] ;  /* 0x00000000fffff984 */ /* 0x000fe20000000800 */
[----:B------:R2:W-:Y:S06]  /*5930*/  MEMBAR.ALL.CTA ;  /* 0x0000000000007992 */ /* 0x0005ec0000008000 */
[----:B--2---:R-:W2:Y:S02]  /*5940*/  FENCE.VIEW.ASYNC.S ;  /* 0x00000000000073c6 */ /* 0x004ea40000000000 */
[----:B--2---:R-:W-:Y:S06]  /*5950*/  BAR.SYNC.DEFER_BLOCKING 0x1, 0x100 ;  /* 0x0044000000007b1d */ /* 0x004fec0000010000 */
[----:B-1----:R-:W-:Y:S05]  /*5960*/  @P5 BRA `(.L_x_105) ;  /* 0x0000000000145947 */ /* 0x002fea0003800000 */
[----:B------:R-:W-:Y:S02]  /*5970*/  UIADD3 UR4, UP0, UR42, 0x4f0, URZ ;  /* 0x000004f02a047890 */ /* 0x000fe4000ff1e03f */
[----:B------:R-:W-:Y:S02]  /*5980*/  UIADD3 UR44, UR50, 0x4200, URZ ;  /* 0x00004200322c7890 */ /* 0x000fe4000fffe03f */
[----:B------:R-:W-:-:S09]  /*5990*/  UIADD3.X UR5, URZ, UR43, URZ, UP0, !UPT ;  /* 0x0000002b3f057290 */ /* 0x000fd200087fe43f */
[----:B------:R1:W-:Y:S02]  /*59a0*/  UTMASTG.3D [UR44], [UR4] ;  /* 0x0000002c040073b5 */ /* 0x0003e40008010000 */
[----:B-1----:R0:W-:Y:S02]  /*59b0*/  UTMACMDFLUSH ;  /* 0x00000000000079b7 */ /* 0x0021e40000000000 */
.L_x_105:
[----:B------:R-:W-:Y:S05]  /*59c0*/  BSYNC B0 ;  /* 0x0000000000007941 */ /* 0x000fea0003800000 */
.L_x_104:
[----:B------:R-:W-:Y:S04]  /*59d0*/  BSSY B0, `(.L_x_106) ;  /* 0x000002e000007945 */ /* 0x000fe80003800000 */
[----:B------:R-:W-:Y:S05]  /*59e0*/  @P0 BRA `(.L_x_107) ;  /* 0x0000000000b00947 */ /* 0x000fea0003800000 */
[----:B------:R-:W-:-:S13]  /*59f0*/  ISETP.NE.AND P3, PT, R23, 0x3, PT ;  /* 0x000000031700780c */ /* 0x000fda0003f65270 */
[----:B------:R-:W-:Y:S05]  /*5a00*/  @!P3 BRA `(.L_x_108) ;  /* 0x000000000004b947 */ /* 0x000fea0003800000 */
[----:B------:R-:W-:Y:S01]  /*5a10*/  BPT.TRAP 0x1 ;  /* 0x000000040000795c */ /* 0x000fe20000300000 */
.L_x_108:
[----:B------:R-:W-:Y:S01]  /*5a20*/  LEA R14, R91, UR50, 0x3 ;  /* 0x000000325b0e7c11 */ /* 0x000fe2000f8e18ff */
[----:B------:R-:W-:Y:S01]  /*5a30*/  BSSY B1, `(.L_x_109) ;  /* 0x0000004000017945 */ /* 0x000fe20003800000 */
[----:B------:R-:W-:-:S04]  /*5a40*/  SHF.L.U32 R3, R90, 0x1f, RZ ;  /* 0x0000001f5a037819 */ /* 0x000fc800000006ff */
[----:B------:R-:W1:Y:S02]  /*5a50*/  SYNCS.PHASECHK.TRANS64.TRYWAIT P2, [R14+URZ+0xc0], R3 ;  /* 0x0000c0030e0075a7 */ /* 0x000e64000804017f */
[----:B-1----:R-:W-:Y:S05]  /*5a60*/  @!P2 BRA `(.L_x_110) ;  /* 0x0000009000f8a947 */ /* 0x002fea0003800000 */
.L_x_368:
[----:B------:R-:W-:Y:S05]  /*5a70*/  BSYNC B1 ;  /* 0x0000000000017941 */ /* 0x000fea0003800000 */
.L_x_109:
[----:B------:R-:W-:Y:S04]  /*5a80*/  BSSY B1, `(.L_x_111) ;  /* 0x0000011000017945 */ /* 0x000fe80003800000 */
[----:B------:R-:W-:Y:S05]  /*5a90*/  @P1 BRA `(.L_x_112) ;  /* 0x00000000003c1947 */ /* 0x000fea0003800000 */
[----:B------:R-:W-:-:S04]  /*5aa0*/  LEA R15, R91, R8, 0xc ;  /* 0x000000085b0f7211 */ /* 0x000fc800078e60ff */
[----:B------:R-:W-:Y:S01]  /*5ab0*/  IADD3 R0, R15, UR50, RZ ;  /* 0x000000320f007c10 */ /* 0x000fe2000fffe0ff */
[----:B------:R-:W-:Y:S04]  /*5ac0*/  LDS.U16 R4, [R15+UR50+0x300] ;  /* 0x000300320f047984 */ /* 0x000fe80008000400 */
[----:B------:R-:W-:Y:S01]  /*5ad0*/  IMAD.IADD R13, R0, 0x1, R9 ;  /* 0x00000001000d7824 */ /* 0x000fe200078e0209 */
[----:B-1----:R-:W1:Y:S04]  /*5ae0*/  LDS.U16 R3, [R15+UR50+0x200] ;  /* 0x000200320f037984 */ /* 0x002e680008000400 */
[----:B------:R-:W-:Y:S04]  /*5af0*/  LDS.U16 R6, [R13+0x300] ;  /* 0x000300000d067984 */ /* 0x000fe80000000400 */
[----:B------:R-:W2:Y:S04]  /*5b00*/  LDS.U16 R7, [R13+0x200] ;  /* 0x000200000d077984 */ /* 0x000ea80000000400 */
[----:B------:R-:W-:Y:S04]  /*5b10*/  LDS.U16 R5, [R15+UR50+0x308] ;  /* 0x000308320f057984 */ /* 0x000fe80008000400 */
[----:B------:R-:W3:Y:S04]  /*5b20*/  LDS.U16 R0, [R15+UR50+0x208] ;  /* 0x000208320f007984 */ /* 0x000ee80008000400 */
[----:B------:R-:W-:Y:S04]  /*5b30*/  LDS.U16 R11, [R13+0x308] ;  /* 0x000308000d0b7984 */ /* 0x000fe80000000400 */
[----:B------:R-:W4:Y:S01]  /*5b40*/  LDS.U16 R12, [R13+0x208] ;  /* 0x000208000d0c7984 */ /* 0x000f220000000400 */
[----:B-1----:R-:W-:-:S02]  /*5b50*/  PRMT R4, R3, 0x5410, R4 ;  /* 0x0000541003047816 */ /* 0x002fc40000000004 */
[----:B--2---:R-:W-:Y:S02]  /*5b60*/  PRMT R6, R7, 0x5410, R6 ;  /* 0x0000541007067816 */ /* 0x004fe40000000006 */
[----:B---3--:R-:W-:Y:S02]  /*5b70*/  PRMT R5, R0, 0x5410, R5 ;  /* 0x0000541000057816 */ /* 0x008fe40000000005 */
[----:B----4-:R-:W-:-:S07]  /*5b80*/  PRMT R7, R12, 0x5410, R11 ;  /* 0x000054100c077816 */ /* 0x010fce000000000b */
.L_x_112:
[----:B------:R-:W-:Y:S05]  /*5b90*/  BSYNC B1 ;  /* 0x0000000000017941 */ /* 0x000fea0003800000 */
.L_x_111:
[----:B------:R-:W-:Y:S01]  /*5ba0*/  @!PT LDS RZ, [RZ] ;  /* 0x00000000fffff984 */ /* 0x000fe20000000800 */
[----:B------:R-:W-:Y:S01]  /*5bb0*/  @!PT LDS RZ, [RZ] ;  /* 0x00000000fffff984 */ /* 0x000fe20000000800 */
[----:B------:R-:W-:Y:S01]  /*5bc0*/  @!PT LDS RZ, [RZ] ;  /* 0x00000000fffff984 */ /* 0x000fe20000000800 */
[----:B------:R-:W-:Y:S01]  /*5bd0*/  @!PT LDS RZ, [RZ] ;  /* 0x00000000fffff984 */ /* 0x000fe20000000800 */
[----:B------:R2:W-:Y:S06]  /*5be0*/  MEMBAR.ALL.CTA ;  /* 0x0000000000007992 */ /* 0x0005ec0000008000 */
[----:B--2---:R-:W2:Y:S01]  /*5bf0*/  FENCE.VIEW.ASYNC.S ;  /* 0x00000000000073c6 */ /* 0x004ea20000000000 */
[----:B------:R-:W-:Y:S05]  /*5c00*/  @!P3 BRA `(.L_x_113) ;  /* 0x000000000004b947 */ /* 0x000fea0003800000 */
[----:B------:R-:W-:Y:S01]  /*5c10*/  BPT.TRAP 0x1 ;  /* 0x000000040000795c */ /* 0x000fe20000300000 */
.L_x_113:
[----:B-1----:R-:W1:Y:S01]  /*5c20*/  S2R R3, SR_CgaCtaId ;  /* 0x0000000000037919 */ /* 0x002e620000008800 */
[----:B------:R-:W-:Y:S02]  /*5c30*/  IADD3 R0, R14, 0xe0, RZ ;  /* 0x000000e00e007810 */ /* 0x000fe40007ffe0ff */
[----:B------:R-:W-:-:S04]  /*5c40*/  IADD3 R91, R91, 0x1, RZ ;  /* 0x000000015b5b7810 */ /* 0x000fc80007ffe0ff */
[----:B------:R-:W-:-:S04]  /*5c50*/  ISETP.NE.AND P2, PT, R91, 0x4, PT ;  /* 0x000000045b00780c */ /* 0x000fc80003f45270 */
[----:B------:R-:W-:Y:S02]  /*5c60*/  SEL R91, R91, RZ, P2 ;  /* 0x000000ff5b5b7207 */ /* 0x000fe40001000000 */
[----:B-1----:R-:W-:Y:S02]  /*5c70*/  PRMT R0, R3, 0x654, R0 ;  /* 0x0000065403007816 */ /* 0x002fe40000000000 */
[----:B------:R-:W-:Y:S02]  /*5c80*/  SEL R3, RZ, 0x1, P2 ;  /* 0x00000001ff037807 */ /* 0x000fe40001000000 */
[----:B--2---:R1:W-:Y:S02]  /*5c90*/  SYNCS.ARRIVE.TRANS64.RED.A1T0 RZ, [R0+URZ], RZ ;  /* 0x000000ff00ff79a7 */ /* 0x0043e4000810043f */
[----:B------:R-:W-:-:S07]  /*5ca0*/  LOP3.LUT R90, R90, R3, RZ, 0x3c, !PT ;  /* 0x000000035a5a7212 */ /* 0x000fce00078e3cff */
.L_x_107:
[----:B------:R-:W-:Y:S05]  /*5cb0*/  BSYNC B0 ;  /* 0x0000000000007941 */ /* 0x000fea0003800000 */
.L_x_106:
[----:B-1----:R-:W-:Y:S01]  /*5cc0*/  F2FP.F16.E4M3.UNPACK_B R0, R4 ;  /* 0x00000004ff00723e */ /* 0x002fe200020006ff */
[C---:B------:R-:W-:Y:S01]  /*5cd0*/  FMUL R3, R89.reuse, R138 ;  /* 0x0000008a59037220 */ /* 0x040fe20000400000 */
[----:B------:R-:W-:Y:S01]  /*5ce0*/  F2FP.F16.E4M3.UNPACK_B R13, R5 ;  /* 0x00000005ff0d723e */ /* 0x000fe200020006ff */
[C---:B------:R-:W-:Y:S01]  /*5cf0*/  FMUL R135, R89.reuse, R135 ;  /* 0x0000008759877220 */ /* 0x040fe20000400000 */
[C---:B------:R-:W-:Y:S01]  /*5d00*/  FMUL R137, R89.reuse, R137 ;  /* 0x0000008959897220 */ /* 0x040fe20000400000 */
[--C-:B------:R-:W-:Y:S01]  /*5d10*/  HADD2.F32 R11, -RZ, R0.reuse.H0_H0 ;  /* 0x20000000ff0b7230 */ /* 0x100fe20000004100 */
[----:B------:R-:W-:Y:S01]  /*5d20*/  F2FP.F16.E4M3.UNPACK_B R14, R5.H1 ;  /* 0x00000005ff0e723e */ /* 0x000fe200030006ff */
[----:B------:R-:W-:Y:S01]  /*5d30*/  HADD2.F32 R12, -RZ, R0.H1_H1 ;  /* 0x30000000ff0c7230 */ /* 0x000fe20000004100 */
[----:B------:R-:W-:Y:S01]  /*5d40*/  F2FP.F16.E4M3.UNPACK_B R0, R4.H1 ;  /* 0x00000004ff00723e */ /* 0x000fe200030006ff */
[--C-:B------:R-:W-:Y:S02]  /*5d50*/  HADD2.F32 R20, -RZ, R13.reuse.H0_H0 ;  /* 0x2000000dff147230 */ /* 0x100fe40000004100 */
[----:B------:R-:W-:Y:S01]  /*5d60*/  FMUL R139, R89, R139 ;  /* 0x0000008b598b7220 */ /* 0x000fe20000400000 */
[----:B------:R-:W-:-:S02]  /*5d70*/  HADD2.F32 R24, -RZ, R13.H1_H1 ;  /* 0x3000000dff187230 */ /* 0x000fc40000004100 */
[C---:B------:R-:W-:Y:S01]  /*5d80*/  FFMA R3, R88.reuse, R12, R3 ;  /* 0x0000000c58037223 */ /* 0x040fe20000000003 */
[----:B------:R-:W-:Y:S02]  /*5d90*/  HADD2.F32 R12, -RZ, R0.H0_H0 ;  /* 0x20000000ff0c7230 */ /* 0x000fe40000004100 */
[C---:B------:R-:W-:Y:S01]  /*5da0*/  FFMA R135, R88.reuse, R20, R135 ;  /* 0x0000001458877223 */ /* 0x040fe20000000087 */
[----:B------:R-:W-:Y:S01]  /*5db0*/  FMUL R13, R89, R134 ;  /* 0x00000086590d7220 */ /* 0x000fe20000400000 */
[----:B------:R-:W-:Y:S01]  /*5dc0*/  F2FP.F16.E4M3.UNPACK_B R20, R6 ;  /* 0x00000006ff14723e */ /* 0x000fe200020006ff */
[C---:B------:R-:W-:Y:S01]  /*5dd0*/  FFMA R139, R88.reuse, R11, R139 ;  /* 0x0000000b588b7223 */ /* 0x040fe2000000008b */
[C---:B------:R-:W-:Y:S01]  /*5de0*/  FFMA R137, R88.reuse, R12, R137 ;  /* 0x0000000c58897223 */ /* 0x040fe20000000089 */
[----:B------:R-:W-:Y:S02]  /*5df0*/  HADD2.F32 R12, -RZ, R14.H0_H0 ;  /* 0x2000000eff0c7230 */ /* 0x000fe40000004100 */
[----:B------:R-:W-:Y:S01]  /*5e00*/  FFMA R13, R88, R24, R13 ;  /* 0x00000018580d7223 */ /* 0x000fe2000000000d */
[----:B------:R-:W-:-:S02]  /*5e10*/  HADD2.F32 R0, -RZ, R0.H1_H1 ;  /* 0x30000000ff007230 */ /* 0x000fc40000004100 */
[C---:B------:R-:W-:Y:S01]  /*5e20*/  FMUL R11, R89.reuse, R136 ;  /* 0x00000088590b7220 */ /* 0x040fe20000400000 */
[----:B------:R-:W-:Y:S02]  /*5e30*/  HADD2.F32 R14, -RZ, R14.H1_H1 ;  /* 0x3000000eff0e7230 */ /* 0x000fe40000004100 */
[C---:B------:R-:W-:Y:S01]  /*5e40*/  FMUL R15, R89.reuse, R132 ;  /* 0x00000084590f7220 */ /* 0x040fe20000400000 */
[--C-:B------:R-:W-:Y:S02]  /*5e50*/  HADD2.F32 R24, -RZ, R20.reuse.H0_H0 ;  /* 0x20000014ff187230 */ /* 0x100fe40000004100 */
[----:B------:R-:W-:Y:S01]  /*5e60*/  FMUL R131, R89, R131 ;  /* 0x0000008359837220 */ /* 0x000fe20000400000 */
[----:B------:R-:W-:Y:S02]  /*5e70*/  IMAD.MOV.U32 R46, RZ, RZ, 0x3bbb989d ;  /* 0x3bbb989dff2e7424 */ /* 0x000fe400078e00ff */
[C---:B------:R-:W-:Y:S01]  /*5e80*/  FFMA R11, R88.reuse, R0, R11 ;  /* 0x00000000580b7223 */ /* 0x040fe2000000000b */
[----:B------:R-:W-:Y:S01]  /*5e90*/  MOV R48, 0x437c0000 ;  /* 0x437c000000307802 */ /* 0x000fe20000000f00 */
[C---:B------:R-:W-:Y:S01]  /*5ea0*/  FFMA R15, R88.reuse, R14, R15 ;  /* 0x0000000e580f7223 */ /* 0x040fe2000000000f */
[----:B------:R-:W-:Y:S01]  /*5eb0*/  FFMA.SAT R0, -R139, R46, 0.5 ;  /* 0x3f0000008b007423 */ /* 0x000fe2000000212e */
[----:B------:R-:W-:Y:S01]  /*5ec0*/  FFMA R131, R88, R24, R131 ;  /* 0x0000001858837223 */ /* 0x000fe20000000083 */
[----:B------:R-:W-:Y:S01]  /*5ed0*/  FFMA.SAT R14, -R3, R46, 0.5 ;  /* 0x3f000000030e7423 */ /* 0x000fe2000000212e */
[----:B------:R-:W-:-:S02]  /*5ee0*/  HADD2.F32 R24, -RZ, R20.H1_H1 ;  /* 0x30000014ff187230 */ /* 0x000fc40000004100 */
[C---:B------:R-:W-:Y:S01]  /*5ef0*/  FMUL R21, R89.reuse, R130 ;  /* 0x0000008259157220 */ /* 0x040fe20000400000 */
[----:B------:R-:W-:Y:S01]  /*5f00*/  FMUL R133, R89, R133 ;  /* 0x0000008559857220 */ /* 0x000fe20000400000 */
[----:B------:R-:W-:Y:S01]  /*5f10*/  FFMA.SAT R20, -R137, R46, 0.5 ;  /* 0x3f00000089147423 */ /* 0x000fe2000000212e */
[-C--:B------:R-:W-:Y:S01]  /*5f20*/  FFMA.RM R0, R0, R48.reuse, 12582913 ;  /* 0x4b40000100007423 */ /* 0x080fe20000004030 */
[----:B------:R-:W-:Y:S01]  /*5f30*/  FFMA.RM R14, R14, R48, 12582913 ;  /* 0x4b4000010e0e7423 */ /* 0x000fe20000004030 */
[----:B------:R-:W-:Y:S01]  /*5f40*/  F2FP.F16.E4M3.UNPACK_B R29, R6.H1 ;  /* 0x00000006ff1d723e */ /* 0x000fe200030006ff */
[C---:B------:R-:W-:Y:S01]  /*5f50*/  FFMA R21, R88.reuse, R24, R21 ;  /* 0x0000001858157223 */ /* 0x040fe20000000015 */
[----:B------:R-:W-:Y:S01]  /*5f60*/  FFMA R133, R88, R12, R133 ;  /* 0x0000000c58857223 */ /* 0x000fe20000000085 */
[----:B------:R-:W-:Y:S01]  /*5f70*/  FFMA.RM R24, R20, R48, 12582913 ;  /* 0x4b40000114187423 */ /* 0x000fe20000004030 */
[----:B------:R-:W-:Y:S01]  /*5f80*/  FADD R12, R0, -12583039 ;  /* 0xcb40007f000c7421 */ /* 0x000fe20000000000 */
[----:B------:R-:W-:Y:S01]  /*5f90*/  FADD R20, R14, -12583039 ;  /* 0xcb40007f0e147421 */ /* 0x000fe20000000000 */
[----:B------:R-:W-:-:S02]  /*5fa0*/  HADD2.F32 R28, -RZ, R29.H0_H0 ;  /* 0x2000001dff1c7230 */ /* 0x000fc40000004100 */
[----:B------:R-:W-:Y:S01]  /*5fb0*/  FMUL R129, R89, R129 ;  /* 0x0000008159817220 */ /* 0x000fe20000400000 */
[----:B------:R-:W-:Y:S01]  /*5fc0*/  FFMA R12, -R139, 1.4426950216293334961, -R12 ;  /* 0x3fb8aa3b8b0c7823 */ /* 0x000fe2000000090c */
[----:B------:R-:W-:Y:S01]  /*5fd0*/  FFMA R20, -R3, 1.4426950216293334961, -R20 ;  /* 0x3fb8aa3b03147823 */ /* 0x000fe20000000914 */
[----:B------:R-:W-:Y:S01]  /*5fe0*/  FFMA.SAT R27, -R11, R46, 0.5 ;  /* 0x3f0000000b1b7423 */ /* 0x000fe2000000212e */
[----:B------:R-:W-:Y:S01]  /*5ff0*/  FFMA R129, R88, R28, R129 ;  /* 0x0000001c58817223 */ /* 0x000fe20000000081 */
[----:B------:R-:W-:Y:S01]  /*6000*/  FFMA R12, -R139, 1.925963033500011079e-08, R12 ;  /* 0x32a570608b0c7823 */ /* 0x000fe2000000010c */
[----:B------:R-:W-:Y:S01]  /*6010*/  FFMA R20, -R3, 1.925963033500011079e-08, R20 ;  /* 0x32a5706003147823 */ /* 0x000fe20000000114 */
[----:B------:R-:W-:Y:S02]  /*6020*/  HADD2.F32 R31, -RZ, R29.H1_H1 ;  /* 0x3000001dff1f7230 */ /* 0x000fe40000004100 */
[----:B------:R-:W-:Y:S01]  /*6030*/  FFMA.RM R28, R27, R48, 12582913 ;  /* 0x4b4000011b1c7423 */ /* 0x000fe20000004030 */
[----:B------:R-:W-:Y:S01]  /*6040*/  FMUL R3, R89, R128 ;  /* 0x0000008059037220 */ /* 0x000fe20000400000 */
[----:B------:R1:W2:Y:S01]  /*6050*/  MUFU.EX2 R25, R12 ;  /* 0x0000000c00197308 */ /* 0x0002a20000000800 */
[----:B------:R-:W-:Y:S01]  /*6060*/  FADD R26, R24, -12583039 ;  /* 0xcb40007f181a7421 */ /* 0x000fe20000000000 */
[-C--:B------:R-:W-:Y:S01]  /*6070*/  FFMA.SAT R29, -R135, R46.reuse, 0.5 ;  /* 0x3f000000871d7423 */ /* 0x080fe2000000212e */
[----:B------:R-:W-:Y:S01]  /*6080*/  FFMA R3, R88, R31, R3 ;  /* 0x0000001f58037223 */ /* 0x000fe20000000003 */
[----:B------:R-:W-:Y:S01]  /*6090*/  FFMA.SAT R31, -R13, R46, 0.5 ;  /* 0x3f0000000d1f7423 */ /* 0x000fe2000000212e */
[----:B------:R-:W-:Y:S01]  /*60a0*/  FFMA R26, -R137, 1.4426950216293334961, -R26 ;  /* 0x3fb8aa3b891a7823 */ /* 0x000fe2000000091a */
[-C--:B------:R-:W-:Y:S01]  /*60b0*/  FFMA.RM R30, R29, R48.reuse, 12582913 ;  /* 0x4b4000011d1e7423 */ /* 0x080fe20000004030 */
[----:B------:R-:W-:Y:S01]  /*60c0*/  F2FP.F16.E4M3.UNPACK_B R35, R7 ;  /* 0x00000007ff23723e */ /* 0x000fe200020006ff */
[----:B------:R-:W-:Y:S01]  /*60d0*/  FFMA.RM R32, R31, R48, 12582913 ;  /* 0x4b4000011f207423 */ /* 0x000fe20000004030 */
[----:B-1----:R-:W-:Y:S01]  /*60e0*/  FADD R12, R28, -12583039 ;  /* 0xcb40007f1c0c7421 */ /* 0x002fe20000000000 */
[----:B------:R-:W-:Y:S01]  /*60f0*/  FFMA R26, -R137, 1.925963033500011079e-08, R26 ;  /* 0x32a57060891a7823 */ /* 0x000fe2000000011a */
[----:B------:R1:W-:Y:S01]  /*6100*/  MUFU.EX2 R27, R20 ;  /* 0x00000014001b7308 */ /* 0x0003e20000000800 */
[----:B------:R-:W-:Y:S01]  /*6110*/  FADD R34, R32, -12583039 ;  /* 0xcb40007f20227421 */ /* 0x000fe20000000000 */
[----:B------:R-:W-:Y:S01]  /*6120*/  FFMA R12, -R11, 1.4426950216293334961, -R12 ;  /* 0x3fb8aa3b0b0c7823 */ /* 0x000fe2000000090c */
[----:B------:R-:W-:-:S02]  /*6130*/  HADD2.F32 R33, -RZ, R35.H0_H0 ;  /* 0x20000023ff217230 */ /* 0x000fc40000004100 */
[----:B------:R-:W-:Y:S01]  /*6140*/  FMUL R127, R89, R127 ;  /* 0x0000007f597f7220 */ /* 0x000fe20000400000 */
[----:B------:R-:W-:Y:S01]  /*6150*/  FFMA R34, -R13, 1.4426950216293334961, -R34 ;  /* 0x3fb8aa3b0d227823 */ /* 0x000fe20000000922 */
[----:B------:R-:W-:Y:S01]  /*6160*/  FFMA R12, -R11, 1.925963033500011079e-08, R12 ;  /* 0x32a570600b0c7823 */ /* 0x000fe2000000010c */
[----:B------:R-:W-:Y:S01]  /*6170*/  FFMA.SAT R11, -R133, R46, 0.5 ;  /* 0x3f000000850b7423 */ /* 0x000fe2000000212e */
[----:B------:R3:W-:Y:S01]  /*6180*/  MUFU.EX2 R29, R26 ;  /* 0x0000001a001d7308 */ /* 0x0007e20000000800 */
[----:B-1----:R-:W-:Y:S01]  /*6190*/  FADD R20, R30, -12583039 ;  /* 0xcb40007f1e147421 */ /* 0x002fe20000000000 */
[----:B------:R-:W-:Y:S01]  /*61a0*/  FFMA R34, -R13, 1.925963033500011079e-08, R34 ;  /* 0x32a570600d227823 */ /* 0x000fe20000000122 */
[----:B------:R-:W-:Y:S02]  /*61b0*/  HADD2.F32 R13, -RZ, R35.H1_H1 ;  /* 0x30000023ff0d7230 */ /* 0x000fe40000004100 */
[----:B------:R-:W-:Y:S01]  /*61c0*/  FFMA R127, R88, R33, R127 ;  /* 0x00000021587f7223 */ /* 0x000fe2000000007f */
[----:B------:R-:W-:Y:S01]  /*61d0*/  FFMA R20, -R135, 1.4426950216293334961, -R20 ;  /* 0x3fb8aa3b87147823 */ /* 0x000fe20000000914 */
[----:B------:R-:W-:Y:S01]  /*61e0*/  F2FP.F16.E4M3.UNPACK_B R43, R7.H1 ;  /* 0x00000007ff2b723e */ /* 0x000fe200030006ff */
[----:B------:R-:W-:Y:S01]  /*61f0*/  FMUL R125, R89, R125 ;  /* 0x0000007d597d7220 */ /* 0x000fe20000400000 */
[----:B------:R1:W-:Y:S01]  /*6200*/  MUFU.EX2 R31, R12 ;  /* 0x0000000c001f7308 */ /* 0x0003e20000000800 */
[----:B---3--:R-:W-:Y:S01]  /*6210*/  FFMA.RM R26, R11, R48, 12582913 ;  /* 0x4b4000010b1a7423 */ /* 0x008fe20000004030 */
[----:B------:R-:W-:Y:S01]  /*6220*/  FFMA.SAT R11, -R15, R46, 0.5 ;  /* 0x3f0000000f0b7423 */ /* 0x000fe2000000212e */
[----:B------:R-:W-:Y:S01]  /*6230*/  FFMA R20, -R135, 1.925963033500011079e-08, R20 ;  /* 0x32a5706087147823 */ /* 0x000fe20000000114 */
[--C-:B------:R-:W-:Y:S01]  /*6240*/  HADD2.F32 R39, -RZ, R43.reuse.H0_H0 ;  /* 0x2000002bff277230 */ /* 0x100fe20000004100 */
[----:B------:R-:W-:Y:S01]  /*6250*/  SHF.L.U32 R0, R0, 0x17, RZ ;  /* 0x0000001700007819 */ /* 0x000fe200000006ff */
[----:B------:R-:W-:Y:S01]  /*6260*/  FFMA.RM R36, R11, R48, 12582913 ;  /* 0x4b4000010b247423 */ /* 0x000fe20000004030 */
[----:B------:R-:W-:Y:S01]  /*6270*/  FMUL R11, R89, R126 ;  /* 0x0000007e590b7220 */ /* 0x000fe20000400000 */
[----:B------:R3:W4:Y:S01]  /*6280*/  MUFU.EX2 R33, R20 ;  /* 0x0000001400217308 */ /* 0x0007220000000800 */
[----:B-1----:R-:W-:Y:S01]  /*6290*/  FADD R12, R26, -12583039 ;  /* 0xcb40007f1a0c7421 */ /* 0x002fe20000000000 */
[----:B------:R-:W-:Y:S01]  /*62a0*/  FADD R38, R36, -12583039 ;  /* 0xcb40007f24267421 */ /* 0x000fe20000000000 */
[C---:B------:R-:W-:Y:S01]  /*62b0*/  FFMA R11, R88.reuse, R13, R11 ;  /* 0x0000000d580b7223 */ /* 0x040fe2000000000b */
[----:B------:R-:W-:Y:S01]  /*62c0*/  FFMA.SAT R13, -R131, R46, 0.5 ;  /* 0x3f000000830d7423 */ /* 0x000fe2000000212e */
[----:B------:R-:W-:Y:S01]  /*62d0*/  FFMA R12, -R133, 1.4426950216293334961, -R12 ;  /* 0x3fb8aa3b850c7823 */ /* 0x000fe2000000090c */
[----:B------:R-:W-:Y:S01]  /*62e0*/  FFMA R38, -R15, 1.4426950216293334961, -R38 ;  /* 0x3fb8aa3b0f267823 */ /* 0x000fe20000000926 */
[----:B------:R-:W-:Y:S01]  /*62f0*/  HADD2.F32 R43, -RZ, R43.H1_H1 ;  /* 0x3000002bff2b7230 */ /* 0x000fe20000004100 */
[----:B------:R1:W5:Y:S01]  /*6300*/  MUFU.EX2 R35, R34 ;  /* 0x0000002200237308 */ /* 0x0003620000000800 */
[----:B---3--:R-:W-:Y:S01]  /*6310*/  FFMA.RM R20, R13, R48, 12582913 ;  /* 0x4b4000010d147423 */ /* 0x008fe20000004030 */
[----:B------:R-:W-:Y:S01]  /*6320*/  FFMA R12, -R133, 1.925963033500011079e-08, R12 ;  /* 0x32a57060850c7823 */ /* 0x000fe2000000010c */
[----:B------:R-:W-:Y:S01]  /*6330*/  FFMA.SAT R13, -R21, R46, 0.5 ;  /* 0x3f000000150d7423 */ /* 0x000fe2000000212e */
[----:B------:R-:W-:Y:S01]  /*6340*/  FFMA R38, -R15, 1.925963033500011079e-08, R38 ;  /* 0x32a570600f267823 */ /* 0x000fe20000000126 */
[----:B------:R-:W-:Y:S01]  /*6350*/  FFMA R125, R88, R39, R125 ;  /* 0x00000027587d7223 */ /* 0x000fe2000000007d */
[----:B--2---:R-:W-:Y:S01]  /*6360*/  FFMA R50, R0, R25, 1 ;  /* 0x3f80000000327423 */ /* 0x004fe20000000019 */
[----:B------:R-:W-:Y:S01]  /*6370*/  FFMA.RM R40, R13, R48, 12582913 ;  /* 0x4b4000010d287423 */ /* 0x000fe20000004030 */
[----:B------:R2:W-:Y:S01]  /*6380*/  MUFU.EX2 R37, R12 ;  /* 0x0000000c00257308 */ /* 0x0005e20000000800 */
[-C--:B------:R-:W-:Y:S01]  /*6390*/  FFMA.SAT R13, -R3, R46.reuse, 0.5 ;  /* 0x3f000000030d7423 */ /* 0x080fe2000000212e */
[----:B-1----:R-:W-:Y:S01]  /*63a0*/  FADD R34, R20, -12583039 ;  /* 0xcb40007f14227421 */ /* 0x002fe20000000000 */
[----:B------:R-:W-:Y:S01]  /*63b0*/  FADD R42, R40, -12583039 ;  /* 0xcb40007f282a7421 */ /* 0x000fe20000000000 */
[----:B------:R-:W-:Y:S01]  /*63c0*/  FFMA.SAT R45, -R125, R46, 0.5 ;  /* 0x3f0000007d2d7423 */ /* 0x000fe2000000212e */
[----:B------:R-:W-:Y:S01]  /*63d0*/  FFMA.RM R41, R13, R48, 12582913 ;  /* 0x4b4000010d297423 */ /* 0x000fe20000004030 */
[----:B------:R-:W-:Y:S01]  /*63e0*/  FMUL R13, R89, R124 ;  /* 0x0000007c590d7220 */ /* 0x000fe20000400000 */
[----:B------:R-:W-:Y:S01]  /*63f0*/  FFMA R34, -R131, 1.4426950216293334961, -R34 ;  /* 0x3fb8aa3b83227823 */ /* 0x000fe20000000922 */
[----:B------:R1:W-:Y:S01]  /*6400*/  MUFU.EX2 R15, R38 ;  /* 0x00000026000f7308 */ /* 0x0003e20000000800 */
[----:B--2---:R-:W-:Y:S01]  /*6410*/  FFMA.SAT R12, -R129, R46, 0.5 ;  /* 0x3f000000810c7423 */ /* 0x004fe2000000212e */
[----:B------:R-:W-:Y:S01]  /*6420*/  FFMA R13, R88, R43, R13 ;  /* 0x0000002b580d7223 */ /* 0x000fe2000000000d */
[----:B------:R-:W-:Y:S01]  /*6430*/  FFMA R34, -R131, 1.925963033500011079e-08, R34 ;  /* 0x32a5706083227823 */ /* 0x000fe20000000122 */
[----:B------:R-:W-:Y:S01]  /*6440*/  FADD R44, R41, -12583039 ;  /* 0xcb40007f292c7421 */ /* 0x000fe20000000000 */
[----:B------:R-:W-:Y:S01]  /*6450*/  FFMA.RM R12, R12, R48, 12582913 ;  /* 0x4b4000010c0c7423 */ /* 0x000fe20000004030 */
[-C--:B------:R-:W-:Y:S01]  /*6460*/  FFMA.SAT R43, -R11, R46.reuse, 0.5 ;  /* 0x3f0000000b2b7423 */ /* 0x080fe2000000212e */
[----:B------:R-:W-:Y:S01]  /*6470*/  FFMA.SAT R47, -R13, R46, 0.5 ;  /* 0x3f0000000d2f7423 */ /* 0x000fe2000000212e */
[----:B------:R-:W-:Y:S01]  /*6480*/  FFMA R42, -R21, 1.4426950216293334961, -R42 ;  /* 0x3fb8aa3b152a7823 */ /* 0x000fe2000000092a */
[----:B-1----:R-:W-:Y:S01]  /*6490*/  FADD R38, R12, -12583039 ;  /* 0xcb40007f0c267421 */ /* 0x002fe20000000000 */
[----:B------:R1:W-:Y:S01]  /*64a0*/  MUFU.EX2 R39, R34 ;  /* 0x0000002200277308 */ /* 0x0003e20000000800 */
[----:B------:R-:W-:Y:S01]  /*64b0*/  FFMA R44, -R3, 1.4426950216293334961, -R44 ;  /* 0x3fb8aa3b032c7823 */ /* 0x000fe2000000092c */
[-C--:B------:R-:W-:Y:S01]  /*64c0*/  FFMA.RM R43, R43, R48.reuse, 12582913 ;  /* 0x4b4000012b2b7423 */ /* 0x080fe20000004030 */
[----:B------:R-:W-:Y:S01]  /*64d0*/  FFMA R38, -R129, 1.4426950216293334961, -R38 ;  /* 0x3fb8aa3b81267823 */ /* 0x000fe20000000926 */
[-C--:B------:R-:W-:Y:S01]  /*64e0*/  FFMA.RM R45, R45, R48.reuse, 12582913 ;  /* 0x4b4000012d2d7423 */ /* 0x080fe20000004030 */
[----:B------:R-:W-:Y:S01]  /*64f0*/  FFMA.RM R47, R47, R48, 12582913 ;  /* 0x4b4000012f2f7423 */ /* 0x000fe20000004030 */
[----:B------:R-:W-:Y:S01]  /*6500*/  FFMA R42, -R21, 1.925963033500011079e-08, R42 ;  /* 0x32a57060152a7823 */ /* 0x000fe2000000012a */
[----:B------:R-:W-:Y:S01]  /*6510*/  FFMA R38, -R129, 1.925963033500011079e-08, R38 ;  /* 0x32a5706081267823 */ /* 0x000fe20000000126 */
[----:B------:R-:W-:Y:S01]  /*6520*/  FFMA R44, -R3, 1.925963033500011079e-08, R44 ;  /* 0x32a57060032c7823 */ /* 0x000fe2000000012c */
[----:B-1----:R-:W-:Y:S01]  /*6530*/  FFMA.SAT R34, -R127, R46, 0.5 ;  /* 0x3f0000007f227423 */ /* 0x002fe2000000212e */
[----:B------:R-:W-:Y:S01]  /*6540*/  FADD R46, R43, -12583039 ;  /* 0xcb40007f2b2e7421 */ /* 0x000fe20000000000 */
[----:B------:R1:W-:Y:S01]  /*6550*/  MUFU.EX2 R3, R38 ;  /* 0x0000002600037308 */ /* 0x0003e20000000800 */
[----:B------:R-:W-:-:S02]  /*6560*/  VIADD R0, R50, 0x1800000 ;  /* 0x0180000032007836 */ /* 0x000fc40000000000 */
[----:B------:R-:W-:Y:S01]  /*6570*/  FFMA.RM R34, R34, R48, 12582913 ;  /* 0x4b40000122227423 */ /* 0x000fe20000004030 */
[----:B------:R-:W-:Y:S01]  /*6580*/  FADD R48, R47, -12583039 ;  /* 0xcb40007f2f307421 */ /* 0x000fe20000000000 */
[----:B------:R-:W-:Y:S01]  /*6590*/  FFMA R46, -R11, 1.4426950216293334961, -R46 ;  /* 0x3fb8aa3b0b2e7823 */ /* 0x000fe2000000092e */
[----:B------:R-:W-:Y:S01]  /*65a0*/  SHF.L.U32 R24, R24, 0x17, RZ ;  /* 0x0000001718187819 */ /* 0x000fe200000006ff */
[----:B------:R-:W-:Y:S02]  /*65b0*/  IMAD.SHL.U32 R30, R30, 0x800000, RZ ;  /* 0x008000001e1e7824 */ /* 0x000fe400078e00ff */
[----:B------:R-:W-:Y:S01]  /*65c0*/  FFMA R48, -R13, 1.4426950216293334961, -R48 ;  /* 0x3fb8aa3b0d307823 */ /* 0x000fe20000000930 */
[----:B------:R2:W3:Y:S01]  /*65d0*/  MUFU.EX2 R21, R42 ;  /* 0x0000002a00157308 */ /* 0x0004e20000000800 */
[----:B-1----:R-:W-:Y:S01]  /*65e0*/  FADD R38, R45, -12583039 ;  /* 0xcb40007f2d267421 */ /* 0x002fe20000000000 */
[----:B------:R-:W-:Y:S01]  /*65f0*/  FFMA R46, -R11, 1.925963033500011079e-08, R46 ;  /* 0x32a570600b2e7823 */ /* 0x000fe2000000012e */
[----:B------:R-:W-:Y:S01]  /*6600*/  FFMA R48, -R13, 1.925963033500011079e-08, R48 ;  /* 0x32a570600d307823 */ /* 0x000fe20000000130 */
[----:B------:R-:W-:Y:S01]  /*6610*/  LOP3.LUT R0, R0, 0x7f800000, RZ, 0xc0, !PT ;  /* 0x7f80000000007812 */ /* 0x000fe200078ec0ff */
[C---:B------:R-:W-:Y:S01]  /*6620*/  FFMA R38, -R125.reuse, 1.4426950216293334961, -R38 ;  /* 0x3fb8aa3b7d267823 */ /* 0x040fe20000000926 */
[----:B------:R-:W-:Y:S01]  /*6630*/  SHF.L.U32 R28, R28, 0x17, RZ ;  /* 0x000000171c1c7819 */ /* 0x000fe200000006ff */
[----:B------:R-:W-:Y:S01]  /*6640*/  IMAD.SHL.U32 R14, R14, 0x800000, RZ ;  /* 0x008000000e0e7824 */ /* 0x000fe200078e00ff */
[----:B------:R-:W1:Y:S01]  /*6650*/  MUFU.EX2 R44, R44 ;  /* 0x0000002c002c7308 */ /* 0x000e620000000800 */
[----:B--2---:R-:W-:Y:S01]  /*6660*/  FADD R42, R34, -12583039 ;  /* 0xcb40007f222a7421 */ /* 0x004fe20000000000 */
[----:B------:R-:W-:Y:S01]  /*6670*/  FFMA R38, -R125, 1.925963033500011079e-08, R38 ;  /* 0x32a570607d267823 */ /* 0x000fe20000000126 */
[----:B------:R-:W-:Y:S01]  /*6680*/  ISETP.GT.U32.AND P2, PT, R0, 0x1ffffff, PT ;  /* 0x01ffffff0000780c */ /* 0x000fe20003f44070 */
[----:B------:R-:W-:-:S02]  /*6690*/  IMAD.SHL.U32 R36, R36, 0x800000, RZ ;  /* 0x0080000024247824 */ /* 0x000fc400078e00ff */
[C---:B------:R-:W-:Y:S01]  /*66a0*/  FFMA R42, -R127.reuse, 1.4426950216293334961, -R42 ;  /* 0x3fb8aa3b7f2a7823 */ /* 0x040fe2000000092a */
[----:B------:R-:W-:Y:S01]  /*66b0*/  SHF.L.U32 R32, R32, 0x17, RZ ;  /* 0x0000001720207819 */ /* 0x000fe200000006ff */
[----:B------:R-:W-:Y:S01]  /*66c0*/  IMAD.SHL.U32 R34, R34, 0x800000, RZ ;  /* 0x0080000022227824 */ /* 0x000fe200078e00ff */
[----:B------:R-:W-:Y:S01]  /*66d0*/  MUFU.EX2 R46, R46 ;  /* 0x0000002e002e7308 */ /* 0x000fe20000000800 */
[----:B------:R-:W-:Y:S01]  /*66e0*/  FFMA R42, -R127, 1.925963033500011079e-08, R42 ;  /* 0x32a570607f2a7823 */ /* 0x000fe2000000012a */
[----:B------:R-:W-:Y:S01]  /*66f0*/  SHF.L.U32 R40, R40, 0x17, RZ ;  /* 0x0000001728287819 */ /* 0x000fe200000006ff */
[----:B------:R-:W-:Y:S01]  /*6700*/  IMAD.SHL.U32 R47, R47, 0x800000, RZ ;  /* 0x008000002f2f7824 */ /* 0x000fe200078e00ff */
[----:B------:R-:W-:Y:S01]  /*6710*/  SHF.L.U32 R26, R26, 0x17, RZ ;  /* 0x000000171a1a7819 */ /* 0x000fe200000006ff */
[----:B------:R-:W-:Y:S01]  /*6720*/  BSSY B1, `(.L_x_114) ;  /* 0x0000022000017945 */ /* 0x000fe20003800000 */
[----:B------:R-:W-:Y:S01]  /*6730*/  SHF.L.U32 R20, R20, 0x17, RZ ;  /* 0x0000001714147819 */ /* 0x000fe200000006ff */
[----:B----4-:R-:W-:Y:S01]  /*6740*/  FFMA R30, R30, R33, 1 ;  /* 0x3f8000001e1e7423 */ /* 0x010fe20000000021 */
[----:B------:R-:W2:Y:S01]  /*6750*/  MUFU.EX2 R11, R42 ;  /* 0x0000002a000b7308 */ /* 0x000ea20000000800 */
[----:B------:R-:W-:Y:S01]  /*6760*/  SHF.L.U32 R12, R12, 0x17, RZ ;  /* 0x000000170c0c7819 */ /* 0x000fe200000006ff */
[----:B------:R-:W-:Y:S01]  /*6770*/  FFMA R24, R24, R29, 1 ;  /* 0x3f80000018187423 */ /* 0x000fe2000000001d */
[----:B------:R-:W-:Y:S01]  /*6780*/  SHF.L.U32 R41, R41, 0x17, RZ ;  /* 0x0000001729297819 */ /* 0x000fe200000006ff */
[----:B------:R-:W-:Y:S01]  /*6790*/  FFMA R31, R28, R31, 1 ;  /* 0x3f8000001c1f7423 */ /* 0x000fe2000000001f */
[----:B------:R-:W-:Y:S01]  /*67a0*/  SHF.L.U32 R43, R43, 0x17, RZ ;  /* 0x000000172b2b7819 */ /* 0x000fe200000006ff */
[----:B-----5:R-:W-:Y:S01]  /*67b0*/  FFMA R25, R32, R35, 1 ;  /* 0x3f80000020197423 */ /* 0x020fe20000000023 */
[----:B------:R-:W-:Y:S01]  /*67c0*/  SHF.L.U32 R45, R45, 0x17, RZ ;  /* 0x000000172d2d7819 */ /* 0x000fe200000006ff */
[----:B------:R-:W4:Y:S01]  /*67d0*/  MUFU.EX2 R38, R38 ;  /* 0x0000002600267308 */ /* 0x000f220000000800 */
[----:B---3--:R-:W-:Y:S01]  /*67e0*/  FFMA R33, R40, R21, 1 ;  /* 0x3f80000028217423 */ /* 0x008fe20000000015 */
[----:B------:R-:W-:Y:S01]  /*67f0*/  FFMA R27, R14, R27, 1 ;  /* 0x3f8000000e1b7423 */ /* 0x000fe2000000001b */
[----:B------:R-:W-:Y:S01]  /*6800*/  FFMA R26, R26, R37, 1 ;  /* 0x3f8000001a1a7423 */ /* 0x000fe20000000025 */
[----:B------:R-:W-:Y:S01]  /*6810*/  FFMA R29, R36, R15, 1 ;  /* 0x3f800000241d7423 */ /* 0x000fe2000000000f */
[----:B------:R-:W-:Y:S01]  /*6820*/  FFMA R28, R20, R39, 1 ;  /* 0x3f800000141c7423 */ /* 0x000fe20000000027 */
[----:B------:R-:W-:Y:S01]  /*6830*/  FFMA R32, R12, R3, 1 ;  /* 0x3f8000000c207423 */ /* 0x000fe20000000003 */
[----:B-1----:R-:W-:Y:S01]  /*6840*/  FFMA R41, R41, R44, 1 ;  /* 0x3f80000029297423 */ /* 0x002fe2000000002c */
[----:B------:R-:W1:Y:S01]  /*6850*/  MUFU.EX2 R48, R48 ;  /* 0x0000003000307308 */ /* 0x000e620000000800 */
[----:B--2---:R-:W-:Y:S01]  /*6860*/  FFMA R40, R34, R11, 1 ;  /* 0x3f80000022287423 */ /* 0x004fe2000000000b */
[----:B------:R-:W-:Y:S01]  /*6870*/  FFMA R43, R43, R46, 1 ;  /* 0x3f8000002b2b7423 */ /* 0x000fe2000000002e */
[----:B----4-:R-:W-:Y:S01]  /*6880*/  FFMA R38, R45, R38, 1 ;  /* 0x3f8000002d267423 */ /* 0x010fe20000000026 */
[----:B-1----:R-:W-:Y:S01]  /*6890*/  FFMA R47, R47, R48, 1 ;  /* 0x3f8000002f2f7423 */ /* 0x002fe20000000030 */
[----:B------:R-:W-:Y:S06]  /*68a0*/  @P2 BRA `(.L_x_115) ;  /* 0x0000000000142947 */ /* 0x000fec0003800000 */
[----:B------:R-:W-:Y:S02]  /*68b0*/  MOV R3, R50 ;  /* 0x0000003200037202 */ /* 0x000fe40000000f00 */
[----:B------:R-:W-:-:S07]  /*68c0*/  MOV R36, 0x68e0 ;  /* 0x000068e000247802 */ /* 0x000fce0000000f00 */
[----:B------:R-:W-:Y:S05]  /*68d0*/  CALL.REL.NOINC `($__internal_0_$__cuda_sm20_rcp_rn_f32_slowpath) ;  /* 0x0000008c007c7944 */ /* 0x000fea0003c00000 */
[----:B------:R-:W-:Y:S01]  /*68e0*/  MOV R11, R0 ;  /* 0x00000000000b7202 */ /* 0x000fe20000000f00 */
[----:B------:R-:W-:Y:S06]  /*68f0*/  BRA `(.L_x_116) ;  /* 0x0000000000107947 */ /* 0x000fec0003800000 */
.L_x_115:
[----:B------:R-:W1:Y:S02]  /*6900*/  MUFU.RCP R11, R50 ;  /* 0x00000032000b7308 */ /* 0x000e640000001000 */
[----:B-1----:R-:W-:-:S04]  /*6910*/  FFMA R0, R50, R11, -1 ;  /* 0xbf80000032007423 */ /* 0x002fc8000000000b */
[----:B------:R-:W-:-:S04]  /*6920*/  FADD.FTZ R0, -R0, -RZ ;  /* 0x800000ff00007221 */ /* 0x000fc80000010100 */
[----:B------:R-:W-:-:S07]  /*6930*/  FFMA R11, R11, R0, R11 ;  /* 0x000000000b0b7223 */ /* 0x000fce000000000b */
.L_x_116:
[----:B------:R-:W-:Y:S05]  /*6940*/  BSYNC B1 ;  /* 0x0000000000017941 */ /* 0x000fea0003800000 */
.L_x_114:
[----:B------:R-:W-:Y:S01]  /*6950*/  VIADD R0, R27, 0x1800000 ;  /* 0x018000001b007836 */ /* 0x000fe20000000000 */
[----:B------:R-:W-:Y:S04]  /*6960*/  BSSY B1, `(.L_x_117) ;  /* 0x000000d000017945 */ /* 0x000fe80003800000 */
[----:B------:R-:W-:-:S04]  /*6970*/  LOP3.LUT R0, R0, 0x7f800000, RZ, 0xc0, !PT ;  /* 0x7f80000000007812 */ /* 0x000fc800078ec0ff */
[----:B------:R-:W-:-:S13]  /*6980*/  ISETP.GT.U32.AND P2, PT, R0, 0x1ffffff, PT ;  /* 0x01ffffff0000780c */ /* 0x000fda0003f44070 */
[----:B------:R-:W-:Y:S05]  /*6990*/  @P2 BRA `(.L_x_118) ;  /* 0x0000000000142947 */ /* 0x000fea0003800000 */
[----:B------:R-:W-:Y:S02]  /*69a0*/  MOV R3, R27 ;  /* 0x0000001b00037202 */ /* 0x000fe40000000f00 */
[----:B------:R-:W-:-:S07]  /*69b0*/  MOV R36, 0x69d0 ;  /* 0x000069d000247802 */ /* 0x000fce0000000f00 */
[----:B------:R-:W-:Y:S05]  /*69c0*/  CALL.REL.NOINC `($__internal_0_$__cuda_sm20_rcp_rn_f32_slowpath) ;  /* 0x0000008c00407944 */ /* 0x000fea0003c00000 */
[----:B------:R-:W-:Y:S01]  /*69d0*/  MOV R14, R0 ;  /* 0x00000000000e7202 */ /* 0x000fe20000000f00 */
[----:B------:R-:W-:Y:S06]  /*69e0*/  BRA `(.L_x_119) ;  /* 0x0000000000107947 */ /* 0x000fec0003800000 */
.L_x_118:
[----:B------:R-:W1:Y:S02]  /*69f0*/  MUFU.RCP R14, R27 ;  /* 0x0000001b000e7308 */ /* 0x000e640000001000 */
[----:B-1----:R-:W-:-:S04]  /*6a00*/  FFMA R0, R27, R14, -1 ;  /* 0xbf8000001b007423 */ /* 0x002fc8000000000e */
[----:B------:R-:W-:-:S04]  /*6a10*/  FADD.FTZ R3, -R0, -RZ ;  /* 0x800000ff00037221 */ /* 0x000fc80000010100 */
[----:B------:R-:W-:-:S07]  /*6a20*/  FFMA R14, R14, R3, R14 ;  /* 0x000000030e0e7223 */ /* 0x000fce000000000e */
.L_x_119:
[----:B------:R-:W-:Y:S05]  /*6a30*/  BSYNC B1 ;  /* 0x0000000000017941 */ /* 0x000fea0003800000 */
.L_x_117:
        /* <DEDUP_REMOVED lines=10> */
.L_x_121:
[----:B------:R-:W1:Y:S02]  /*6ae0*/  MUFU.RCP R15, R24 ;  /* 0x00000018000f7308 */ /* 0x000e640000001000 */
[----:B-1----:R-:W-:-:S04]  /*6af0*/  FFMA R0, R24, R15, -1 ;  /* 0xbf80000018007423 */ /* 0x002fc8000000000f */
[----:B------:R-:W-:-:S04]  /*6b00*/  FADD.FTZ R0, -R0, -RZ ;  /* 0x800000ff00007221 */ /* 0x000fc80000010100 */
[----:B------:R-:W-:-:S07]  /*6b10*/  FFMA R15, R15, R0, R15 ;  /* 0x000000000f0f7223 */ /* 0x000fce000000000f */
.L_x_122:
[----:B------:R-:W-:Y:S05]  /*6b20*/  BSYNC B1 ;  /* 0x0000000000017941 */ /* 0x000fea0003800000 */
.L_x_120:
        /* <DEDUP_REMOVED lines=10> */
.L_x_124:
[----:B------:R-:W1:Y:S02]  /*6bd0*/  MUFU.RCP R20, R31 ;  /* 0x0000001f00147308 */ /* 0x000e640000001000 */
[----:B-1----:R-:W-:-:S04]  /*6be0*/  FFMA R0, R31, R20, -1 ;  /* 0xbf8000001f007423 */ /* 0x002fc80000000014 */
[----:B------:R-:W-:-:S04]  /*6bf0*/  FADD.FTZ R3, -R0, -RZ ;  /* 0x800000ff00037221 */ /* 0x000fc80000010100 */
[----:B------:R-:W-:-:S07]  /*6c00*/  FFMA R20, R20, R3, R20 ;  /* 0x0000000314147223 */ /* 0x000fce0000000014 */
.L_x_125:
[----:B------:R-:W-:Y:S05]  /*6c10*/  BSYNC B1 ;  /* 0x0000000000017941 */ /* 0x000fea0003800000 */
.L_x_123:
        /* <DEDUP_REMOVED lines=10> */
.L_x_127:
[----:B------:R-:W1:Y:S02]  /*6cc0*/  MUFU.RCP R21, R30 ;  /* 0x0000001e00157308 */ /* 0x000e640000001000 */
[----:B-1----:R-:W-:-:S04]  /*6cd0*/  FFMA R0, R30, R21, -1 ;  /* 0xbf8000001e007423 */ /* 0x002fc80000000015 */
[----:B------:R-:W-:-:S04]  /*6ce0*/  FADD.FTZ R0, -R0, -RZ ;  /* 0x800000ff00007221 */ /* 0x000fc80000010100 */
[----:B------:R-:W-:-:S07]  /*6cf0*/  FFMA R21, R21, R0, R21 ;  /* 0x0000000015157223 */ /* 0x000fce0000000015 */
.L_x_128:
[----:B------:R-:W-:Y:S05]  /*6d00*/  BSYNC B1 ;  /* 0x0000000000017941 */ /* 0x000fea0003800000 */
.L_x_126:
        /* <DEDUP_REMOVED lines=10> */
.L_x_130:
[----:B------:R-:W1:Y:S02]  /*6db0*/  MUFU.RCP R24, R25 ;  /* 0x0000001900187308 */ /* 0x000e640000001000 */
[----:B-1----:R-:W-:-:S04]  /*6dc0*/  FFMA R0, R25, R24, -1 ;  /* 0xbf80000019007423 */ /* 0x002fc80000000018 */
[----:B------:R-:W-:-:S04]  /*6dd0*/  FADD.FTZ R3, -R0, -RZ ;  /* 0x800000ff00037221 */ /* 0x000fc80000010100 */
[----:B------:R-:W-:-:S07]  /*6de0*/  FFMA R24, R24, R3, R24 ;  /* 0x0000000318187223 */ /* 0x000fce0000000018 */
.L_x_131:
[----:B------:R-:W-:Y:S05]  /*6df0*/  BSYNC B1 ;  /* 0x0000000000017941 */ /* 0x000fea0003800000 */
.L_x_129:
        /* <DEDUP_REMOVED lines=10> */
.L_x_133:
[----:B------:R-:W1:Y:S02]  /*6ea0*/  MUFU.RCP R25, R26 ;  /* 0x0000001a00197308 */ /* 0x000e640000001000 */
[----:B-1----:R-:W-:-:S04]  /*6eb0*/  FFMA R0, R26, R25, -1 ;  /* 0xbf8000001a007423 */ /* 0x002fc80000000019 */
[----:B------:R-:W-:-:S04]  /*6ec0*/  FADD.FTZ R0, -R0, -RZ ;  /* 0x800000ff00007221 */ /* 0x000fc80000010100 */
[----:B------:R-:W-:-:S07]  /*6ed0*/  FFMA R25, R25, R0, R25 ;  /* 0x0000000019197223 */ /* 0x000fce0000000019 */
.L_x_134:
[----:B------:R-:W-:Y:S05]  /*6ee0*/  BSYNC B1 ;  /* 0x0000000000017941 */ /* 0x000fea0003800000 */
.L_x_132:
        /* <DEDUP_REMOVED lines=10> */
.L_x_136:
[----:B------:R-:W1:Y:S02]  /*6f90*/  MUFU.RCP R26, R29 ;  /* 0x0000001d001a7308 */ /* 0x000e640000001000 */
[----:B-1----:R-:W-:-:S04]  /*6fa0*/  FFMA R0, R29, R26, -1 ;  /* 0xbf8000001d007423 */ /* 0x002fc8000000001a */
[----:B------:R-:W-:-:S04]  /*6fb0*/  FADD.FTZ R3, -R0, -RZ ;  /* 0x800000ff00037221 */ /* 0x000fc80000010100 */
[----:B------:R-:W-:-:S07]  /*6fc0*/  FFMA R26, R26, R3, R26 ;  /* 0x000000031a1a7223 */ /* 0x000fce000000001a */
.L_x_137:
[----:B------:R-:W-:Y:S05]  /*6fd0*/  BSYNC B1 ;  /* 0x0000000000017941 */ /* 0x000fea0003800000 */
.L_x_135:
        /* <DEDUP_REMOVED lines=10> */
.L_x_139:
[----:B------:R-:W1:Y:S02]  /*7080*/  MUFU.RCP R27, R28 ;  /* 0x0000001c001b7308 */ /* 0x000e640000001000 */
[----:B-1----:R-:W-:-:S04]  /*7090*/  FFMA R0, R28, R27, -1 ;  /* 0xbf8000001c007423 */ /* 0x002fc8000000001b */
[----:B------:R-:W-:-:S04]  /*70a0*/  FADD.FTZ R0, -R0, -RZ ;  /* 0x800000ff00007221 */ /* 0x000fc80000010100 */
[----:B------:R-:W-:-:S07]  /*70b0*/  FFMA R27, R27, R0, R27 ;  /* 0x000000001b1b7223 */ /* 0x000fce000000001b */
.L_x_140:
[----:B------:R-:W-:Y:S05]  /*70c0*/  BSYNC B1 ;  /* 0x0000000000017941 */ /* 0x000fea0003800000 */
.L_x_138:
        /* <DEDUP_REMOVED lines=10> */
.L_x_142:
[----:B------:R-:W1:Y:S02]  /*7170*/  MUFU.RCP R28, R33 ;  /* 0x00000021001c7308 */ /* 0x000e640000001000 */
[----:B-1----:R-:W-:-:S04]  /*7180*/  FFMA R0, R33, R28, -1 ;  /* 0xbf80000021007423 */ /* 0x002fc8000000001c */
[----:B------:R-:W-:-:S04]  /*7190*/  FADD.FTZ R3, -R0, -RZ ;  /* 0x800000ff00037221 */ /* 0x000fc80000010100 */
[----:B------:R-:W-:-:S07]  /*71a0*/  FFMA R28, R28, R3, R28 ;  /* 0x000000031c1c7223 */ /* 0x000fce000000001c */
.L_x_143:
[----:B------:R-:W-:Y:S05]  /*71b0*/  BSYNC B1 ;  /* 0x0000000000017941 */ /* 0x000fea0003800000 */
.L_x_141:
        /* <DEDUP_REMOVED lines=10> */
.L_x_145:
[----:B------:R-:W1:Y:S02]  /*7260*/  MUFU.RCP R29, R32 ;  /* 0x00000020001d7308 */ /* 0x000e640000001000 */
[----:B-1----:R-:W-:-:S04]  /*7270*/  FFMA R0, R32, R29, -1 ;  /* 0xbf80000020007423 */ /* 0x002fc8000000001d */
[----:B------:R-:W-:-:S04]  /*7280*/  FADD.FTZ R0, -R0, -RZ ;  /* 0x800000ff00007221 */ /* 0x000fc80000010100 */
[----:B------:R-:W-:-:S07]  /*7290*/  FFMA R29, R29, R0, R29 ;  /* 0x000000001d1d7223 */ /* 0x000fce000000001d */
.L_x_146:
[----:B------:R-:W-:Y:S05]  /*72a0*/  BSYNC B1 ;  /* 0x0000000000017941 */ /* 0x000fea0003800000 */
.L_x_144:
        /* <DEDUP_REMOVED lines=10> */
.L_x_148:
[----:B------:R-:W1:Y:S02]  /*7350*/  MUFU.RCP R30, R41 ;  /* 0x00000029001e7308 */ /* 0x000e640000001000 */
[----:B-1----:R-:W-:-:S04]  /*7360*/  FFMA R0, R41, R30, -1 ;  /* 0xbf80000029007423 */ /* 0x002fc8000000001e */
[----:B------:R-:W-:-:S04]  /*7370*/  FADD.FTZ R3, -R0, -RZ ;  /* 0x800000ff00037221 */ /* 0x000fc80000010100 */
[----:B------:R-:W-:-:S07]  /*7380*/  FFMA R30, R30, R3, R30 ;  /* 0x000000031e1e7223 */ /* 0x000fce000000001e */
.L_x_149:
[----:B------:R-:W-:Y:S05]  /*7390*/  BSYNC B1 ;  /* 0x0000000000017941 */ /* 0x000fea0003800000 */
.L_x_147:
        /* <DEDUP_REMOVED lines=10> */
.L_x_151:
[----:B------:R-:W1:Y:S02]  /*7440*/  MUFU.RCP R31, R40 ;  /* 0x00000028001f7308 */ /* 0x000e640000001000 */
[----:B-1----:R-:W-:-:S04]  /*7450*/  FFMA R0, R40, R31, -1 ;  /* 0xbf80000028007423 */ /* 0x002fc8000000001f */
[----:B------:R-:W-:-:S04]  /*7460*/  FADD.FTZ R0, -R0, -RZ ;  /* 0x800000ff00007221 */ /* 0x000fc80000010100 */
[----:B------:R-:W-:-:S07]  /*7470*/  FFMA R31, R31, R0, R31 ;  /* 0x000000001f1f7223 */ /* 0x000fce000000001f */
.L_x_152:
[----:B------:R-:W-:Y:S05]  /*7480*/  BSYNC B1 ;  /* 0x0000000000017941 */ /* 0x000fea0003800000 */
.L_x_150:
        /* <DEDUP_REMOVED lines=10> */
.L_x_154:
[----:B------:R-:W1:Y:S02]  /*7530*/  MUFU.RCP R32, R43 ;  /* 0x0000002b00207308 */ /* 0x000e640000001000 */
[----:B-1----:R-:W-:-:S04]  /*7540*/  FFMA R0, R43, R32, -1 ;  /* 0xbf8000002b007423 */ /* 0x002fc80000000020 */
[----:B------:R-:W-:-:S04]  /*7550*/  FADD.FTZ R3, -R0, -RZ ;  /* 0x800000ff00037221 */ /* 0x000fc80000010100 */
[----:B------:R-:W-:-:S07]  /*7560*/  FFMA R32, R32, R3, R32 ;  /* 0x0000000320207223 */ /* 0x000fce0000000020 */
.L_x_155:
[----:B------:R-:W-:Y:S05]  /*7570*/  BSYNC B1 ;  /* 0x0000000000017941 */ /* 0x000fea0003800000 */
.L_x_153:
        /* <DEDUP_REMOVED lines=10> */
.L_x_157:
[----:B------:R-:W1:Y:S02]  /*7620*/  MUFU.RCP R33, R38 ;  /* 0x0000002600217308 */ /* 0x000e640000001000 */
[----:B-1----:R-:W-:-:S04]  /*7630*/  FFMA R0, R38, R33, -1 ;  /* 0xbf80000026007423 */ /* 0x002fc80000000021 */
[----:B------:R-:W-:-:S04]  /*7640*/  FADD.FTZ R0, -R0, -RZ ;  /* 0x800000ff00007221 */ /* 0x000fc80000010100 */
[----:B------:R-:W-:-:S07]  /*7650*/  FFMA R33, R33, R0, R33 ;  /* 0x0000000021217223 */ /* 0x000fce0000000021 */
.L_x_158:
[----:B------:R-:W-:Y:S05]  /*7660*/  BSYNC B1 ;  /* 0x0000000000017941 */ /* 0x000fea0003800000 */
.L_x_156:
        /* <DEDUP_REMOVED lines=8> */
[----:B------:R-:W-:Y:S05]  /*76f0*/  BRA `(.L_x_161) ;  /* 0x0000000000107947 */ /* 0x000fea0003800000 */
.L_x_160:
[----:B------:R-:W1:Y:S02]  /*7700*/  MUFU.RCP R0, R47 ;  /* 0x0000002f00007308 */ /* 0x000e640000001000 */
[----:B-1----:R-:W-:-:S04]  /*7710*/  FFMA R3, R47, R0, -1 ;  /* 0xbf8000002f037423 */ /* 0x002fc80000000000 */
[----:B------:R-:W-:-:S04]  /*7720*/  FADD.FTZ R3, -R3, -RZ ;  /* 0x800000ff03037221 */ /* 0x000fc80000010100 */
[----:B------:R-:W-:-:S07]  /*7730*/  FFMA R0, R0, R3, R0 ;  /* 0x0000000300007223 */ /* 0x000fce0000000000 */
.L_x_161:
[----:B------:R-:W-:Y:S05]  /*7740*/  BSYNC B1 ;  /* 0x0000000000017941 */ /* 0x000fea0003800000 */
.L_x_159:
[----:B------:R-:W-:Y:S02]  /*7750*/  F2FP.SATFINITE.E4M3.F32.PACK_AB_MERGE_C R11, R14, R11, RZ ;  /* 0x0000000b0e0b723e */ /* 0x000fe400048070ff */
[----:B------:R-:W-:Y:S02]  /*7760*/  F2FP.SATFINITE.E4M3.F32.PACK_AB_MERGE_C R15, R20, R15, RZ ;  /* 0x0000000f140f723e */ /* 0x000fe400048070ff */
[----:B------:R-:W-:Y:S02]  /*7770*/  F2FP.SATFINITE.E4M3.F32.PACK_AB_MERGE_C R21, R24, R21, RZ ;  /* 0x000000151815723e */ /* 0x000fe400048070ff */
[----:B------:R-:W-:Y:S02]  /*7780*/  F2FP.SATFINITE.E4M3.F32.PACK_AB_MERGE_C R25, R26, R25, RZ ;  /* 0x000000191a19723e */ /* 0x000fe400048070ff */
[----:B------:R-:W-:Y:S02]  /*7790*/  F2FP.SATFINITE.E4M3.F32.PACK_AB_MERGE_C R27, R28, R27, RZ ;  /* 0x0000001b1c1b723e */ /* 0x000fe400048070ff */
[----:B------:R-:W-:-:S02]  /*77a0*/  F2FP.SATFINITE.E4M3.F32.PACK_AB_MERGE_C R29, R30, R29, RZ ;  /* 0x0000001d1e1d723e */ /* 0x000fc400048070ff */
[----:B------:R-:W-:Y:S02]  /*77b0*/  F2FP.SATFINITE.E4M3.F32.PACK_AB_MERGE_C R31, R32, R31, RZ ;  /* 0x0000001f201f723e */ /* 0x000fe400048070ff */
[----:B------:R-:W-:Y:S01]  /*77c0*/  F2FP.SATFINITE.E4M3.F32.PACK_AB_MERGE_C R33, R0, R33, RZ ;  /* 0x000000210021723e */ /* 0x000fe200048070ff */
[----:B------:R-:W-:Y:S06]  /*77d0*/  @P5 BRA `(.L_x_162) ;  /* 0x0000000000045947 */ /* 0x000fec0003800000 */
[----:B------:R-:W-:-:S04]  /*77e0*/  DEPBAR.LE SB0, 0x1 ;  /* 0x000080400000791a */ /* 0x000fc80000000000 */
.L_x_162:
[----:B------:R-:W-:Y:S05]  /*77f0*/  WARPSYNC.ALL ;  /* 0x0000000000007948 */ /* 0x000fea0003800000 */
[----:B------:R-:W-:Y:S06]  /*7800*/  BAR.SYNC.DEFER_BLOCKING 0x1, 0x100 ;  /* 0x0044000000007b1d */ /* 0x000fec0000010000 */
[----:B------:R-:W-:Y:S01]  /*7810*/  BSSY B0, `(.L_x_163) ;  /* 0x0000019000007945 */ /* 0x000fe20003800000 */
        /* <DEDUP_REMOVED lines=18> */
[----:B------:R-:W-:Y:S02]  /*7940*/  UIADD3 UR4, UR50, 0x5200, URZ ;  /* 0x0000520032047890 */ /* 0x000fe4000fffe03f */
[----:B------:R-:W-:Y:S01]  /*7950*/  UIADD3.X UR9, URZ, UR43, URZ, UP0, !UPT ;  /* 0x0000002b3f097290 */ /* 0x000fe200087fe43f */
[----:B------:R-:W-:Y:S01]  /*7960*/  UMOV UR6, UR46 ;  /* 0x0000002e00067c82 */ /* 0x000fe20008000000 */
[----:B------:R-:W-:-:S07]  /*7970*/  UMOV UR7, UR47 ;  /* 0x0000002f00077c82 */ /* 0x000fce0008000000 */
[----:B------:R1:W-:Y:S02]  /*7980*/  UTMASTG.3D [UR4], [UR8] ;  /* 0x00000004080073b5 */ /* 0x0003e40008010000 */
[----:B-1----:R0:W-:Y:S02]  /*7990*/  UTMACMDFLUSH ;  /* 0x00000000000079b7 */ /* 0x0021e40000000000 */
.L_x_164:
[----:B------:R-:W-:Y:S05]  /*79a0*/  BSYNC B0 ;  /* 0x0000000000007941 */ /* 0x000fea0003800000 */
.L_x_163:
[----:B------:R-:W-:Y:S04]  /*79b0*/  BSSY B0, `(.L_x_165) ;  /* 0x000002e000007945 */ /* 0x000fe80003800000 */
[----:B------:R-:W-:Y:S05]  /*79c0*/  @P0 BRA `(.L_x_166) ;  /* 0x0000000000b00947 */ /* 0x000fea0003800000 */
[----:B------:R-:W-:-:S13]  /*79d0*/  ISETP.NE.AND P3, PT, R23, 0x3, PT ;  /* 0x000000031700780c */ /* 0x000fda0003f65270 */
[----:B------:R-:W-:Y:S05]  /*79e0*/  @!P3 BRA `(.L_x_167) ;  /* 0x000000000004b947 */ /* 0x000fea0003800000 */
[----:B------:R-:W-:Y:S01]  /*79f0*/  BPT.TRAP 0x1 ;  /* 0x000000040000795c */ /* 0x000fe20000300000 */
.L_x_167:
[----:B------:R-:W-:Y:S01]  /*7a00*/  LEA R13, R91, UR50, 0x3 ;  /* 0x000000325b0d7c11 */ /* 0x000fe2000f8e18ff */
[----:B------:R-:W-:Y:S01]  /*7a10*/  BSSY B1, `(.L_x_168) ;  /* 0x0000004000017945 */ /* 0x000fe20003800000 */
[----:B------:R-:W-:-:S04]  /*7a20*/  SHF.L.U32 R0, R90, 0x1f, RZ ;  /* 0x0000001f5a007819 */ /* 0x000fc800000006ff */
[----:B------:R-:W1:Y:S02]  /*7a30*/  SYNCS.PHASECHK.TRANS64.TRYWAIT P2, [R13+URZ+0xc0], R0 ;  /* 0x0000c0000d0075a7 */ /* 0x000e64000804017f */
[----:B-1----:R-:W-:Y:S05]  /*7a40*/  @!P2 BRA `(.L_x_169) ;  /* 0x000000740014a947 */ /* 0x002fea0003800000 */
.L_x_369:
[----:B------:R-:W-:Y:S05]  /*7a50*/  BSYNC B1 ;  /* 0x0000000000017941 */ /* 0x000fea0003800000 */
.L_x_168:
[----:B------:R-:W-:Y:S04]  /*7a60*/  BSSY B1, `(.L_x_170) ;  /* 0x0000011000017945 */ /* 0x000fe80003800000 */
[----:B------:R-:W-:Y:S05]  /*7a70*/  @P1 BRA `(.L_x_171) ;  /* 0x00000000003c1947 */ /* 0x000fea0003800000 */
[----:B------:R-:W-:-:S05]  /*7a80*/  LEA R14, R91, R8, 0xc ;  /* 0x000000085b0e7211 */ /* 0x000fca00078e60ff */
[----:B-1----:R-:W-:Y:S01]  /*7a90*/  VIADD R0, R14, UR50 ;  /* 0x000000320e007c36 */ /* 0x002fe20008000000 */
[----:B------:R-:W-:Y:S04]  /*7aa0*/  LDS.U16 R4, [R14+UR50+0x300] ;  /* 0x000300320e047984 */ /* 0x000fe80008000400 */
[----:B------:R-:W-:Y:S01]  /*7ab0*/  IADD3 R15, R0, R9, RZ ;  /* 0x00000009000f7210 */ /* 0x000fe20007ffe0ff */
[----:B------:R-:W1:Y:S04]  /*7ac0*/  LDS.U16 R3, [R14+UR50+0x200] ;  /* 0x000200320e037984 */ /* 0x000e680008000400 */
        /* <DEDUP_REMOVED lines=10> */
.L_x_171:
[----:B------:R-:W-:Y:S05]  /*7b70*/  BSYNC B1 ;  /* 0x0000000000017941 */ /* 0x000fea0003800000 */
.L_x_170:
        /* <DEDUP_REMOVED lines=8> */
.L_x_172:
[----:B------:R-:W3:Y:S01]  /*7c00*/  S2R R3, SR_CgaCtaId ;  /* 0x0000000000037919 */ /* 0x000ee20000008800 */
[----:B-1----:R-:W-:Y:S01]  /*7c10*/  IADD3 R0, R13, 0xe0, RZ ;  /* 0x000000e00d007810 */ /* 0x002fe20007ffe0ff */
[----:B------:R-:W-:-:S05]  /*7c20*/  VIADD R91, R91, 0x1 ;  /* 0x000000015b5b7836 */ /* 0x000fca0000000000 */
[----:B------:R-:W-:-:S04]  /*7c30*/  ISETP.NE.AND P2, PT, R91, 0x4, PT ;  /* 0x000000045b00780c */ /* 0x000fc80003f45270 */
[----:B------:R-:W-:Y:S02]  /*7c40*/  SEL R91, R91, RZ, P2 ;  /* 0x000000ff5b5b7207 */ /* 0x000fe40001000000 */
[----:B---3--:R-:W-:Y:S02]  /*7c50*/  PRMT R0, R3, 0x654, R0 ;  /* 0x0000065403007816 */ /* 0x008fe40000000000 */
[----:B------:R-:W-:Y:S02]  /*7c60*/  SEL R3, RZ, 0x1, P2 ;  /* 0x00000001ff037807 */ /* 0x000fe40001000000 */
[----:B--2---:R1:W-:Y:S02]  /*7c70*/  SYNCS.ARRIVE.TRANS64.RED.A1T0 RZ, [R0+URZ], RZ ;  /* 0x000000ff00ff79a7 */ /* 0x0043e4000810043f */
[----:B------:R-:W-:-:S07]  /*7c80*/  LOP3.LUT R90, R90, R3, RZ, 0x3c, !PT ;  /* 0x000000035a5a7212 */ /* 0x000fce00078e3cff */
.L_x_166:
[----:B------:R-:W-:Y:S05]  /*7c90*/  BSYNC B0 ;  /* 0x0000000000007941 */ /* 0x000fea0003800000 */
.L_x_165:
        /* <DEDUP_REMOVED lines=23> */
[----:B------:R-:W-:Y:S01]  /*7e10*/  HADD2.F32 R14, -RZ, R14.H1_H1 ;  /* 0x3000000eff0e7230 */ /* 0x000fe20000004100 */
[----:B------:R-:W-:Y:S01]  /*7e20*/  MOV R46, 0x3bbb989d ;  /* 0x3bbb989d002e7802 */ /* 0x000fe20000000f00 */
[C---:B------:R-:W-:Y:S01]  /*7e30*/  FMUL R15, R89.reuse, R116 ;  /* 0x00000074590f7220 */ /* 0x040fe20000400000 */
[--C-:B------:R-:W-:Y:S02]  /*7e40*/  HADD2.F32 R24, -RZ, R20.reuse.H0_H0 ;  /* 0x20000014ff187230 */ /* 0x100fe40000004100 */
[----:B------:R-:W-:Y:S01]  /*7e50*/  FMUL R115, R89, R115 ;  /* 0x0000007359737220 */ /* 0x000fe20000400000 */
        /* <DEDUP_REMOVED lines=78> */
[----:B------:R-:W-:-:S02]  /*8340*/  IMAD.SHL.U32 R0, R0, 0x800000, RZ ;  /* 0x0080000000007824 */ /* 0x000fc400078e00ff */
        /* <DEDUP_REMOVED lines=10> */
[----:B---3--:R-:W-:Y:S01]  /*83f0*/  FFMA.SAT R12, -R113, R46, 0.5 ;  /* 0x3f000000710c7423 */ /* 0x008fe2000000212e */
        /* <DEDUP_REMOVED lines=20> */
[----:B--2---:R-:W-:Y:S01]  /*8540*/  FFMA R50, R0, R25, 1 ;  /* 0x3f80000000327423 */ /* 0x004fe20000000019 */
[----:B------:R-:W-:Y:S01]  /*8550*/  FFMA.RM R34, R34, R48, 12582913 ;  /* 0x4b40000122227423 */ /* 0x000fe20000004030 */
[----:B------:R-:W-:Y:S01]  /*8560*/  FADD R48, R47, -12583039 ;  /* 0xcb40007f2f307421 */ /* 0x000fe20000000000 */
[----:B------:R-:W-:Y:S01]  /*8570*/  FFMA R46, -R11, 1.4426950216293334961, -R46 ;  /* 0x3fb8aa3b0b2e7823 */ /* 0x000fe2000000092e */
[----:B------:R-:W-:Y:S01]  /*8580*/  SHF.L.U32 R24, R24, 0x17, RZ ;  /* 0x0000001718187819 */ /* 0x000fe200000006ff */
[----:B------:R-:W-:-:S02]  /*8590*/  IMAD.SHL.U32 R28, R28, 0x800000, RZ ;  /* 0x008000001c1c7824 */ /* 0x000fc400078e00ff */
[----:B------:R-:W-:Y:S01]  /*85a0*/  FFMA R48, -R13, 1.4426950216293334961, -R48 ;  /* 0x3fb8aa3b0d307823 */ /* 0x000fe20000000930 */
[----:B------:R2:W3:Y:S01]  /*85b0*/  MUFU.EX2 R21, R42 ;  /* 0x0000002a00157308 */ /* 0x0004e20000000800 */
[----:B-1----:R-:W-:Y:S01]  /*85c0*/  FADD R38, R45, -12583039 ;  /* 0xcb40007f2d267421 */ /* 0x002fe20000000000 */
[----:B------:R-:W-:Y:S01]  /*85d0*/  FFMA R46, -R11, 1.925963033500011079e-08, R46 ;  /* 0x32a570600b2e7823 */ /* 0x000fe2000000012e */
[----:B------:R-:W-:Y:S01]  /*85e0*/  FFMA R48, -R13, 1.925963033500011079e-08, R48 ;  /* 0x32a570600d307823 */ /* 0x000fe20000000130 */
[----:B------:R-:W-:Y:S01]  /*85f0*/  IADD3 R0, R50, 0x1800000, RZ ;  /* 0x0180000032007810 */ /* 0x000fe20007ffe0ff */
[C---:B------:R-:W-:Y:S01]  /*8600*/  FFMA R38, -R109.reuse, 1.4426950216293334961, -R38 ;  /* 0x3fb8aa3b6d267823 */ /* 0x040fe20000000926 */
[----:B------:R-:W-:Y:S01]  /*8610*/  SHF.L.U32 R32, R32, 0x17, RZ ;  /* 0x0000001720207819 */ /* 0x000fe200000006ff */
[----:B------:R-:W-:Y:S01]  /*8620*/  IMAD.SHL.U32 R40, R40, 0x800000, RZ ;  /* 0x0080000028287824 */ /* 0x000fe200078e00ff */
[----:B------:R-:W-:Y:S01]  /*8630*/  LOP3.LUT R0, R0, 0x7f800000, RZ, 0xc0, !PT ;  /* 0x7f80000000007812 */ /* 0x000fe200078ec0ff */
[----:B--2---:R-:W-:Y:S01]  /*8640*/  FADD R42, R34, -12583039 ;  /* 0xcb40007f222a7421 */ /* 0x004fe20000000000 */
[----:B------:R-:W-:Y:S01]  /*8650*/  FFMA R38, -R109, 1.925963033500011079e-08, R38 ;  /* 0x32a570606d267823 */ /* 0x000fe20000000126 */
[----:B------:R-:W1:Y:S01]  /*8660*/  MUFU.EX2 R44, R44 ;  /* 0x0000002c002c7308 */ /* 0x000e620000000800 */
[----:B------:R-:W-:Y:S01]  /*8670*/  ISETP.GT.U32.AND P2, PT, R0, 0x1ffffff, PT ;  /* 0x01ffffff0000780c */ /* 0x000fe20003f44070 */
[C---:B------:R-:W-:Y:S01]  /*8680*/  FFMA R42, -R111.reuse, 1.4426950216293334961, -R42 ;  /* 0x3fb8aa3b6f2a7823 */ /* 0x040fe2000000092a */
[----:B------:R-:W-:Y:S01]  /*8690*/  SHF.L.U32 R14, R14, 0x17, RZ ;  /* 0x000000170e0e7819 */ /* 0x000fe200000006ff */
[----:B------:R-:W-:Y:S01]  /*86a0*/  IMAD.SHL.U32 R26, R26, 0x800000, RZ ;  /* 0x008000001a1a7824 */ /* 0x000fe200078e00ff */
[----:B------:R-:W-:Y:S01]  /*86b0*/  SHF.L.U32 R36, R36, 0x17, RZ ;  /* 0x0000001724247819 */ /* 0x000fe200000006ff */
[----:B------:R-:W-:Y:S01]  /*86c0*/  FFMA R42, -R111, 1.925963033500011079e-08, R42 ;  /* 0x32a570606f2a7823 */ /* 0x000fe2000000012a */
[----:B------:R-:W-:Y:S01]  /*86d0*/  SHF.L.U32 R20, R20, 0x17, RZ ;  /* 0x0000001714147819 */ /* 0x000fe200000006ff */
[----:B------:R-:W2:Y:S01]  /*86e0*/  MUFU.EX2 R46, R46 ;  /* 0x0000002e002e7308 */ /* 0x000ea20000000800 */
[----:B------:R-:W-:Y:S01]  /*86f0*/  SHF.L.U32 R12, R12, 0x17, RZ ;  /* 0x000000170c0c7819 */ /* 0x000fe200000006ff */
[----:B------:R-:W-:Y:S01]  /*8700*/  IMAD.SHL.U32 R41, R41, 0x800000, RZ ;  /* 0x0080000029297824 */ /* 0x000fe200078e00ff */
[----:B------:R-:W-:Y:S01]  /*8710*/  SHF.L.U32 R34, R34, 0x17, RZ ;  /* 0x0000001722227819 */ /* 0x000fe200000006ff */
[----:B------:R-:W-:Y:S01]  /*8720*/  IMAD.SHL.U32 R45, R45, 0x800000, RZ ;  /* 0x008000002d2d7824 */ /* 0x000fe200078e00ff */
[----:B------:R-:W-:Y:S01]  /*8730*/  SHF.L.U32 R43, R43, 0x17, RZ ;  /* 0x000000172b2b7819 */ /* 0x000fe200000006ff */
[----:B------:R-:W-:Y:S01]  /*8740*/  BSSY B1, `(.L_x_173) ;  /* 0x000001e000017945 */ /* 0x000fe20003800000 */
[----:B------:R-:W-:Y:S01]  /*8750*/  SHF.L.U32 R47, R47, 0x17, RZ ;  /* 0x000000172f2f7819 */ /* 0x000fe200000006ff */
[----:B------:R-:W2:Y:S01]  /*8760*/  MUFU.EX2 R11, R42 ;  /* 0x0000002a000b7308 */ /* 0x000ea20000000800 */
[----:B----4-:R-:W-:Y:S01]  /*8770*/  FFMA R30, R30, R33, 1 ;  /* 0x3f8000001e1e7423 */ /* 0x010fe20000000021 */
[----:B------:R-:W-:Y:S01]  /*8780*/  FFMA R24, R24, R29, 1 ;  /* 0x3f80000018187423 */ /* 0x000fe2000000001d */
[----:B------:R-:W-:Y:S01]  /*8790*/  FFMA R31, R28, R31, 1 ;  /* 0x3f8000001c1f7423 */ /* 0x000fe2000000001f */
[----:B-----5:R-:W-:Y:S01]  /*87a0*/  FFMA R25, R32, R35, 1 ;  /* 0x3f80000020197423 */ /* 0x020fe20000000023 */
[----:B---3--:R-:W-:Y:S01]  /*87b0*/  FFMA R33, R40, R21, 1 ;  /* 0x3f80000028217423 */ /* 0x008fe20000000015 */
[----:B------:R-:W-:Y:S01]  /*87c0*/  FFMA R27, R14, R27, 1 ;  /* 0x3f8000000e1b7423 */ /* 0x000fe2000000001b */
[----:B------:R-:W-:Y:S01]  /*87d0*/  FFMA R26, R26, R37, 1 ;  /* 0x3f8000001a1a7423 */ /* 0x000fe20000000025 */
[----:B------:R-:W3:Y:S01]  /*87e0*/  MUFU.EX2 R38, R38 ;  /* 0x0000002600267308 */ /* 0x000ee20000000800 */
[----:B------:R-:W-:Y:S01]  /*87f0*/  FFMA R29, R36, R15, 1 ;  /* 0x3f800000241d7423 */ /* 0x000fe2000000000f */
[----:B------:R-:W-:Y:S01]  /*8800*/  FFMA R28, R20, R39, 1 ;  /* 0x3f800000141c7423 */ /* 0x000fe20000000027 */
[----:B------:R-:W-:Y:S01]  /*8810*/  FFMA R32, R12, R3, 1 ;  /* 0x3f8000000c207423 */ /* 0x000fe20000000003 */
[----:B-1----:R-:W-:Y:S01]  /*8820*/  FFMA R41, R41, R44, 1 ;  /* 0x3f80000029297423 */ /* 0x002fe2000000002c */
[----:B--2---:R-:W-:-:S03]  /*8830*/  FFMA R43, R43, R46, 1 ;  /* 0x3f8000002b2b7423 */ /* 0x004fc6000000002e */
[----:B------:R-:W1:Y:S01]  /*8840*/  MUFU.EX2 R48, R48 ;  /* 0x0000003000307308 */ /* 0x000e620000000800 */
[----:B------:R-:W-:Y:S01]  /*8850*/  FFMA R40, R34, R11, 1 ;  /* 0x3f80000022287423 */ /* 0x000fe2000000000b */
[----:B---3--:R-:W-:Y:S01]  /*8860*/  FFMA R38, R45, R38, 1 ;  /* 0x3f8000002d267423 */ /* 0x008fe20000000026 */
[----:B-1----:R-:W-:Y:S01]  /*8870*/  FFMA R47, R47, R48, 1 ;  /* 0x3f8000002f2f7423 */ /* 0x002fe20000000030 */
[----:B------:R-:W-:Y:S06]  /*8880*/  @P2 BRA `(.L_x_174) ;  /* 0x0000000000142947 */ /* 0x000fec0003800000 */
[----:B------:R-:W-:Y:S02]  /*8890*/  MOV R3, R50 ;  /* 0x0000003200037202 */ /* 0x000fe40000000f00 */
[----:B------:R-:W-:-:S07]  /*88a0*/  MOV R36, 0x88c0 ;  /* 0x000088c000247802 */ /* 0x000fce0000000f00 */
[----:B------:R-:W-:Y:S05]  /*88b0*/  CALL.REL.NOINC `($__internal_0_$__cuda_sm20_rcp_rn_f32_slowpath) ;  /* 0x0000006c00847944 */ /* 0x000fea0003c00000 */
[----:B------:R-:W-:Y:S01]  /*88c0*/  IMAD.MOV.U32 R11, RZ, RZ, R0 ;  /* 0x000000ffff0b7224 */ /* 0x000fe200078e0000 */
[----:B------:R-:W-:Y:S06]  /*88d0*/  BRA `(.L_x_175) ;  /* 0x0000000000107947 */ /* 0x000fec0003800000 */
.L_x_174:
[----:B------:R-:W1:Y:S02]  /*88e0*/  MUFU.RCP R11, R50 ;  /* 0x00000032000b7308 */ /* 0x000e640000001000 */
[----:B-1----:R-:W-:-:S04]  /*88f0*/  FFMA R0, R50, R11, -1 ;  /* 0xbf80000032007423 */ /* 0x002fc8000000000b */
[----:B------:R-:W-:-:S04]  /*8900*/  FADD.FTZ R0, -R0, -RZ ;  /* 0x800000ff00007221 */ /* 0x000fc80000010100 */
[----:B------:R-:W-:-:S07]  /*8910*/  FFMA R11, R11, R0, R11 ;  /* 0x000000000b0b7223 */ /* 0x000fce000000000b */
.L_x_175:
[----:B------:R-:W-:Y:S05]  /*8920*/  BSYNC B1 ;  /* 0x0000000000017941 */ /* 0x000fea0003800000 */
.L_x_173:
        /* <DEDUP_REMOVED lines=10> */
.L_x_177:
[----:B------:R-:W1:Y:S02]  /*89d0*/  MUFU.RCP R14, R27 ;  /* 0x0000001b000e7308 */ /* 0x000e640000001000 */
[----:B-1----:R-:W-:-:S04]  /*89e0*/  FFMA R0, R27, R14, -1 ;  /* 0xbf8000001b007423 */ /* 0x002fc8000000000e */
[----:B------:R-:W-:-:S04]  /*89f0*/  FADD.FTZ R3, -R0, -RZ ;  /* 0x800000ff00037221 */ /* 0x000fc80000010100 */
[----:B------:R-:W-:-:S07]  /*8a00*/  FFMA R14, R14, R3, R14 ;  /* 0x000000030e0e7223 */ /* 0x000fce000000000e */
.L_x_178:
[----:B------:R-:W-:Y:S05]  /*8a10*/  BSYNC B1 ;  /* 0x0000000000017941 */ /* 0x000fea0003800000 */
.L_x_176:
        /* <DEDUP_REMOVED lines=10> */
.L_x_180:
[----:B------:R-:W1:Y:S02]  /*8ac0*/  MUFU.RCP R15, R24 ;  /* 0x00000018000f7308 */ /* 0x000e640000001000 */
[----:B-1----:R-:W-:-:S04]  /*8ad0*/  FFMA R0, R24, R15, -1 ;  /* 0xbf80000018007423 */ /* 0x002fc8000000000f */
[----:B------:R-:W-:-:S04]  /*8ae0*/  FADD.FTZ R0, -R0, -RZ ;  /* 0x800000ff00007221 */ /* 0x000fc80000010100 */
[----:B------:R-:W-:-:S07]  /*8af0*/  FFMA R15, R15, R0, R15 ;  /* 0x000000000f0f7223 */ /* 0x000fce000000000f */
.L_x_181:
[----:B------:R-:W-:Y:S05]  /*8b00*/  BSYNC B1 ;  /* 0x0000000000017941 */ /* 0x000fea0003800000 */
.L_x_179:
        /* <DEDUP_REMOVED lines=10> */
.L_x_183:
[----:B------:R-:W1:Y:S02]  /*8bb0*/  MUFU.RCP R20, R31 ;  /* 0x0000001f00147308 */ /* 0x000e640000001000 */
[----:B-1----:R-:W-:-:S04]  /*8bc0*/  FFMA R0, R31, R20, -1 ;  /* 0xbf8000001f007423 */ /* 0x002fc80000000014 */
[----:B------:R-:W-:-:S04]  /*8bd0*/  FADD.FTZ R3, -R0, -RZ ;  /* 0x800000ff00037221 */ /* 0x000fc80000010100 */
[----:B------:R-:W-:-:S07]  /*8be0*/  FFMA R20, R20, R3, R20 ;  /* 0x0000000314147223 */ /* 0x000fce0000000014 */
.L_x_184:
[----:B------:R-:W-:Y:S05]  /*8bf0*/  BSYNC B1 ;  /* 0x0000000000017941 */ /* 0x000fea0003800000 */
.L_x_182:
        /* <DEDUP_REMOVED lines=10> */
.L_x_186:
[----:B------:R-:W1:Y:S02]  /*8ca0*/  MUFU.RCP R21, R30 ;  /* 0x0000001e00157308 */ /* 0x000e640000001000 */
[----:B-1----:R-:W-:-:S04]  /*8cb0*/  FFMA R0, R30, R21, -1 ;  /* 0xbf8000001e007423 */ /* 0x002fc80000000015 */
[----:B------:R-:W-:-:S04]  /*8cc0*/  FADD.FTZ R0, -R0, -RZ ;  /* 0x800000ff00007221 */ /* 0x000fc80000010100 */
[----:B------:R-:W-:-:S07]  /*8cd0*/  FFMA R21, R21, R0, R21 ;  /* 0x0000000015157223 */ /* 0x000fce0000000015 */
.L_x_187:
[----:B------:R-:W-:Y:S05]  /*8ce0*/  BSYNC B1 ;  /* 0x0000000000017941 */ /* 0x000fea0003800000 */
.L_x_185:
[----:B------:R-:W-:Y:S01]  /*8cf0*/  IADD3 R0, R25, 0x1800000, RZ ;  /* 0x0180000019007810 */ /* 0x000fe20007ffe0ff */
[----:B------:R-:W-:Y:S03]  /*8d00*/  BSSY B1, `(.L_x_188) ;  /* 0x000000d000017945 */ /* 0x000fe60003800000 */
[----:B------:R-:W-:-:S04]  /*8d10*/  LOP3.LUT R0, R0, 0x7f800000, RZ, 0xc0, !PT ;  /* 0x7f80000000007812 */ /* 0x000fc800078ec0ff */
[----:B------:R-:W-:-:S13]  /*8d20*/  ISETP.GT.U32.AND P2, PT, R0, 0x1ffffff, PT ;  /* 0x01ffffff0000780c */ /* 0x000fda0003f44070 */
[----:B------:R-:W-:Y:S05]  /*8d30*/  @P2 BRA `(.L_x_189) ;  /* 0x0000000000142947 */ /* 0x000fea0003800000 */
[----:B------:R-:W-:Y:S01]  /*8d40*/  IMAD.MOV.U32 R3, RZ, RZ, R25 ;  /* 0x000000ffff037224 */ /* 0x000fe200078e0019 */
[----:B------:R-:W-:-:S07]  /*8d50*/  MOV R36, 0x8d70 ;  /* 0x00008d7000247802 */ /* 0x000fce0000000f00 */
[----:B------:R-:W-:Y:S05]  /*8d60*/  CALL.REL.NOINC `($__internal_0_$__cuda_sm20_rcp_rn_f32_slowpath) ;  /* 0x0000006800587944 */ /* 0x000fea0003c00000 */
[----:B------:R-:W-:Y:S01]  /*8d70*/  MOV R24, R0 ;  /* 0x0000000000187202 */ /* 0x000fe20000000f00 */
[----:B------:R-:W-:Y:S06]  /*8d80*/  BRA `(.L_x_190) ;  /* 0x0000000000107947 */ /* 0x000fec0003800000 */
.L_x_189:
[----:B------:R-:W1:Y:S02]  /*8d90*/  MUFU.RCP R24, R25 ;  /* 0x0000001900187308 */ /* 0x000e640000001000 */
[----:B-1----:R-:W-:-:S04]  /*8da0*/  FFMA R0, R25, R24, -1 ;  /* 0xbf80000019007423 */ /* 0x002fc80000000018 */
[----:B------:R-:W-:-:S04]  /*8db0*/  FADD.FTZ R3, -R0, -RZ ;  /* 0x800000ff00037221 */ /* 0x000fc80000010100 */
[----:B------:R-:W-:-:S07]  /*8dc0*/  FFMA R24, R24, R3, R24 ;  /* 0x0000000318187223 */ /* 0x000fce0000000018 */
.L_x_190:
[----:B------:R-:W-:Y:S05]  /*8dd0*/  BSYNC B1 ;  /* 0x0000000000017941 */ /* 0x000fea0003800000 */
.L_x_188:
        /* <DEDUP_REMOVED lines=10> */
.L_x_192:
[----:B------:R-:W1:Y:S02]  /*8e80*/  MUFU.RCP R25, R26 ;  /* 0x0000001a00197308 */ /* 0x000e640000001000 */
[----:B-1----:R-:W-:-:S04]  /*8e90*/  FFMA R0, R26, R25, -1 ;  /* 0xbf8000001a007423 */ /* 0x002fc80000000019 */
[----:B------:R-:W-:-:S04]  /*8ea0*/  FADD.FTZ R0, -R0, -RZ ;  /* 0x800000ff00007221 */ /* 0x000fc80000010100 */
[----:B------:R-:W-:-:S07]  /*8eb0*/  FFMA R25, R25, R0, R25 ;  /* 0x0000000019197223 */ /* 0x000fce0000000019 */
.L_x_193:
[----:B------:R-:W-:Y:S05]  /*8ec0*/  BSYNC B1 ;  /* 0x0000000000017941 */ /* 0x000fea0003800000 */
.L_x_191:
        /* <DEDUP_REMOVED lines=10> */
.L_x_195:
[----:B------:R-:W1:Y:S02]  /*8f70*/  MUFU.RCP R26, R29 ;  /* 0x0000001d001a7308 */ /* 0x000e640000001000 */
[----:B-1----:R-:W-:-:S04]  /*8f80*/  FFMA R0, R29, R26, -1 ;  /* 0xbf8000001d007423 */ /* 0x002fc8000000001a */
[----:B------:R-:W-:-:S04]  /*8f90*/  FADD.FTZ R3, -R0, -RZ ;  /* 0x800000ff00037221 */ /* 0x000fc80000010100 */
[----:B------:R-:W-:-:S07]  /*8fa0*/  FFMA R26, R26, R3, R26 ;  /* 0x000000031a1a7223 */ /* 0x000fce000000001a */
.L_x_196:
[----:B------:R-:W-:Y:S05]  /*8fb0*/  BSYNC B1 ;  /* 0x0000000000017941 */ /* 0x000fea0003800000 */
.L_x_194:
        /* <DEDUP_REMOVED lines=10> */
.L_x_198:
[----:B------:R-:W1:Y:S02]  /*9060*/  MUFU.RCP R27, R28 ;  /* 0x0000001c001b7308 */ /* 0x000e640000001000 */
[----:B-1----:R-:W-:-:S04]  /*9070*/  FFMA R0, R28, R27, -1 ;  /* 0xbf8000001c007423 */ /* 0x002fc8000000001b */
[----:B------:R-:W-:-:S04]  /*9080*/  FADD.FTZ R0, -R0, -RZ ;  /* 0x800000ff00007221 */ /* 0x000fc80000010100 */
[----:B------:R-:W-:-:S07]  /*9090*/  FFMA R27, R27, R0, R27 ;  /* 0x000000001b1b7223 */ /* 0x000fce000000001b */
.L_x_199:
[----:B------:R-:W-:Y:S05]  /*90a0*/  BSYNC B1 ;  /* 0x0000000000017941 */ /* 0x000fea0003800000 */
.L_x_197:
        /* <DEDUP_REMOVED lines=10> */
.L_x_201:
[----:B------:R-:W1:Y:S02]  /*9150*/  MUFU.RCP R28, R33 ;  /* 0x00000021001c7308 */ /* 0x000e640000001000 */
[----:B-1----:R-:W-:-:S04]  /*9160*/  FFMA R0, R33, R28, -1 ;  /* 0xbf80000021007423 */ /* 0x002fc8000000001c */
[----:B------:R-:W-:-:S04]  /*9170*/  FADD.FTZ R3, -R0, -RZ ;  /* 0x800000ff00037221 */ /* 0x000fc80000010100 */
[----:B------:R-:W-:-:S07]  /*9180*/  FFMA R28, R28, R3, R28 ;  /* 0x000000031c1c7223 */ /* 0x000fce000000001c */
.L_x_202:
[----:B------:R-:W-:Y:S05]  /*9190*/  BSYNC B1 ;  /* 0x0000000000017941 */ /* 0x000fea0003800000 */
.L_x_200:
        /* <DEDUP_REMOVED lines=10> */
.L_x_204:
[----:B------:R-:W1:Y:S02]  /*9240*/  MUFU.RCP R29, R32 ;  /* 0x00000020001d7308 */ /* 0x000e640000001000 */
[----:B-1----:R-:W-:-:S04]  /*9250*/  FFMA R0, R32, R29, -1 ;  /* 0xbf80000020007423 */ /* 0x002fc8000000001d */
[----:B------:R-:W-:-:S04]  /*9260*/  FADD.FTZ R0, -R0, -RZ ;  /* 0x800000ff00007221 */ /* 0x000fc80000010100 */
[----:B------:R-:W-:-:S07]  /*9270*/  FFMA R29, R29, R0, R29 ;  /* 0x000000001d1d7223 */ /* 0x000fce000000001d */
.L_x_205:
[----:B------:R-:W-:Y:S05]  /*9280*/  BSYNC B1 ;  /* 0x0000000000017941 */ /* 0x000fea0003800000 */
.L_x_203:
        /* <DEDUP_REMOVED lines=10> */
.L_x_207:
[----:B------:R-:W1:Y:S02]  /*9330*/  MUFU.RCP R30, R41 ;  /* 0x00000029001e7308 */ /* 0x000e640000001000 */
[----:B-1----:R-:W-:-:S04]  /*9340*/  FFMA R0, R41, R30, -1 ;  /* 0xbf80000029007423 */ /* 0x002fc8000000001e */
[----:B------:R-:W-:-:S04]  /*9350*/  FADD.FTZ R3, -R0, -RZ ;  /* 0x800000ff00037221 */ /* 0x000fc80000010100 */
[----:B------:R-:W-:-:S07]  /*9360*/  FFMA R30, R30, R3, R30 ;  /* 0x000000031e1e7223 */ /* 0x000fce000000001e */
.L_x_208:
[----:B------:R-:W-:Y:S05]  /*9370*/  BSYNC B1 ;  /* 0x0000000000017941 */ /* 0x000fea0003800000 */
.L_x_206:
        /* <DEDUP_REMOVED lines=10> */
.L_x_210:
[----:B------:R-:W1:Y:S02]  /*9420*/  MUFU.RCP R31, R40 ;  /* 0x00000028001f7308 */ /* 0x000e640000001000 */
[----:B-1----:R-:W-:-:S04]  /*9430*/  FFMA R0, R40, R31, -1 ;  /* 0xbf80000028007423 */ /* 0x002fc8000000001f */
[----:B------:R-:W-:-:S04]  /*9440*/  FADD.FTZ R0, -R0, -RZ ;  /* 0x800000ff00007221 */ /* 0x000fc80000010100 */
[----:B------:R-:W-:-:S07]  /*9450*/  FFMA R31, R31, R0, R31 ;  /* 0x000000001f1f7223 */ /* 0x000fce000000001f */
.L_x_211:
[----:B------:R-:W-:Y:S05]  /*9460*/  BSYNC B1 ;  /* 0x0000000000017941 */ /* 0x000fea0003800000 */
.L_x_209:
        /* <DEDUP_REMOVED lines=10> */
.L_x_213:
[----:B------:R-:W1:Y:S02]  /*9510*/  MUFU.RCP R32, R43 ;  /* 0x0000002b00207308 */ /* 0x000e640000001000 */
[----:B-1----:R-:W-:-:S04]  /*9520*/  FFMA R0, R43, R32, -1 ;  /* 0xbf8000002b007423 */ /* 0x002fc80000000020 */
[----:B------:R-:W-:-:S04]  /*9530*/  FADD.FTZ R3, -R0, -RZ ;  /* 0x800000ff00037221 */ /* 0x000fc80000010100 */
[----:B------:R-:W-:-:S07]  /*9540*/  FFMA R32, R32, R3, R32 ;  /* 0x0000000320207223 */ /* 0x000fce0000000020 */
.L_x_214:
[----:B------:R-:W-:Y:S05]  /*9550*/  BSYNC B1 ;  /* 0x0000000000017941 */ /* 0x000fea0003800000 */
.L_x_212:
        /* <DEDUP_REMOVED lines=10> */
.L_x_216:
[----:B------:R-:W1:Y:S02]  /*9600*/  MUFU.RCP R33, R38 ;  /* 0x0000002600217308 */ /* 0x000e640000001000 */
[----:B-1----:R-:W-:-:S04]  /*9610*/  FFMA R0, R38, R33, -1 ;  /* 0xbf80000026007423 */ /* 0x002fc80000000021 */
[----:B------:R-:W-:-:S04]  /*9620*/  FADD.FTZ R0, -R0, -RZ ;  /* 0x800000ff00007221 */ /* 0x000fc80000010100 */
[----:B------:R-:W-:-:S07]  /*9630*/  FFMA R33, R33, R0, R33 ;  /* 0x0000000021217223 */ /* 0x000fce0000000021 */
.L_x_217:
[----:B------:R-:W-:Y:S05]  /*9640*/  BSYNC B1 ;  /* 0x0000000000017941 */ /* 0x000fea0003800000 */
.L_x_215:
        /* <DEDUP_REMOVED lines=8> */
[----:B------:R-:W-:Y:S05]  /*96d0*/  BRA `(.L_x_220) ;  /* 0x0000000000107947 */ /* 0x000fea0003800000 */
.L_x_219:
[----:B------:R-:W1:Y:S02]  /*96e0*/  MUFU.RCP R0, R47 ;  /* 0x0000002f00007308 */ /* 0x000e640000001000 */
[----:B-1----:R-:W-:-:S04]  /*96f0*/  FFMA R3, R47, R0, -1 ;  /* 0xbf8000002f037423 */ /* 0x002fc80000000000 */
[----:B------:R-:W-:-:S04]  /*9700*/  FADD.FTZ R3, -R3, -RZ ;  /* 0x800000ff03037221 */ /* 0x000fc80000010100 */
[----:B------:R-:W-:-:S07]  /*9710*/  FFMA R0, R0, R3, R0 ;  /* 0x0000000300007223 */ /* 0x000fce0000000000 */
.L_x_220:
[----:B------:R-:W-:Y:S05]  /*9720*/  BSYNC B1 ;  /* 0x0000000000017941 */ /* 0x000fea0003800000 */
.L_x_218:
        /* <DEDUP_REMOVED lines=10> */
.L_x_221:
        /* <DEDUP_REMOVED lines=27> */
.L_x_223:
[----:B------:R-:W-:Y:S05]  /*9980*/  BSYNC B0 ;  /* 0x0000000000007941 */ /* 0x000fea0003800000 */
.L_x_222:
[----:B------:R-:W-:Y:S04]  /*9990*/  BSSY B0, `(.L_x_224) ;  /* 0x000002f000007945 */ /* 0x000fe80003800000 */
[----:B------:R-:W-:Y:S05]  /*99a0*/  @P0 BRA `(.L_x_225) ;  /* 0x0000000000b40947 */ /* 0x000fea0003800000 */
[----:B------:R-:W-:-:S13]  /*99b0*/  ISETP.NE.AND P2, PT, R23, 0x3, PT ;  /* 0x000000031700780c */ /* 0x000fda0003f45270 */
[----:B------:R-:W-:Y:S05]  /*99c0*/  @!P2 BRA `(.L_x_226) ;  /* 0x000000000004a947 */ /* 0x000fea0003800000 */
[----:B------:R-:W-:Y:S01]  /*99d0*/  BPT.TRAP 0x1 ;  /* 0x000000040000795c */ /* 0x000fe20000300000 */
.L_x_226:
[----:B------:R-:W-:Y:S01]  /*99e0*/  SHF.L.U32 R0, R90, 0x1f, RZ ;  /* 0x0000001f5a007819 */ /* 0x000fe200000006ff */
[----:B------:R-:W-:Y:S01]  /*99f0*/  BSSY B1, `(.L_x_227) ;  /* 0x0000004000017945 */ /* 0x000fe20003800000 */
[----:B------:R-:W-:-:S04]  /*9a00*/  LEA R3, R91, UR50, 0x3 ;  /* 0x000000325b037c11 */ /* 0x000fc8000f8e18ff */
[----:B------:R-:W1:Y:S02]  /*9a10*/  SYNCS.PHASECHK.TRANS64.TRYWAIT P0, [R3+URZ+0xc0], R0 ;  /* 0x0000c000030075a7 */ /* 0x000e64000800017f */
[----:B-1----:R-:W-:Y:S05]  /*9a20*/  @!P0 BRA `(.L_x_228) ;  /* 0x0000005400308947 */ /* 0x002fea0003800000 */
.L_x_370:
[----:B------:R-:W-:Y:S05]  /*9a30*/  BSYNC B1 ;  /* 0x0000000000017941 */ /* 0x000fea0003800000 */
.L_x_227:
[----:B------:R-:W-:Y:S04]  /*9a40*/  BSSY B1, `(.L_x_229) ;  /* 0x0000011000017945 */ /* 0x000fe80003800000 */
[----:B------:R-:W-:Y:S05]  /*9a50*/  @P1 BRA `(.L_x_230) ;  /* 0x00000000003c1947 */ /* 0x000fea0003800000 */
[----:B-1----:R-:W-:-:S05]  /*9a60*/  LEA R0, R91, R8, 0xc ;  /* 0x000000085b007211 */ /* 0x002fca00078e60ff */
[----:B------:R-:W-:Y:S01]  /*9a70*/  VIADD R4, R0, UR50 ;  /* 0x0000003200047c36 */ /* 0x000fe20008000000 */
        /* <DEDUP_REMOVED lines=13> */
.L_x_230:
[----:B------:R-:W-:Y:S05]  /*9b50*/  BSYNC B1 ;  /* 0x0000000000017941 */ /* 0x000fea0003800000 */
.L_x_229:
        /* <DEDUP_REMOVED lines=8> */
.L_x_231:
[----:B-1----:R-:W1:Y:S01]  /*9be0*/  S2R R3, SR_CgaCtaId ;  /* 0x0000000000037919 */ /* 0x002e620000008800 */
[C---:B------:R-:W-:Y:S02]  /*9bf0*/  LEA R0, R91.reuse, UR50, 0x3 ;  /* 0x000000325b007c11 */ /* 0x040fe4000f8e18ff */
[----:B------:R-:W-:Y:S02]  /*9c00*/  IADD3 R91, R91, 0x1, RZ ;  /* 0x000000015b5b7810 */ /* 0x000fe40007ffe0ff */
[----:B------:R-:W-:Y:S02]  /*9c10*/  IADD3 R0, R0, 0xe0, RZ ;  /* 0x000000e000007810 */ /* 0x000fe40007ffe0ff */
[----:B------:R-:W-:-:S04]  /*9c20*/  ISETP.NE.AND P0, PT, R91, 0x4, PT ;  /* 0x000000045b00780c */ /* 0x000fc80003f05270 */
[----:B------:R-:W-:Y:S02]  /*9c30*/  SEL R91, R91, RZ, P0 ;  /* 0x000000ff5b5b7207 */ /* 0x000fe40000000000 */
[----:B-1----:R-:W-:Y:S02]  /*9c40*/  PRMT R0, R3, 0x654, R0 ;  /* 0x0000065403007816 */ /* 0x002fe40000000000 */
[----:B------:R-:W-:Y:S02]  /*9c50*/  SEL R3, RZ, 0x1, P0 ;  /* 0x00000001ff037807 */ /* 0x000fe40000000000 */
[----:B--2---:R1:W-:Y:S02]  /*9c60*/  SYNCS.ARRIVE.TRANS64.RED.A1T0 RZ, [R0+URZ], RZ ;  /* 0x000000ff00ff79a7 */ /* 0x0043e4000810043f */
[----:B------:R-:W-:-:S07]  /*9c70*/  LOP3.LUT R90, R90, R3, RZ, 0x3c, !PT ;  /* 0x000000035a5a7212 */ /* 0x000fce00078e3cff */
.L_x_225:
[----:B------:R-:W-:Y:S05]  /*9c80*/  BSYNC B0 ;  /* 0x0000000000007941 */ /* 0x000fea0003800000 */
.L_x_224:
[-C--:B-1----:R-:W-:Y:S01]  /*9c90*/  F2FP.F16.E4M3.UNPACK_B R0, R4.reuse ;  /* 0x00000004ff00723e */ /* 0x082fe200020006ff */
[C---:B------:R-:W-:Y:S01]  /*9ca0*/  FMUL R107, R89.reuse, R107 ;  /* 0x0000006b596b7220 */ /* 0x040fe20000400000 */
[----:B------:R-:W-:Y:S01]  /*9cb0*/  F2FP.F16.E4M3.UNPACK_B R4, R4.H1 ;  /* 0x00000004ff04723e */ /* 0x000fe200030006ff */
[C---:B------:R-:W-:Y:S01]  /*9cc0*/  FMUL R106, R89.reuse, R106 ;  /* 0x0000006a596a7220 */ /* 0x040fe20000400000 */
[C---:B------:R-:W-:Y:S01]  /*9cd0*/  FMUL R105, R89.reuse, R105 ;  /* 0x0000006959697220 */ /* 0x040fe20000400000 */
[--C-:B------:R-:W-:Y:S02]  /*9ce0*/  HADD2.F32 R3, -RZ, R0.reuse.H0_H0 ;  /* 0x20000000ff037230 */ /* 0x100fe40000004100 */
[C---:B------:R-:W-:Y:S01]  /*9cf0*/  FMUL R104, R89.reuse, R104 ;  /* 0x0000006859687220 */ /* 0x040fe20000400000 */
[----:B------:R-:W-:Y:S01]  /*9d00*/  HADD2.F32 R9, -RZ, R0.H1_H1 ;  /* 0x30000000ff097230 */ /* 0x000fe20000004100 */
[----:B------:R-:W-:Y:S01]  /*9d10*/  F2FP.F16.E4M3.UNPACK_B R0, R5 ;  /* 0x00000005ff00723e */ /* 0x000fe200020006ff */
[----:B------:R-:W-:Y:S01]  /*9d20*/  FMUL R101, R89, R101 ;  /* 0x0000006559657220 */ /* 0x000fe20000400000 */
[----:B------:R-:W-:Y:S01]  /*9d30*/  FFMA R107, R88, R3, R107 ;  /* 0x00000003586b7223 */ /* 0x000fe2000000006b */
[----:B------:R-:W-:-:S02]  /*9d40*/  HADD2.F32 R3, -RZ, R4.H0_H0 ;  /* 0x20000004ff037230 */ /* 0x000fc40000004100 */
[C---:B------:R-:W-:Y:S01]  /*9d50*/  FFMA R106, R88.reuse, R9, R106 ;  /* 0x00000009586a7223 */ /* 0x040fe2000000006a */
[--C-:B------:R-:W-:Y:S01]  /*9d60*/  HADD2.F32 R11, -RZ, R0.reuse.H0_H0 ;  /* 0x20000000ff0b7230 */ /* 0x100fe20000004100 */
[----:B------:R-:W-:Y:S01]  /*9d70*/  F2FP.F16.E4M3.UNPACK_B R5, R5.H1 ;  /* 0x00000005ff05723e */ /* 0x000fe200030006ff */
[----:B------:R-:W-:Y:S02]  /*9d80*/  HADD2.F32 R13, -RZ, R0.H1_H1 ;  /* 0x30000000ff0d7230 */ /* 0x000fe40000004100 */
[C---:B------:R-:W-:Y:S01]  /*9d90*/  FMUL R0, R89.reuse, R103 ;  /* 0x0000006759007220 */ /* 0x040fe20000400000 */
[----:B------:R-:W-:Y:S02]  /*9da0*/  HADD2.F32 R9, -RZ, R4.H1_H1 ;  /* 0x30000004ff097230 */ /* 0x000fe40000004100 */
[C---:B------:R-:W-:Y:S01]  /*9db0*/  FFMA R105, R88.reuse, R3, R105 ;  /* 0x0000000358697223 */ /* 0x040fe20000000069 */
[----:B------:R-:W-:Y:S02]  /*9dc0*/  HADD2.F32 R3, -RZ, R5.H0_H0 ;  /* 0x20000005ff037230 */ /* 0x000fe40000004100 */
[C---:B------:R-:W-:Y:S01]  /*9dd0*/  FFMA R11, R88.reuse, R11, R0 ;  /* 0x0000000b580b7223 */ /* 0x040fe20000000000 */
[----:B------:R-:W-:Y:S01]  /*9de0*/  F2FP.F16.E4M3.UNPACK_B R0, R6 ;  /* 0x00000006ff00723e */ /* 0x000fe200020006ff */
[----:B------:R-:W-:Y:S01]  /*9df0*/  FFMA R104, R88, R9, R104 ;  /* 0x0000000958687223 */ /* 0x000fe20000000068 */
[----:B------:R-:W-:Y:S01]  /*9e00*/  FMUL R4, R89, R99 ;  /* 0x0000006359047220 */ /* 0x000fe20000400000 */
[----:B------:R-:W-:-:S02]  /*9e10*/  IMAD.MOV.U32 R42, RZ, RZ, 0x3bbb989d ;  /* 0x3bbb989dff2a7424 */ /* 0x000fc400078e00ff */
[C---:B------:R-:W-:Y:S01]  /*9e20*/  FFMA R101, R88.reuse, R3, R101 ;  /* 0x0000000358657223 */ /* 0x040fe20000000065 */
[--C-:B------:R-:W-:Y:S01]  /*9e30*/  HADD2.F32 R9, -RZ, R0.reuse.H0_H0 ;  /* 0x20000000ff097230 */ /* 0x100fe20000004100 */
[----:B------:R-:W-:Y:S01]  /*9e40*/  MOV R44, 0x437c0000 ;  /* 0x437c0000002c7802 */ /* 0x000fe20000000f00 */
[----:B------:R-:W-:Y:S02]  /*9e50*/  HADD2.F32 R3, -RZ, R0.H1_H1 ;  /* 0x30000000ff037230 */ /* 0x000fe40000004100 */
[----:B------:R-:W-:Y:S01]  /*9e60*/  FFMA.SAT R12, -R107, R42, 0.5 ;  /* 0x3f0000006b0c7423 */ /* 0x000fe2000000212a */
[----:B------:R-:W-:Y:S01]  /*9e70*/  F2FP.F16.E4M3.UNPACK_B R6, R6.H1 ;  /* 0x00000006ff06723e */ /* 0x000fe200030006ff */
[----:B------:R-:W-:Y:S01]  /*9e80*/  FFMA R4, R88, R9, R4 ;  /* 0x0000000958047223 */ /* 0x000fe20000000004 */
[C---:B------:R-:W-:Y:S01]  /*9e90*/  FMUL R9, R89.reuse, R98 ;  /* 0x0000006259097220 */ /* 0x040fe20000400000 */
[----:B------:R-:W-:Y:S01]  /*9ea0*/  FFMA.RM R12, R12, R44, 12582913 ;  /* 0x4b4000010c0c7423 */ /* 0x000fe2000000402c */
[----:B------:R-:W-:Y:S01]  /*9eb0*/  FFMA.SAT R14, -R106, R42, 0.5 ;  /* 0x3f0000006a0e7423 */ /* 0x000fe2000000212a */
[----:B------:R-:W-:Y:S01]  /*9ec0*/  FMUL R97, R89, R97 ;  /* 0x0000006159617220 */ /* 0x000fe20000400000 */
[----:B------:R-:W-:Y:S01]  /*9ed0*/  FFMA R9, R88, R3, R9 ;  /* 0x0000000358097223 */ /* 0x000fe20000000009 */
[----:B------:R-:W-:-:S02]  /*9ee0*/  HADD2.F32 R3, -RZ, R6.H0_H0 ;  /* 0x20000006ff037230 */ /* 0x000fc40000004100 */
[----:B------:R-:W-:Y:S01]  /*9ef0*/  FFMA.SAT R15, -R105, R42, 0.5 ;  /* 0x3f000000690f7423 */ /* 0x000fe2000000212a */
[----:B------:R-:W-:Y:S01]  /*9f00*/  FADD R0, R12, -12583039 ;  /* 0xcb40007f0c007421 */ /* 0x000fe20000000000 */
[-C--:B------:R-:W-:Y:S01]  /*9f10*/  FFMA.RM R14, R14, R44.reuse, 12582913 ;  /* 0x4b4000010e0e7423 */ /* 0x080fe2000000402c */
[----:B------:R-:W-:Y:S02]  /*9f20*/  HADD2.F32 R5, -RZ, R5.H1_H1 ;  /* 0x30000005ff057230 */ /* 0x000fe40000004100 */
[----:B------:R-:W-:Y:S01]  /*9f30*/  FFMA R97, R88, R3, R97 ;  /* 0x0000000358617223 */ /* 0x000fe20000000061 */
[----:B------:R-:W-:Y:S01]  /*9f40*/  FFMA.RM R20, R15, R44, 12582913 ;  /* 0x4b4000010f147423 */ /* 0x000fe2000000402c */
[----:B------:R-:W-:Y:S02]  /*9f50*/  HADD2.F32 R3, -RZ, R6.H1_H1 ;  /* 0x30000006ff037230 */ /* 0x000fe40000004100 */
[----:B------:R-:W-:Y:S01]  /*9f60*/  FFMA R0, -R107, 1.4426950216293334961, -R0 ;  /* 0x3fb8aa3b6b007823 */ /* 0x000fe20000000900 */
[----:B------:R-:W-:Y:S01]  /*9f70*/  FADD R15, R14, -12583039 ;  /* 0xcb40007f0e0f7421 */ /* 0x000fe20000000000 */
[----:B------:R-:W-:Y:S01]  /*9f80*/  FFMA.SAT R6, -R11, R42, 0.5 ;  /* 0x3f0000000b067423 */ /* 0x000fe2000000212a */
[----:B------:R-:W-:Y:S01]  /*9f90*/  FMUL R100, R89, R100 ;  /* 0x0000006459647220 */ /* 0x000fe20000400000 */
[----:B------:R-:W-:Y:S01]  /*9fa0*/  FFMA R0, -R107, 1.925963033500011079e-08, R0 ;  /* 0x32a570606b007823 */ /* 0x000fe20000000100 */
[----:B------:R-:W-:Y:S01]  /*9fb0*/  FFMA R15, -R106, 1.4426950216293334961, -R15 ;  /* 0x3fb8aa3b6a0f7823 */ /* 0x000fe2000000090f */
[----:B------:R-:W-:Y:S01]  /*9fc0*/  FFMA.RM R6, R6, R44, 12582913 ;  /* 0x4b40000106067423 */ /* 0x000fe2000000402c */
[----:B------:R-:W-:Y:S01]  /*9fd0*/  FFMA.SAT R25, -R104, R42, 0.5 ;  /* 0x3f00000068197423 */ /* 0x000fe2000000212a */
[----:B------:R1:W2:Y:S01]  /*9fe0*/  MUFU.EX2 R21, R0 ;  /* 0x0000000000157308 */ /* 0x0002a20000000800 */
[----:B------:R-:W-:Y:S01]  /*9ff0*/  FFMA R106, -R106, 1.925963033500011079e-08, R15 ;  /* 0x32a570606a6a7823 */ /* 0x000fe2000000010f */
[----:B------:R-:W-:Y:S01]  /*a000*/  FADD R28, R6, -12583039 ;  /* 0xcb40007f061c7421 */ /* 0x000fe20000000000 */
[----:B------:R-:W-:Y:S01]  /*a010*/  FMUL R15, R89, R96 ;  /* 0x00000060590f7220 */ /* 0x000fe20000400000 */
[----:B------:R-:W-:Y:S01]  /*a020*/  FADD R24, R20, -12583039 ;  /* 0xcb40007f14187421 */ /* 0x000fe20000000000 */
[C---:B------:R-:W-:Y:S01]  /*a030*/  FFMA R5, R88.reuse, R5, R100 ;  /* 0x0000000558057223 */ /* 0x040fe20000000064 */
[----:B------:R-:W-:Y:S01]  /*a040*/  FFMA R28, -R11, 1.4426950216293334961, -R28 ;  /* 0x3fb8aa3b0b1c7823 */ /* 0x000fe2000000091c */
[----:B------:R-:W-:Y:S01]  /*a050*/  FFMA R15, R88, R3, R15 ;  /* 0x00000003580f7223 */ /* 0x000fe2000000000f */
[----:B------:R-:W-:Y:S01]  /*a060*/  FFMA.RM R26, R25, R44, 12582913 ;  /* 0x4b400001191a7423 */ /* 0x000fe2000000402c */
[----:B-1----:R-:W-:Y:S01]  /*a070*/  F2FP.F16.E4M3.UNPACK_B R0, R7 ;  /* 0x00000007ff00723e */ /* 0x002fe200020006ff */
[----:B------:R-:W-:Y:S01]  /*a080*/  FMUL R95, R89, R95 ;  /* 0x0000005f595f7220 */ /* 0x000fe20000400000 */
[----:B------:R-:W-:Y:S01]  /*a090*/  FFMA R24, -R105, 1.4426950216293334961, -R24 ;  /* 0x3fb8aa3b69187823 */ /* 0x000fe20000000918 */
[----:B------:R-:W-:Y:S01]  /*a0a0*/  FFMA R28, -R11, 1.925963033500011079e-08, R28 ;  /* 0x32a570600b1c7823 */ /* 0x000fe2000000011c */
[----:B------:R-:W-:Y:S01]  /*a0b0*/  FFMA.SAT R11, -R5, R42, 0.5 ;  /* 0x3f000000050b7423 */ /* 0x000fe2000000212a */
[----:B------:R-:W-:-:S02]  /*a0c0*/  HADD2.F32 R3, -RZ, R0.H0_H0 ;  /* 0x20000000ff037230 */ /* 0x000fc40000004100 */
[----:B------:R-:W-:Y:S01]  /*a0d0*/  FADD R27, R26, -12583039 ;  /* 0xcb40007f1a1b7421 */ /* 0x000fe20000000000 */
[----:B------:R-:W-:Y:S01]  /*a0e0*/  FFMA R24, -R105, 1.925963033500011079e-08, R24 ;  /* 0x32a5706069187823 */ /* 0x000fe20000000118 */
[----:B------:R-:W-:Y:S01]  /*a0f0*/  FMUL R102, R89, R102 ;  /* 0x0000006659667220 */ /* 0x000fe20000400000 */
[----:B------:R1:W-:Y:S01]  /*a100*/  MUFU.EX2 R31, R28 ;  /* 0x0000001c001f7308 */ /* 0x0003e20000000800 */
[----:B------:R-:W-:Y:S01]  /*a110*/  FFMA R95, R88, R3, R95 ;  /* 0x00000003585f7223 */ /* 0x000fe2000000005f */
[----:B------:R-:W-:Y:S02]  /*a120*/  HADD2.F32 R3, -RZ, R0.H1_H1 ;  /* 0x30000000ff037230 */ /* 0x000fe40000004100 */
[----:B------:R-:W-:Y:S01]  /*a130*/  FFMA.RM R0, R11, R44, 12582913 ;  /* 0x4b4000010b007423 */ /* 0x000fe2000000402c */
[----:B------:R-:W-:Y:S01]  /*a140*/  FMUL R11, R89, R94 ;  /* 0x0000005e590b7220 */ /* 0x000fe20000400000 */
[----:B------:R-:W-:Y:S01]  /*a150*/  FFMA R29, -R104, 1.4426950216293334961, -R27 ;  /* 0x3fb8aa3b681d7823 */ /* 0x000fe2000000091b */
[----:B------:R-:W-:Y:S01]  /*a160*/  FFMA R13, R88, R13, R102 ;  /* 0x0000000d580d7223 */ /* 0x000fe20000000066 */
[----:B------:R-:W-:Y:S01]  /*a170*/  FADD R36, R0, -12583039 ;  /* 0xcb40007f00247421 */ /* 0x000fe20000000000 */
[----:B------:R3:W4:Y:S01]  /*a180*/  MUFU.EX2 R27, R24 ;  /* 0x00000018001b7308 */ /* 0x0007220000000800 */
[----:B------:R-:W-:Y:S01]  /*a190*/  FFMA R11, R88, R3, R11 ;  /* 0x00000003580b7223 */ /* 0x000fe2000000000b */
[-C--:B------:R-:W-:Y:S01]  /*a1a0*/  FFMA.SAT R3, -R4, R42.reuse, 0.5 ;  /* 0x3f00000004037423 */ /* 0x080fe2000000212a */
[----:B------:R-:W-:Y:S01]  /*a1b0*/  FFMA R36, -R5, 1.4426950216293334961, -R36 ;  /* 0x3fb8aa3b05247823 */ /* 0x000fe20000000924 */
[----:B------:R-:W-:Y:S01]  /*a1c0*/  FFMA.SAT R30, -R13, R42, 0.5 ;  /* 0x3f0000000d1e7423 */ /* 0x000fe2000000212a */
[----:B------:R-:W-:Y:S01]  /*a1d0*/  F2FP.F16.E4M3.UNPACK_B R7, R7.H1 ;  /* 0x00000007ff07723e */ /* 0x000fe200030006ff */
[-C--:B-1----:R-:W-:Y:S01]  /*a1e0*/  FFMA.RM R28, R3, R44.reuse, 12582913 ;  /* 0x4b400001031c7423 */ /* 0x082fe2000000402c */
[----:B------:R-:W-:Y:S01]  /*a1f0*/  FFMA R36, -R5, 1.925963033500011079e-08, R36 ;  /* 0x32a5706005247823 */ /* 0x000fe20000000124 */
[----:B------:R-:W-:Y:S01]  /*a200*/  FFMA.RM R30, R30, R44, 12582913 ;  /* 0x4b4000011e1e7423 */ /* 0x000fe2000000402c */
[-C--:B---3--:R-:W-:Y:S01]  /*a210*/  FFMA.SAT R24, -R101, R42.reuse, 0.5 ;  /* 0x3f00000065187423 */ /* 0x088fe2000000212a */
[----:B------:R-:W-:Y:S01]  /*a220*/  FADD R5, R28, -12583039 ;  /* 0xcb40007f1c057421 */ /* 0x000fe20000000000 */
[----:B------:R-:W-:Y:S01]  /*a230*/  FFMA.SAT R35, -R9, R42, 0.5 ;  /* 0x3f00000009237423 */ /* 0x000fe2000000212a */
[----:B------:R-:W-:Y:S01]  /*a240*/  FADD R32, R30, -12583039 ;  /* 0xcb40007f1e207421 */ /* 0x000fe20000000000 */
[----:B------:R-:W-:Y:S01]  /*a250*/  FFMA.RM R24, R24, R44, 12582913 ;  /* 0x4b40000118187423 */ /* 0x000fe2000000402c */
[----:B------:R-:W-:Y:S01]  /*a260*/  FFMA R5, -R4, 1.4426950216293334961, -R5 ;  /* 0x3fb8aa3b04057823 */ /* 0x000fe20000000905 */
[----:B------:R-:W-:-:S02]  /*a270*/  HADD2.F32 R3, -RZ, R7.H0_H0 ;  /* 0x20000007ff037230 */ /* 0x000fc40000004100 */
[----:B------:R-:W-:Y:S01]  /*a280*/  FFMA R32, -R13, 1.4426950216293334961, -R32 ;  /* 0x3fb8aa3b0d207823 */ /* 0x000fe20000000920 */
[----:B------:R-:W-:Y:S01]  /*a290*/  FADD R34, R24, -12583039 ;  /* 0xcb40007f18227421 */ /* 0x000fe20000000000 */
[----:B------:R-:W-:Y:S01]  /*a2a0*/  FFMA R4, -R4, 1.925963033500011079e-08, R5 ;  /* 0x32a5706004047823 */ /* 0x000fe20000000105 */
[----:B------:R-:W-:Y:S01]  /*a2b0*/  FFMA.SAT R5, -R15, R42, 0.5 ;  /* 0x3f0000000f057423 */ /* 0x000fe2000000212a */
[----:B------:R-:W-:Y:S01]  /*a2c0*/  FFMA R32, -R13, 1.925963033500011079e-08, R32 ;  /* 0x32a570600d207823 */ /* 0x000fe20000000120 */
[----:B------:R-:W-:Y:S01]  /*a2d0*/  FFMA R34, -R101, 1.4426950216293334961, -R34 ;  /* 0x3fb8aa3b65227823 */ /* 0x000fe20000000922 */
[----:B------:R-:W-:Y:S01]  /*a2e0*/  FMUL R93, R89, R93 ;  /* 0x0000005d595d7220 */ /* 0x000fe20000400000 */
[----:B------:R-:W-:Y:S01]  /*a2f0*/  FFMA.RM R39, R5, R44, 12582913 ;  /* 0x4b40000105277423 */ /* 0x000fe2000000402c */
[----:B------:R1:W-:Y:S01]  /*a300*/  MUFU.EX2 R13, R32 ;  /* 0x00000020000d7308 */ /* 0x0003e20000000800 */
[----:B------:R-:W-:Y:S01]  /*a310*/  FFMA R34, -R101, 1.925963033500011079e-08, R34 ;  /* 0x32a5706065227823 */ /* 0x000fe20000000122 */
[----:B------:R-:W-:-:S02]  /*a320*/  HADD2.F32 R7, -RZ, R7.H1_H1 ;  /* 0x30000007ff077230 */ /* 0x000fc40000004100 */
[----:B------:R-:W-:Y:S01]  /*a330*/  FADD R40, R39, -12583039 ;  /* 0xcb40007f27287421 */ /* 0x000fe20000000000 */
[----:B------:R-:W-:Y:S01]  /*a340*/  FMUL R5, R89, R92 ;  /* 0x0000005c59057220 */ /* 0x000fe20000400000 */
[----:B------:R-:W-:Y:S01]  /*a350*/  FFMA R3, R88, R3, R93 ;  /* 0x0000000358037223 */ /* 0x000fe2000000005d */
[----:B------:R-:W-:Y:S01]  /*a360*/  SHF.L.U32 R12, R12, 0x17, RZ ;  /* 0x000000170c0c7819 */ /* 0x000fe200000006ff */
[----:B------:R-:W-:Y:S01]  /*a370*/  FFMA R40, -R15, 1.4426950216293334961, -R40 ;  /* 0x3fb8aa3b0f287823 */ /* 0x000fe20000000928 */
[----:B------:R3:W-:Y:S01]  /*a380*/  MUFU.EX2 R33, R34 ;  /* 0x0000002200217308 */ /* 0x0007e20000000800 */
[----:B-1----:R-:W-:Y:S01]  /*a390*/  FFMA.RM R32, R35, R44, 12582913 ;  /* 0x4b40000123207423 */ /* 0x002fe2000000402c */
[----:B------:R-:W-:Y:S01]  /*a3a0*/  FFMA R5, R88, R7, R5 ;  /* 0x0000000758057223 */ /* 0x000fe20000000005 */
[-C--:B------:R-:W-:Y:S01]  /*a3b0*/  FFMA.SAT R41, -R3, R42.reuse, 0.5 ;  /* 0x3f00000003297423 */ /* 0x080fe2000000212a */
[----:B------:R-:W-:Y:S01]  /*a3c0*/  FFMA R40, -R15, 1.925963033500011079e-08, R40 ;  /* 0x32a570600f287823 */ /* 0x000fe20000000128 */
[----:B------:R-:W-:Y:S01]  /*a3d0*/  FADD R38, R32, -12583039 ;  /* 0xcb40007f20267421 */ /* 0x000fe20000000000 */
[-C--:B------:R-:W-:Y:S01]  /*a3e0*/  FFMA.SAT R15, -R11, R42.reuse, 0.5 ;  /* 0x3f0000000b0f7423 */ /* 0x080fe2000000212a */
[-C--:B------:R-:W-:Y:S01]  /*a3f0*/  FFMA.SAT R43, -R5, R42.reuse, 0.5 ;  /* 0x3f000000052b7423 */ /* 0x080fe2000000212a */
[----:B------:R1:W-:Y:S01]  /*a400*/  MUFU.EX2 R35, R36 ;  /* 0x0000002400237308 */ /* 0x0003e20000000800 */
[----:B---3--:R-:W-:Y:S01]  /*a410*/  FFMA.SAT R34, -R97, R42, 0.5 ;  /* 0x3f00000061227423 */ /* 0x008fe2000000212a */
[----:B------:R-:W-:Y:S01]  /*a420*/  FFMA R38, -R9, 1.4426950216293334961, -R38 ;  /* 0x3fb8aa3b09267823 */ /* 0x000fe20000000926 */
[-C--:B------:R-:W-:Y:S01]  /*a430*/  FFMA.RM R41, R41, R44.reuse, 12582913 ;  /* 0x4b40000129297423 */ /* 0x080fe2000000402c */
[-C--:B------:R-:W-:Y:S01]  /*a440*/  FFMA.RM R15, R15, R44.reuse, 12582913 ;  /* 0x4b4000010f0f7423 */ /* 0x080fe2000000402c */
[-C--:B------:R-:W-:Y:S01]  /*a450*/  FFMA.RM R34, R34, R44.reuse, 12582913 ;  /* 0x4b40000122227423 */ /* 0x080fe2000000402c */
[----:B------:R-:W-:Y:S01]  /*a460*/  FFMA.RM R43, R43, R44, 12582913 ;  /* 0x4b4000012b2b7423 */ /* 0x000fe2000000402c */
[----:B------:R-:W-:Y:S01]  /*a470*/  FFMA R38, -R9, 1.925963033500011079e-08, R38 ;  /* 0x32a5706009267823 */ /* 0x000fe20000000126 */
[----:B------:R3:W-:Y:S01]  /*a480*/  MUFU.EX2 R37, R4 ;  /* 0x0000000400257308 */ /* 0x0007e20000000800 */
[----:B-1----:R-:W-:Y:S01]  /*a490*/  FADD R36, R34, -12583039 ;  /* 0xcb40007f22247421 */ /* 0x002fe20000000000 */
[----:B--2---:R-:W-:Y:S01]  /*a4a0*/  FFMA R21, R12, R21, 1 ;  /* 0x3f8000000c157423 */ /* 0x004fe20000000015 */
[----:B------:R-:W-:Y:S01]  /*a4b0*/  FFMA R29, -R104, 1.925963033500011079e-08, R29 ;  /* 0x32a57060681d7823 */ /* 0x000fe2000000011d */
[----:B------:R-:W-:Y:S01]  /*a4c0*/  SHF.L.U32 R14, R14, 0x17, RZ ;  /* 0x000000170e0e7819 */ /* 0x000fe200000006ff */
[C---:B------:R-:W-:Y:S01]  /*a4d0*/  FFMA R36, -R97.reuse, 1.4426950216293334961, -R36 ;  /* 0x3fb8aa3b61247823 */ /* 0x040fe20000000924 */
[----:B------:R-:W-:Y:S01]  /*a4e0*/  IMAD.SHL.U32 R20, R20, 0x800000, RZ ;  /* 0x0080000014147824 */ /* 0x000fe200078e00ff */
[----:B------:R-:W-:Y:S01]  /*a4f0*/  SHF.L.U32 R6, R6, 0x17, RZ ;  /* 0x0000001706067819 */ /* 0x000fe200000006ff */
[----:B------:R1:W-:Y:S01]  /*a500*/  MUFU.EX2 R9, R38 ;  /* 0x0000002600097308 */ /* 0x0003e20000000800 */
[----:B------:R-:W-:Y:S01]  /*a510*/  FFMA R36, -R97, 1.925963033500011079e-08, R36 ;  /* 0x32a5706061247823 */ /* 0x000fe20000000124 */
[----:B---3--:R-:W-:Y:S01]  /*a520*/  FFMA.SAT R4, -R95, R42, 0.5 ;  /* 0x3f0000005f047423 */ /* 0x008fe2000000212a */
[----:B------:R-:W-:Y:S01]  /*a530*/  FADD R42, R15, -12583039 ;  /* 0xcb40007f0f2a7421 */ /* 0x000fe20000000000 */
[----:B------:R-:W-:Y:S01]  /*a540*/  SHF.L.U32 R26, R26, 0x17, RZ ;  /* 0x000000171a1a7819 */ /* 0x000fe200000006ff */
[----:B------:R-:W-:-:S02]  /*a550*/  IMAD.SHL.U32 R24, R24, 0x800000, RZ ;  /* 0x0080000018187824 */ /* 0x000fc400078e00ff */
[----:B------:R-:W-:Y:S01]  /*a560*/  FFMA.RM R4, R4, R44, 12582913 ;  /* 0x4b40000104047423 */ /* 0x000fe2000000402c */
[----:B------:R-:W-:Y:S01]  /*a570*/  FADD R44, R43, -12583039 ;  /* 0xcb40007f2b2c7421 */ /* 0x000fe20000000000 */
[----:B------:R2:W-:Y:S01]  /*a580*/  MUFU.EX2 R7, R36 ;  /* 0x0000002400077308 */ /* 0x0005e20000000800 */
[----:B------:R-:W-:Y:S01]  /*a590*/  FFMA R42, -R11, 1.4426950216293334961, -R42 ;  /* 0x3fb8aa3b0b2a7823 */ /* 0x000fe2000000092a */
[----:B-1----:R-:W-:Y:S01]  /*a5a0*/  FADD R38, R4, -12583039 ;  /* 0xcb40007f04267421 */ /* 0x002fe20000000000 */
[----:B------:R-:W-:Y:S01]  /*a5b0*/  FFMA R44, -R5, 1.4426950216293334961, -R44 ;  /* 0x3fb8aa3b052c7823 */ /* 0x000fe2000000092c */
[----:B------:R-:W-:Y:S01]  /*a5c0*/  SHF.L.U32 R30, R30, 0x17, RZ ;  /* 0x000000171e1e7819 */ /* 0x000fe200000006ff */
[----:B------:R-:W-:Y:S01]  /*a5d0*/  FFMA R42, -R11, 1.925963033500011079e-08, R42 ;  /* 0x32a570600b2a7823 */ /* 0x000fe2000000012a */
[----:B------:R-:W-:Y:S01]  /*a5e0*/  FFMA R38, -R95, 1.4426950216293334961, -R38 ;  /* 0x3fb8aa3b5f267823 */ /* 0x000fe20000000926 */
[----:B------:R-:W-:Y:S01]  /*a5f0*/  FFMA R44, -R5, 1.925963033500011079e-08, R44 ;  /* 0x32a57060052c7823 */ /* 0x000fe2000000012c */
[----:B------:R-:W1:Y:S01]  /*a600*/  MUFU.EX2 R25, R106 ;  /* 0x0000006a00197308 */ /* 0x000e620000000800 */
[----:B--2---:R-:W-:Y:S01]  /*a610*/  FADD R36, R41, -12583039 ;  /* 0xcb40007f29247421 */ /* 0x004fe20000000000 */
[----:B------:R-:W-:Y:S01]  /*a620*/  FFMA R38, -R95, 1.925963033500011079e-08, R38 ;  /* 0x32a570605f267823 */ /* 0x000fe20000000126 */
[----:B------:R-:W-:Y:S01]  /*a630*/  SHF.L.U32 R32, R32, 0x17, RZ ;  /* 0x0000001720207819 */ /* 0x000fe200000006ff */
[----:B------:R-:W-:-:S02]  /*a640*/  IMAD.SHL.U32 R15, R15, 0x800000, RZ ;  /* 0x008000000f0f7824 */ /* 0x000fc400078e00ff */
[C---:B------:R-:W-:Y:S01]  /*a650*/  FFMA R36, -R3.reuse, 1.4426950216293334961, -R36 ;  /* 0x3fb8aa3b03247823 */ /* 0x040fe20000000924 */
[----:B------:R-:W-:Y:S01]  /*a660*/  SHF.L.U32 R0, R0, 0x17, RZ ;  /* 0x0000001700007819 */ /* 0x000fe200000006ff */
[----:B----4-:R-:W-:Y:S01]  /*a670*/  FFMA R27, R20, R27, 1 ;  /* 0x3f800000141b7423 */ /* 0x010fe2000000001b */
[----:B------:R-:W2:Y:S01]  /*a680*/  MUFU.EX2 R29, R29 ;  /* 0x0000001d001d7308 */ /* 0x000ea20000000800 */
[----:B------:R-:W-:Y:S01]  /*a690*/  FFMA R36, -R3, 1.925963033500011079e-08, R36 ;  /* 0x32a5706003247823 */ /* 0x000fe20000000124 */
[----:B------:R-:W-:Y:S01]  /*a6a0*/  VIADD R3, R21, 0x1800000 ;  /* 0x0180000015037836 */ /* 0x000fe20000000000 */
[----:B------:R-:W-:Y:S01]  /*a6b0*/  SHF.L.U32 R28, R28, 0x17, RZ ;  /* 0x000000171c1c7819 */ /* 0x000fe200000006ff */
[----:B------:R-:W-:Y:S01]  /*a6c0*/  BSSY B1, `(.L_x_232) ;  /* 0x0000025000017945 */ /* 0x000fe20003800000 */
[----:B------:R-:W-:Y:S01]  /*a6d0*/  SHF.L.U32 R34, R34, 0x17, RZ ;  /* 0x0000001722227819 */ /* 0x000fe200000006ff */
[----:B------:R-:W-:Y:S01]  /*a6e0*/  FFMA R20, R6, R31, 1 ;  /* 0x3f80000006147423 */ /* 0x000fe2000000001f */
[----:B------:R-:W-:Y:S01]  /*a6f0*/  LOP3.LUT R3, R3, 0x7f800000, RZ, 0xc0, !PT ;  /* 0x7f80000003037812 */ /* 0x000fe200078ec0ff */
[----:B------:R-:W3:Y:S01]  /*a700*/  MUFU.EX2 R40, R40 ;  /* 0x0000002800287308 */ /* 0x000ee20000000800 */
[----:B------:R-:W-:Y:S01]  /*a710*/  SHF.L.U32 R39, R39, 0x17, RZ ;  /* 0x0000001727277819 */ /* 0x000fe200000006ff */
[----:B-1----:R-:W-:Y:S01]  /*a720*/  FFMA R14, R14, R25, 1 ;  /* 0x3f8000000e0e7423 */ /* 0x002fe20000000019 */
[----:B------:R-:W-:Y:S01]  /*a730*/  ISETP.GT.U32.AND P0, PT, R3, 0x1ffffff, PT ;  /* 0x01ffffff0300780c */ /* 0x000fe20003f04070 */
[----:B------:R-:W-:Y:S01]  /*a740*/  FFMA R25, R30, R13, 1 ;  /* 0x3f8000001e197423 */ /* 0x000fe2000000000d */
[----:B------:R-:W-:Y:S01]  /*a750*/  SHF.L.U32 R4, R4, 0x17, RZ ;  /* 0x0000001704047819 */ /* 0x000fe200000006ff */
[----:B------:R-:W-:Y:S01]  /*a760*/  FFMA R24, R24, R33, 1 ;  /* 0x3f80000018187423 */ /* 0x000fe20000000021 */
[----:B------:R-:W-:Y:S01]  /*a770*/  SHF.L.U32 R41, R41, 0x17, RZ ;  /* 0x0000001729297819 */ /* 0x000fe200000006ff */
[----:B------:R-:W1:Y:S01]  /*a780*/  MUFU.EX2 R11, R38 ;  /* 0x00000026000b7308 */ /* 0x000e620000000800 */
[----:B------:R-:W-:Y:S01]  /*a790*/  SHF.L.U32 R43, R43, 0x17, RZ ;  /* 0x000000172b2b7819 */ /* 0x000fe200000006ff */
[----:B--2---:R-:W-:Y:S01]  /*a7a0*/  FFMA R26, R26, R29, 1 ;  /* 0x3f8000001a1a7423 */ /* 0x004fe2000000001d */
[----:B------:R-:W-:Y:S01]  /*a7b0*/  FFMA R31, R32, R9, 1 ;  /* 0x3f800000201f7423 */ /* 0x000fe20000000009 */
[----:B------:R-:W-:Y:S01]  /*a7c0*/  FFMA R29, R0, R35, 1 ;  /* 0x3f800000001d7423 */ /* 0x000fe20000000023 */
[----:B------:R-:W-:Y:S01]  /*a7d0*/  FFMA R28, R28, R37, 1 ;  /* 0x3f8000001c1c7423 */ /* 0x000fe20000000025 */
[----:B------:R-:W-:-:S02]  /*a7e0*/  FFMA R30, R34, R7, 1 ;  /* 0x3f800000221e7423 */ /* 0x000fc40000000007 */
[----:B------:R-:W2:Y:S01]  /*a7f0*/  MUFU.EX2 R42, R42 ;  /* 0x0000002a002a7308 */ /* 0x000ea20000000800 */
[----:B---3--:R-:W-:-:S07]  /*a800*/  FFMA R39, R39, R40, 1 ;  /* 0x3f80000027277423 */ /* 0x008fce0000000028 */
[----:B------:R-:W3:Y:S01]  /*a810*/  MUFU.EX2 R36, R36 ;  /* 0x0000002400247308 */ /* 0x000ee20000000800 */
[----:B-1----:R-:W-:-:S07]  /*a820*/  FFMA R32, R4, R11, 1 ;  /* 0x3f80000004207423 */ /* 0x002fce000000000b */
[----:B------:R-:W1:Y:S01]  /*a830*/  MUFU.EX2 R44, R44 ;  /* 0x0000002c002c7308 */ /* 0x000e620000000800 */
[----:B--2---:R-:W-:Y:S01]  /*a840*/  FFMA R33, R15, R42, 1 ;  /* 0x3f8000000f217423 */ /* 0x004fe2000000002a */
        /* <DEDUP_REMOVED lines=8> */
.L_x_233:
[----:B------:R-:W1:Y:S02]  /*a8d0*/  MUFU.RCP R4, R21 ;  /* 0x0000001500047308 */ /* 0x000e640000001000 */
[----:B-1----:R-:W-:-:S04]  /*a8e0*/  FFMA R0, R21, R4, -1 ;  /* 0xbf80000015007423 */ /* 0x002fc80000000004 */
[----:B------:R-:W-:-:S04]  /*a8f0*/  FADD.FTZ R3, -R0, -RZ ;  /* 0x800000ff00037221 */ /* 0x000fc80000010100 */
[----:B------:R-:W-:-:S07]  /*a900*/  FFMA R4, R4, R3, R4 ;  /* 0x0000000304047223 */ /* 0x000fce0000000004 */
.L_x_234:
[----:B------:R-:W-:Y:S05]  /*a910*/  BSYNC B1 ;  /* 0x0000000000017941 */ /* 0x000fea0003800000 */
.L_x_232:
        /* <DEDUP_REMOVED lines=10> */
.L_x_236:
[----:B------:R-:W1:Y:S02]  /*a9c0*/  MUFU.RCP R5, R14 ;  /* 0x0000000e00057308 */ /* 0x000e640000001000 */
[----:B-1----:R-:W-:-:S04]  /*a9d0*/  FFMA R0, R14, R5, -1 ;  /* 0xbf8000000e007423 */ /* 0x002fc80000000005 */
[----:B------:R-:W-:-:S04]  /*a9e0*/  FADD.FTZ R0, -R0, -RZ ;  /* 0x800000ff00007221 */ /* 0x000fc80000010100 */
[----:B------:R-:W-:-:S07]  /*a9f0*/  FFMA R5, R5, R0, R5 ;  /* 0x0000000005057223 */ /* 0x000fce0000000005 */
.L_x_237:
[----:B------:R-:W-:Y:S05]  /*aa00*/  BSYNC B1 ;  /* 0x0000000000017941 */ /* 0x000fea0003800000 */
.L_x_235:
        /* <DEDUP_REMOVED lines=10> */
.L_x_239:
[----:B------:R-:W1:Y:S02]  /*aab0*/  MUFU.RCP R6, R27 ;  /* 0x0000001b00067308 */ /* 0x000e640000001000 */
[----:B-1----:R-:W-:-:S04]  /*aac0*/  FFMA R0, R27, R6, -1 ;  /* 0xbf8000001b007423 */ /* 0x002fc80000000006 */
[----:B------:R-:W-:-:S04]  /*aad0*/  FADD.FTZ R3, -R0, -RZ ;  /* 0x800000ff00037221 */ /* 0x000fc80000010100 */
[----:B------:R-:W-:-:S07]  /*aae0*/  FFMA R6, R6, R3, R6 ;  /* 0x0000000306067223 */ /* 0x000fce0000000006 */
.L_x_240:
[----:B------:R-:W-:Y:S05]  /*aaf0*/  BSYNC B1 ;  /* 0x0000000000017941 */ /* 0x000fea0003800000 */
.L_x_238:
        /* <DEDUP_REMOVED lines=10> */
.L_x_242:
[----:B------:R-:W1:Y:S02]  /*aba0*/  MUFU.RCP R7, R26 ;  /* 0x0000001a00077308 */ /* 0x000e640000001000 */
[----:B-1----:R-:W-:-:S04]  /*abb0*/  FFMA R0, R26, R7, -1 ;  /* 0xbf8000001a007423 */ /* 0x002fc80000000007 */
[----:B------:R-:W-:-:S04]  /*abc0*/  FADD.FTZ R0, -R0, -RZ ;  /* 0x800000ff00007221 */ /* 0x000fc80000010100 */
[----:B------:R-:W-:-:S07]  /*abd0*/  FFMA R7, R7, R0, R7 ;  /* 0x0000000007077223 */ /* 0x000fce0000000007 */
.L_x_243:
[----:B------:R-:W-:Y:S05]  /*abe0*/  BSYNC B1 ;  /* 0x0000000000017941 */ /* 0x000fea0003800000 */
.L_x_241:
        /* <DEDUP_REMOVED lines=10> */
.L_x_245:
[----:B------:R-:W1:Y:S02]  /*ac90*/  MUFU.RCP R9, R20 ;  /* 0x0000001400097308 */ /* 0x000e640000001000 */
[----:B-1----:R-:W-:-:S04]  /*aca0*/  FFMA R0, R20, R9, -1 ;  /* 0xbf80000014007423 */ /* 0x002fc80000000009 */
[----:B------:R-:W-:-:S04]  /*acb0*/  FADD.FTZ R0, -R0, -RZ ;  /* 0x800000ff00007221 */ /* 0x000fc80000010100 */
[----:B------:R-:W-:-:S07]  /*acc0*/  FFMA R9, R9, R0, R9 ;  /* 0x0000000009097223 */ /* 0x000fce0000000009 */
.L_x_246:
[----:B------:R-:W-:Y:S05]  /*acd0*/  BSYNC B1 ;  /* 0x0000000000017941 */ /* 0x000fea0003800000 */
.L_x_244:
        /* <DEDUP_REMOVED lines=10> */
.L_x_248:
[----:B------:R-:W1:Y:S02]  /*ad80*/  MUFU.RCP R14, R25 ;  /* 0x00000019000e7308 */ /* 0x000e640000001000 */
[----:B-1----:R-:W-:-:S04]  /*ad90*/  FFMA R0, R25, R14, -1 ;  /* 0xbf80000019007423 */ /* 0x002fc8000000000e */
[----:B------:R-:W-:-:S04]  /*ada0*/  FADD.FTZ R3, -R0, -RZ ;  /* 0x800000ff00037221 */ /* 0x000fc80000010100 */
[----:B------:R-:W-:-:S07]  /*adb0*/  FFMA R14, R14, R3, R14 ;  /* 0x000000030e0e7223 */ /* 0x000fce000000000e */
.L_x_249:
[----:B------:R-:W-:Y:S05]  /*adc0*/  BSYNC B1 ;  /* 0x0000000000017941 */ /* 0x000fea0003800000 */
.L_x_247:
        /* <DEDUP_REMOVED lines=10> */
.L_x_251:
[----:B------:R-:W1:Y:S02]  /*ae70*/  MUFU.RCP R11, R24 ;  /* 0x00000018000b7308 */ /* 0x000e640000001000 */
[----:B-1----:R-:W-:-:S04]  /*ae80*/  FFMA R0, R24, R11, -1 ;  /* 0xbf80000018007423 */ /* 0x002fc8000000000b */
[----:B------:R-:W-:-:S04]  /*ae90*/  FADD.FTZ R0, -R0, -RZ ;  /* 0x800000ff00007221 */ /* 0x000fc80000010100 */
[----:B------:R-:W-:-:S07]  /*aea0*/  FFMA R11, R11, R0, R11 ;  /* 0x000000000b0b7223 */ /* 0x000fce000000000b */
.L_x_252:
[----:B------:R-:W-:Y:S05]  /*aeb0*/  BSYNC B1 ;  /* 0x0000000000017941 */ /* 0x000fea0003800000 */
.L_x_250:
        /* <DEDUP_REMOVED lines=10> */
.L_x_254:
[----:B------:R-:W1:Y:S02]  /*af60*/  MUFU.RCP R20, R29 ;  /* 0x0000001d00147308 */ /* 0x000e640000001000 */
[----:B-1----:R-:W-:-:S04]  /*af70*/  FFMA R0, R29, R20, -1 ;  /* 0xbf8000001d007423 */ /* 0x002fc80000000014 */
[----:B------:R-:W-:-:S04]  /*af80*/  FADD.FTZ R3, -R0, -RZ ;  /* 0x800000ff00037221 */ /* 0x000fc80000010100 */
[----:B------:R-:W-:-:S07]  /*af90*/  FFMA R20, R20, R3, R20 ;  /* 0x0000000314147223 */ /* 0x000fce0000000014 */
.L_x_255:
[----:B------:R-:W-:Y:S05]  /*afa0*/  BSYNC B1 ;  /* 0x0000000000017941 */ /* 0x000fea0003800000 */
.L_x_253:
        /* <DEDUP_REMOVED lines=10> */
.L_x_257:
[----:B------:R-:W1:Y:S02]  /*b050*/  MUFU.RCP R15, R28 ;  /* 0x0000001c000f7308 */ /* 0x000e640000001000 */
[----:B-1----:R-:W-:-:S04]  /*b060*/  FFMA R0, R28, R15, -1 ;  /* 0xbf8000001c007423 */ /* 0x002fc8000000000f */
[----:B------:R-:W-:-:S04]  /*b070*/  FADD.FTZ R0, -R0, -RZ ;  /* 0x800000ff00007221 */ /* 0x000fc80000010100 */
[----:B------:R-:W-:-:S07]  /*b080*/  FFMA R15, R15, R0, R15 ;  /* 0x000000000f0f7223 */ /* 0x000fce000000000f */
.L_x_258:
[----:B------:R-:W-:Y:S05]  /*b090*/  BSYNC B1 ;  /* 0x0000000000017941 */ /* 0x000fea0003800000 */
.L_x_256:
        /* <DEDUP_REMOVED lines=10> */
.L_x_260:
[----:B------:R-:W1:Y:S02]  /*b140*/  MUFU.RCP R24, R31 ;  /* 0x0000001f00187308 */ /* 0x000e640000001000 */
[----:B-1----:R-:W-:-:S04]  /*b150*/  FFMA R0, R31, R24, -1 ;  /* 0xbf8000001f007423 */ /* 0x002fc80000000018 */
[----:B------:R-:W-:-:S04]  /*b160*/  FADD.FTZ R3, -R0, -RZ ;  /* 0x800000ff00037221 */ /* 0x000fc80000010100 */
[----:B------:R-:W-:-:S07]  /*b170*/  FFMA R24, R24, R3, R24 ;  /* 0x0000000318187223 */ /* 0x000fce0000000018 */
.L_x_261:
[----:B------:R-:W-:Y:S05]  /*b180*/  BSYNC B1 ;  /* 0x0000000000017941 */ /* 0x000fea0003800000 */
.L_x_259:
        /* <DEDUP_REMOVED lines=10> */
.L_x_263:
[----:B------:R-:W1:Y:S02]  /*b230*/  MUFU.RCP R21, R30 ;  /* 0x0000001e00157308 */ /* 0x000e640000001000 */
[----:B-1----:R-:W-:-:S04]  /*b240*/  FFMA R0, R30, R21, -1 ;  /* 0xbf8000001e007423 */ /* 0x002fc80000000015 */
[----:B------:R-:W-:-:S04]  /*b250*/  FADD.FTZ R0, -R0, -RZ ;  /* 0x800000ff00007221 */ /* 0x000fc80000010100 */
[----:B------:R-:W-:-:S07]  /*b260*/  FFMA R21, R21, R0, R21 ;  /* 0x0000000015157223 */ /* 0x000fce0000000015 */
.L_x_264:
[----:B------:R-:W-:Y:S05]  /*b270*/  BSYNC B1 ;  /* 0x0000000000017941 */ /* 0x000fea0003800000 */
.L_x_262:
        /* <DEDUP_REMOVED lines=10> */
.L_x_266:
[----:B------:R-:W1:Y:S02]  /*b320*/  MUFU.RCP R26, R39 ;  /* 0x00000027001a7308 */ /* 0x000e640000001000 */
[----:B-1----:R-:W-:-:S04]  /*b330*/  FFMA R0, R39, R26, -1 ;  /* 0xbf80000027007423 */ /* 0x002fc8000000001a */
[----:B------:R-:W-:-:S04]  /*b340*/  FADD.FTZ R3, -R0, -RZ ;  /* 0x800000ff00037221 */ /* 0x000fc80000010100 */
[----:B------:R-:W-:-:S07]  /*b350*/  FFMA R26, R26, R3, R26 ;  /* 0x000000031a1a7223 */ /* 0x000fce000000001a */
.L_x_267:
[----:B------:R-:W-:Y:S05]  /*b360*/  BSYNC B1 ;  /* 0x0000000000017941 */ /* 0x000fea0003800000 */
.L_x_265:
        /* <DEDUP_REMOVED lines=10> */
.L_x_269:
[----:B------:R-:W1:Y:S02]  /*b410*/  MUFU.RCP R25, R32 ;  /* 0x0000002000197308 */ /* 0x000e640000001000 */
[----:B-1----:R-:W-:-:S04]  /*b420*/  FFMA R0, R32, R25, -1 ;  /* 0xbf80000020007423 */ /* 0x002fc80000000019 */
[----:B------:R-:W-:-:S04]  /*b430*/  FADD.FTZ R0, -R0, -RZ ;  /* 0x800000ff00007221 */ /* 0x000fc80000010100 */
[----:B------:R-:W-:-:S07]  /*b440*/  FFMA R25, R25, R0, R25 ;  /* 0x0000000019197223 */ /* 0x000fce0000000019 */
.L_x_270:
[----:B------:R-:W-:Y:S05]  /*b450*/  BSYNC B1 ;  /* 0x0000000000017941 */ /* 0x000fea0003800000 */
.L_x_268:
        /* <DEDUP_REMOVED lines=10> */
.L_x_272:
[----:B------:R-:W1:Y:S02]  /*b500*/  MUFU.RCP R28, R33 ;  /* 0x00000021001c7308 */ /* 0x000e640000001000 */
[----:B-1----:R-:W-:-:S04]  /*b510*/  FFMA R0, R33, R28, -1 ;  /* 0xbf80000021007423 */ /* 0x002fc8000000001c */
[----:B------:R-:W-:-:S04]  /*b520*/  FADD.FTZ R3, -R0, -RZ ;  /* 0x800000ff00037221 */ /* 0x000fc80000010100 */
[----:B------:R-:W-:-:S07]  /*b530*/  FFMA R28, R28, R3, R28 ;  /* 0x000000031c1c7223 */ /* 0x000fce000000001c */
.L_x_273:
[----:B------:R-:W-:Y:S05]  /*b540*/  BSYNC B1 ;  /* 0x0000000000017941 */ /* 0x000fea0003800000 */
.L_x_271:
        /* <DEDUP_REMOVED lines=10> */
.L_x_275:
[----:B------:R-:W1:Y:S02]  /*b5f0*/  MUFU.RCP R27, R38 ;  /* 0x00000026001b7308 */ /* 0x000e640000001000 */
[----:B-1----:R-:W-:-:S04]  /*b600*/  FFMA R0, R38, R27, -1 ;  /* 0xbf80000026007423 */ /* 0x002fc8000000001b */
[----:B------:R-:W-:-:S04]  /*b610*/  FADD.FTZ R0, -R0, -RZ ;  /* 0x800000ff00007221 */ /* 0x000fc80000010100 */
[----:B------:R-:W-:-:S07]  /*b620*/  FFMA R27, R27, R0, R27 ;  /* 0x000000001b1b7223 */ /* 0x000fce000000001b */
.L_x_276:
[----:B------:R-:W-:Y:S05]  /*b630*/  BSYNC B1 ;  /* 0x0000000000017941 */ /* 0x000fea0003800000 */
.L_x_274:
        /* <DEDUP_REMOVED lines=8> */
[----:B------:R-:W-:Y:S05]  /*b6c0*/  BRA `(.L_x_279) ;  /* 0x0000000000107947 */ /* 0x000fea0003800000 */
.L_x_278:
[----:B------:R-:W1:Y:S02]  /*b6d0*/  MUFU.RCP R0, R43 ;  /* 0x0000002b00007308 */ /* 0x000e640000001000 */
[----:B-1----:R-:W-:-:S04]  /*b6e0*/  FFMA R3, R43, R0, -1 ;  /* 0xbf8000002b037423 */ /* 0x002fc80000000000 */
[----:B------:R-:W-:-:S04]  /*b6f0*/  FADD.FTZ R3, -R3, -RZ ;  /* 0x800000ff03037221 */ /* 0x000fc80000010100 */
[----:B------:R-:W-:-:S07]  /*b700*/  FFMA R0, R0, R3, R0 ;  /* 0x0000000300007223 */ /* 0x000fce0000000000 */
.L_x_279:
[----:B------:R-:W-:Y:S05]  /*b710*/  BSYNC B1 ;  /* 0x0000000000017941 */ /* 0x000fea0003800000 */
.L_x_277:
        /* <DEDUP_REMOVED lines=10> */
.L_x_280:
[----:B------:R-:W-:Y:S05]  /*b7c0*/  WARPSYNC.ALL ;  /* 0x0000000000007948 */ /* 0x000fea0003800000 */
[----:B------:R-:W-:Y:S01]  /*b7d0*/  BAR.SYNC.DEFER_BLOCKING 0x1, 0x100 ;  /* 0x0044000000007b1d */ /* 0x000fe20000010000 */
[----:B------:R-:W-:-:S05]  /*b7e0*/  IADD3 R16, P0, R16, UR38, RZ ;  /* 0x0000002610107c10 */ /* 0x000fca000ff1e0ff */
        /* <DEDUP_REMOVED lines=25> */
.L_x_282:
[----:B------:R-:W-:Y:S05]  /*b980*/  BSYNC B0 ;  /* 0x0000000000007941 */ /* 0x000fea0003800000 */
.L_x_281:
[----:B------:R-:W-:Y:S01]  /*b990*/  ULDC.64 UR4, c[0x0][0x8f8] ;  /* 0x00023e0000047ab9 */ /* 0x000fe20000000a00 */
[----:B------:R-:W-:Y:S01]  /*b9a0*/  IADD3.X R17, R17, UR37, RZ, P0, !PT ;  /* 0x0000002511117c10 */ /* 0x000fe200087fe4ff */
[----:B------:R-:W-:Y:S01]  /*b9b0*/  UMOV UR47, 0xffffffff ;  /* 0xffffffff002f7882 */ /* 0x000fe20000000000 */
[----:B------:R-:W-:Y:S02]  /*b9c0*/  ISETP.GE.U32.AND P0, PT, R16, UR4, PT ;  /* 0x0000000410007c0c */ /* 0x000fe4000bf06070 */
[----:B------:R-:W-:Y:S02]  /*b9d0*/  PRMT R0, RZ, 0x7610, R0 ;  /* 0x00007610ff007816 */ /* 0x000fe40000000000 */
[----:B------:R-:W-:Y:S02]  /*b9e0*/  ISETP.GE.U32.AND.EX P0, PT, R17, UR5, PT, P0 ;  /* 0x0000000511007c0c */ /* 0x000fe4000bf06100 */
[----:B------:R-:W-:Y:S02]  /*b9f0*/  MOV R3, 0xffffffff ;  /* 0xffffffff00037802 */ /* 0x000fe40000000f00 */
[----:B------:R-:W-:-:S09]  /*ba00*/  MOV R8, 0xffffffff ;  /* 0xffffffff00087802 */ /* 0x000fd20000000f00 */
[----:B------:R-:W-:Y:S05]  /*ba10*/  @P0 BRA `(.L_x_283) ;  /* 0x0000000400680947 */ /* 0x000fea0003800000 */
[----:B------:R-:W1:Y:S01]  /*ba20*/  S2R R12, SR_CTAID.X ;  /* 0x00000000000c7919 */ /* 0x000e620000002500 */
[----:B------:R-:W2:Y:S01]  /*ba30*/  LDC.64 R10, c[0x0][0x8d0] ;  /* 0x00023400ff0a7b82 */ /* 0x000ea20000000a00 */
[----:B------:R-:W-:Y:S01]  /*ba40*/  ULDC UR4, c[0x0][0x150] ;  /* 0x0000540000047ab9 */ /* 0x000fe20000000800 */
[----:B------:R-:W-:Y:S01]  /*ba50*/  MOV R8, R16 ;  /* 0x0000001000087202 */ /* 0x000fe20000000f00 */
[----:B------:R-:W3:Y:S01]  /*ba60*/  S2R R26, SR_CTAID.Y ;  /* 0x00000000001a7919 */ /* 0x000ee20000002600 */
[----:B------:R-:W-:-:S04]  /*ba70*/  IMAD.MOV.U32 R9, RZ, RZ, R17 ;  /* 0x000000ffff097224 */ /* 0x000fc800078e0011 */
[----:B------:R-:W4:Y:S08]  /*ba80*/  LDC R25, c[0x0][0x144] ;  /* 0x00005100ff197b82 */ /* 0x000f300000000800 */
[----:B------:R-:W3:Y:S08]  /*ba90*/  LDC R0, c[0x0][0x8d8] ;  /* 0x00023600ff007b82 */ /* 0x000ef00000000800 */
[----:B------:R-:W3:Y:S01]  /*baa0*/  LDC.64 R20, c[0x0][0x8c8] ;  /* 0x00023200ff147b82 */ /* 0x000ee20000000a00 */
[----:B--2---:R-:W-:-:S04]  /*bab0*/  ISETP.NE.U32.AND P0, PT, R10, RZ, PT ;  /* 0x000000ff0a00720c */ /* 0x004fc80003f05070 */
[----:B------:R-:W-:Y:S02]  /*bac0*/  ISETP.NE.AND.EX P0, PT, R11, RZ, PT, P0 ;  /* 0x000000ff0b00720c */ /* 0x000fe40003f05300 */
[----:B-1----:R-:W-:-:S05]  /*bad0*/  I2FP.F32.U32 R3, R12 ;  /* 0x0000000c00037245 */ /* 0x002fca0000201000 */
[----:B------:R-:W-:-:S04]  /*bae0*/  FMUL R3, R3, UR4 ;  /* 0x0000000403037c20 */ /* 0x000fc80008400000 */
[----:B------:R1:W2:Y:S02]  /*baf0*/  F2I.U32.TRUNC.NTZ R24, R3 ;  /* 0x0000000300187305 */ /* 0x0002a4000020f000 */
[----:B----4-:R-:W-:Y:S05]  /*bb00*/  @!P0 BRA `(.L_x_284) ;  /* 0x0000000000288947 */ /* 0x010fea0003800000 */
[----:B-1----:R-:W1:Y:S02]  /*bb10*/  LDC R3, c[0x0][0x8dc] ;  /* 0x00023700ff037b82 */ /* 0x002e640000000800 */
[----:B-1----:R-:W-:-:S04]  /*bb20*/  IADD3 R3, P0, R16, R3, RZ ;  /* 0x0000000310037210 */ /* 0x002fc80007f1e0ff */
[----:B------:R-:W-:-:S05]  /*bb30*/  IADD3.X R13, RZ, R17, RZ, P0, !PT ;  /* 0x00000011ff0d7210 */ /* 0x000fca00007fe4ff */
[----:B------:R-:W-:-:S04]  /*bb40*/  IMAD.WIDE.U32 R4, R13, R10, RZ ;  /* 0x0000000a0d047225 */ /* 0x000fc800078e00ff */
[----:B------:R-:W-:-:S04]  /*bb50*/  IMAD.WIDE.U32 R6, P0, R3, R11, R4 ;  /* 0x0000000b03067225 */ /* 0x000fc80007800004 */
[----:B------:R-:W-:Y:S01]  /*bb60*/  IMAD.WIDE.U32 R4, R3, R10, RZ ;  /* 0x0000000a03047225 */ /* 0x000fe200078e00ff */
[----:B------:R-:W-:Y:S02]  /*bb70*/  IADD3.X R9, RZ, RZ, RZ, P0, !PT ;  /* 0x000000ffff097210 */ /* 0x000fe400007fe4ff */
[----:B------:R-:W-:Y:S02]  /*bb80*/  MOV R8, R7 ;  /* 0x0000000700087202 */ /* 0x000fe40000000f00 */
[----:B------:R-:W-:-:S05]  /*bb90*/  IADD3 RZ, P0, R5, R6, RZ ;  /* 0x0000000605ff7210 */ /* 0x000fca0007f1e0ff */
[----:B------:R-:W-:-:S08]  /*bba0*/  IMAD.WIDE.U32.X R8, R13, R11, R8, P0 ;  /* 0x0000000b0d087225 */ /* 0x000fd000000e0408 */
.L_x_284:
[----:B------:R-:W4:Y:S01]  /*bbb0*/  LDC.64 R14, c[0x0][0x8e8] ;  /* 0x00023a00ff0e7b82 */ /* 0x000f220000000a00 */
[-CC-:B---3--:R-:W-:Y:S01]  /*bbc0*/  SHF.R.U64 R32, R8, R0.reuse, R9.reuse ;  /* 0x0000000008207219 */ /* 0x188fe20000001209 */
[----:B------:R-:W-:Y:S01]  /*bbd0*/  ULDC UR4, c[0x0][0x154] ;  /* 0x0000550000047ab9 */ /* 0x000fe20000000800 */
[----:B------:R-:W-:Y:S01]  /*bbe0*/  SHF.R.U32.HI R0, RZ, R0, R9 ;  /* 0x00000000ff007219 */ /* 0x000fe20000011609 */
[----:B------:R-:W-:Y:S01]  /*bbf0*/  IMAD.MOV.U32 R7, RZ, RZ, 0x1 ;  /* 0x00000001ff077424 */ /* 0x000fe200078e00ff */
[----:B-1----:R-:W-:Y:S02]  /*bc00*/  IADD3 R3, P0, RZ, -R32, RZ ;  /* 0x80000020ff037210 */ /* 0x002fe40007f1e0ff */
[----:B--2---:R-:W-:Y:S01]  /*bc10*/  IADD3 R24, -R24, RZ, RZ ;  /* 0x000000ff18187210 */ /* 0x004fe20007ffe1ff */
[----:B------:R-:W1:Y:S02]  /*bc20*/  LDC R6, c[0x0][0x8c0] ;  /* 0x00023000ff067b82 */ /* 0x000e640000000800 */
[----:B------:R-:W-:-:S02]  /*bc30*/  IMAD.X R5, RZ, RZ, ~R0, P0 ;  /* 0x000000ffff057224 */ /* 0x000fc400000e0e00 */
[----:B------:R-:W-:Y:S02]  /*bc40*/  IMAD R28, R25, R24, R12 ;  /* 0x00000018191c7224 */ /* 0x000fe400078e020c */
[-C--:B------:R-:W-:Y:S02]  /*bc50*/  IMAD R0, R5, R20.reuse, RZ ;  /* 0x0000001405007224 */ /* 0x080fe400078e02ff */
[----:B------:R-:W2:Y:S01]  /*bc60*/  LDC R8, c[0x0][0x8b0] ;  /* 0x00022c00ff087b82 */ /* 0x000ea20000000800 */
[----:B------:R-:W-:-:S04]  /*bc70*/  IMAD.WIDE.U32 R4, R3, R20, R16 ;  /* 0x0000001403047225 */ /* 0x000fc800078e0010 */
[----:B------:R-:W-:Y:S01]  /*bc80*/  IMAD R3, R3, R21, R0 ;  /* 0x0000001503037224 */ /* 0x000fe200078e0200 */
[----:B------:R-:W-:Y:S02]  /*bc90*/  I2FP.F32.U32 R0, R26 ;  /* 0x0000001a00007245 */ /* 0x000fe40000201000 */
[----:B------:R-:W3:Y:S01]  /*bca0*/  LDC R30, c[0x0][0x900] ;  /* 0x00024000ff1e7b82 */ /* 0x000ee20000000800 */
[----:B----4-:R-:W-:Y:S02]  /*bcb0*/  ISETP.NE.U32.AND P0, PT, R14, RZ, PT ;  /* 0x000000ff0e00720c */ /* 0x010fe40003f05070 */
[----:B------:R-:W-:Y:S01]  /*bcc0*/  IADD3 R3, R5, R3, RZ ;  /* 0x0000000305037210 */ /* 0x000fe20007ffe0ff */
[----:B------:R-:W-:Y:S01]  /*bcd0*/  FMUL R0, R0, UR4 ;  /* 0x0000000400007c20 */ /* 0x000fe20008400000 */
[----:B------:R-:W-:Y:S02]  /*bce0*/  ISETP.NE.AND.EX P0, PT, R15, RZ, PT, P0 ;  /* 0x000000ff0f00720c */ /* 0x000fe40003f05300 */
[----:B------:R-:W-:Y:S01]  /*bcf0*/  MOV R5, 0xffffffff ;  /* 0xffffffff00057802 */ /* 0x000fe20000000f00 */
[----:B------:R-:W4:Y:S01]  /*bd00*/  LDC R21, c[0x0][0x148] ;  /* 0x00005200ff157b82 */ /* 0x000f220000000800 */
[-CC-:B-1----:R-:W-:Y:S01]  /*bd10*/  SHF.R.U64 R12, R4, R6.reuse, R3.reuse ;  /* 0x00000006040c7219 */ /* 0x182fe20000001203 */
[----:B------:R1:W1:Y:S01]  /*bd20*/  F2I.U32.TRUNC.NTZ R20, R0 ;  /* 0x0000000000147305 */ /* 0x000262000020f000 */
[----:B------:R-:W-:-:S05]  /*bd30*/  SHF.R.U32.HI R3, RZ, R6, R3 ;  /* 0x00000006ff037219 */ /* 0x000fca0000011603 */
[----:B------:R-:W1:Y:S01]  /*bd40*/  LDC R24, c[0x0][0x8a8] ;  /* 0x00022a00ff187b82 */ /* 0x000e620000000800 */
[-CC-:B--2---:R-:W-:Y:S02]  /*bd50*/  SHF.R.U64 R10, R12, R8.reuse, R3.reuse ;  /* 0x000000080c0a7219 */ /* 0x184fe40000001203 */
[----:B------:R-:W-:-:S05]  /*bd60*/  SHF.R.U32.HI R3, RZ, R8, R3 ;  /* 0x00000008ff037219 */ /* 0x000fca0000011603 */
[----:B------:R-:W2:Y:S01]  /*bd70*/  LDC R27, c[0x0][0x8f0] ;  /* 0x00023c00ff1b7b82 */ /* 0x000ea20000000800 */
[-C--:B---3--:R-:W-:Y:S02]  /*bd80*/  SHF.L.U32 R4, R5, R30.reuse, RZ ;  /* 0x0000001e05047219 */ /* 0x088fe400000006ff */
[-CC-:B------:R-:W-:Y:S02]  /*bd90*/  SHF.R.U64 R13, R10, R30.reuse, R3.reuse ;  /* 0x0000001e0a0d7219 */ /* 0x180fe40000001203 */
[----:B------:R-:W-:Y:S02]  /*bda0*/  SHF.R.U32.HI R5, RZ, R30, R3 ;  /* 0x0000001eff057219 */ /* 0x000fe40000011603 */
[----:B------:R-:W-:Y:S01]  /*bdb0*/  LOP3.LUT R25, RZ, R4, RZ, 0x33, !PT ;  /* 0x00000004ff197212 */ /* 0x000fe200078e33ff */
[----:B------:R-:W3:Y:S01]  /*bdc0*/  LDC R29, c[0x0][0x8e0] ;  /* 0x00023800ff1d7b82 */ /* 0x000ee20000000800 */
[----:B------:R-:W-:Y:S02]  /*bdd0*/  SHF.L.U32 R30, R7, R30, RZ ;  /* 0x0000001e071e7219 */ /* 0x000fe400000006ff */
[----:B------:R-:W-:-:S05]  /*bde0*/  MOV R4, R13 ;  /* 0x0000000d00047202 */ /* 0x000fca0000000f00 */
[----:B------:R-:W1:Y:S01]  /*bdf0*/  LDC R31, c[0x0][0x8b8] ;  /* 0x00022e00ff1f7b82 */ /* 0x000e620000000800 */
[----:B------:R-:W-:Y:S05]  /*be00*/  @!P0 BRA `(.L_x_285) ;  /* 0x0000000000288947 */ /* 0x000fea0003800000 */
[----:B-1----:R-:W1:Y:S02]  /*be10*/  LDC R0, c[0x0][0x8f4] ;  /* 0x00023d00ff007b82 */ /* 0x002e640000000800 */
[----:B-1----:R-:W-:-:S04]  /*be20*/  IADD3 R3, P0, R13, R0, RZ ;  /* 0x000000000d037210 */ /* 0x002fc80007f1e0ff */
[----:B------:R-:W-:-:S05]  /*be30*/  IADD3.X R11, RZ, R5, RZ, P0, !PT ;  /* 0x00000005ff0b7210 */ /* 0x000fca00007fe4ff */
[----:B------:R-:W-:-:S04]  /*be40*/  IMAD.WIDE.U32 R4, R11, R14, RZ ;  /* 0x0000000e0b047225 */ /* 0x000fc800078e00ff */
[----:B------:R-:W-:-:S04]  /*be50*/  IMAD.WIDE.U32 R6, P0, R3, R15, R4 ;  /* 0x0000000f03067225 */ /* 0x000fc80007800004 */
[----:B------:R-:W-:Y:S01]  /*be60*/  IMAD.WIDE.U32 R4, R3, R14, RZ ;  /* 0x0000000e03047225 */ /* 0x000fe200078e00ff */
[----:B------:R-:W-:-:S03]  /*be70*/  IADD3.X R9, RZ, RZ, RZ, P0, !PT ;  /* 0x000000ffff097210 */ /* 0x000fc600007fe4ff */
[----:B------:R-:W-:Y:S01]  /*be80*/  IMAD.MOV.U32 R8, RZ, RZ, R7 ;  /* 0x000000ffff087224 */ /* 0x000fe200078e0007 */
[----:B------:R-:W-:-:S05]  /*be90*/  IADD3 RZ, P0, R5, R6, RZ ;  /* 0x0000000605ff7210 */ /* 0x000fca0007f1e0ff */
[----:B------:R-:W-:-:S08]  /*bea0*/  IMAD.WIDE.U32.X R4, R11, R15, R8, P0 ;  /* 0x0000000f0b047225 */ /* 0x000fd000000e0408 */
.L_x_285:
[----:B------:R-:W-:Y:S02]  /*beb0*/  ISETP.NE.AND P0, PT, R2, 0x1, PT ;  /* 0x000000010200780c */ /* 0x000fe40003f05270 */
[----:B-12---:R-:W-:Y:S02]  /*bec0*/  SHF.R.U64 R0, R4, R27, R5 ;  /* 0x0000001b04007219 */ /* 0x006fe40000001205 */
[----:B------:R-:W-:Y:S02]  /*bed0*/  LOP3.LUT R3, R10, R25, RZ, 0xc0, !PT ;  /* 0x000000190a037212 */ /* 0x000fe400078ec0ff */
[----:B------:R-:W-:Y:S02]  /*bee0*/  IADD3 R20, -R20, RZ, RZ ;  /* 0x000000ff14147210 */ /* 0x000fe40007ffe1ff */
[----:B------:R-:W-:Y:S01]  /*bef0*/  IADD3 R5, R24, -0x1, RZ ;  /* 0xffffffff18057810 */ /* 0x000fe20007ffe0ff */
[----:B------:R-:W-:Y:S01]  /*bf00*/  IMAD R3, R30, R0, R3 ;  /* 0x000000001e037224 */ /* 0x000fe200078e0203 */
[----:B------:R-:W-:-:S02]  /*bf10*/  IADD3 R4, -R0, RZ, RZ ;  /* 0x000000ff00047210 */ /* 0x000fc40007ffe1ff */
[----:B------:R-:W-:Y:S01]  /*bf20*/  LOP3.LUT R5, R12, R5, RZ, 0xc0, !PT ;  /* 0x000000050c057212 */ /* 0x000fe200078ec0ff */
[----:B----4-:R-:W-:Y:S01]  /*bf30*/  @P0 IMAD R28, R21, R20, R26 ;  /* 0x00000014151c0224 */ /* 0x010fe200078e021a */
[----:B------:R-:W-:Y:S01]  /*bf40*/  R2UR UR47, R32 ;  /* 0x00000000202f72ca */ /* 0x000fe200000e0000 */
[----:B---3--:R-:W-:Y:S02]  /*bf50*/  IMAD R0, R4, R29, R13 ;  /* 0x0000001d04007224 */ /* 0x008fe400078e020d */
[----:B------:R-:W-:Y:S02]  /*bf60*/  IMAD R3, R3, R31, R28 ;  /* 0x0000001f03037224 */ /* 0x000fe400078e021c */
[----:B------:R-:W-:Y:S02]  /*bf70*/  IMAD R0, R0, R24, R5 ;  /* 0x0000001800007224 */ /* 0x000fe400078e0205 */
[----:B------:R-:W-:-:S03]  /*bf80*/  IMAD.MOV.U32 R4, RZ, RZ, 0x1 ;  /* 0x00000001ff047424 */ /* 0x000fc600078e00ff */
[----:B------:R-:W-:Y:S02]  /*bf90*/  SEL R8, R0, R3, !P0 ;  /* 0x0000000300087207 */ /* 0x000fe40004000000 */
[----:B------:R-:W-:Y:S02]  /*bfa0*/  SEL R3, R3, R0, !P0 ;  /* 0x0000000003037207 */ /* 0x000fe40004000000 */
[----:B------:R-:W-:-:S07]  /*bfb0*/  PRMT R0, R4, 0x7610, R0 ;  /* 0x0000761004007816 */ /* 0x000fce0000000000 */
.L_x_283:
[----:B------:R-:W-:Y:S01]  /*bfc0*/  LOP3.LUT P0, RZ, R0, 0xff, RZ, 0xc0, !PT ;  /* 0x000000ff00ff7812 */ /* 0x000fe2000780c0ff */
[----:B------:R-:W-:-:S04]  /*bfd0*/  UIMAD.WIDE.U32 UR4, UR51, -0x55555555, URZ ;  /* 0xaaaaaaab330478a5 */ /* 0x000fc8000f8e003f */
[----:B------:R-:W-:-:S04]  /*bfe0*/  USHF.R.U32.HI UR4, URZ, 0x3, UR5 ;  /* 0x000000033f047899 */ /* 0x000fc80008011605 */
[----:B------:R-:W-:-:S04]  /*bff0*/  UIMAD UR4, UR4, -0xc, UR51 ;  /* 0xfffffff4040478a4 */ /* 0x000fc8000f8e0233 */
[----:B------:R-:W-:Y:S08]  /*c000*/  @P0 BRA `(.L_x_286) ;  /* 0xffffff5400340947 */ /* 0x000ff0000383ffff */
[----:B------:R-:W-:-:S04]  /*c010*/  DEPBAR.LE SB0, 0x0 ;  /* 0x000080000000791a */ /* 0x000fc80000000000 */
[----:B------:R-:W-:Y:S05]  /*c020*/  EXIT ;  /* 0x000000000000794d */ /* 0x000fea0003800000 */
.L_x_9:
[----:B------:R-:W-:Y:S01]  /*c030*/  ULDC.64 UR4, c[0x0][0x8f8] ;  /* 0x00023e0000047ab9 */ /* 0x000fe20000000a00 */
[----:B------:R-:W-:Y:S02]  /*c040*/  PRMT R12, RZ, 0x7610, R12 ;  /* 0x00007610ff0c7816 */ /* 0x000fe4000000000c */
[----:B------:R-:W-:Y:S02]  /*c050*/  ISETP.GE.U32.AND P1, PT, R16, UR4, PT ;  /* 0x0000000410007c0c */ /* 0x000fe4000bf26070 */
[----:B------:R-:W-:Y:S02]  /*c060*/  MOV R5, 0xffffffff ;  /* 0xffffffff00057802 */ /* 0x000fe40000000f00 */
[----:B------:R-:W-:Y:S02]  /*c070*/  ISETP.GE.U32.AND.EX P1, PT, R17, UR5, PT, P1 ;  /* 0x0000000511007c0c */ /* 0x000fe4000bf26110 */
[----:B------:R-:W-:Y:S02]  /*c080*/  MOV R4, 0xffffffff ;  /* 0xffffffff00047802 */ /* 0x000fe40000000f00 */
[----:B------:R-:W-:-:S09]  /*c090*/  MOV R6, 0xffffffff ;  /* 0xffffffff00067802 */ /* 0x000fd20000000f00 */
[----:B------:R-:W-:Y:S05]  /*c0a0*/  @P1 BRA `(.L_x_287) ;  /* 0x00000004005c1947 */ /* 0x000fea0003800000 */
[----:B------:R-:W1:Y:S01]  /*c0b0*/  LDC.64 R20, c[0x0][0x8d0] ;  /* 0x00023400ff147b82 */ /* 0x000e620000000a00 */
[----:B------:R-:W-:Y:S01]  /*c0c0*/  IMAD.MOV.U32 R14, RZ, RZ, R16 ;  /* 0x000000ffff0e7224 */ /* 0x000fe200078e0010 */
[----:B------:R-:W-:-:S06]  /*c0d0*/  MOV R15, R17 ;  /* 0x00000011000f7202 */ /* 0x000fcc0000000f00 */
[----:B------:R-:W2:Y:S08]  /*c0e0*/  LDC R6, c[0x0][0x8d8] ;  /* 0x00023600ff067b82 */ /* 0x000eb00000000800 */
[----:B------:R-:W3:Y:S01]  /*c0f0*/  LDC.64 R24, c[0x0][0x8c8] ;  /* 0x00023200ff187b82 */ /* 0x000ee20000000a00 */
[----:B-1----:R-:W-:-:S04]  /*c100*/  ISETP.NE.U32.AND P1, PT, R20, RZ, PT ;  /* 0x000000ff1400720c */ /* 0x002fc80003f25070 */
[----:B------:R-:W-:-:S13]  /*c110*/  ISETP.NE.AND.EX P1, PT, R21, RZ, PT, P1 ;  /* 0x000000ff1500720c */ /* 0x000fda0003f25310 */
[----:B--23--:R-:W-:Y:S05]  /*c120*/  @!P1 BRA `(.L_x_288) ;  /* 0x0000000000289947 */ /* 0x00cfea0003800000 */
[----:B------:R-:W1:Y:S02]  /*c130*/  LDC R5, c[0x0][0x8dc] ;  /* 0x00023700ff057b82 */ /* 0x000e640000000800 */
        /* <DEDUP_REMOVED lines=9> */
.L_x_288:
[--C-:B------:R-:W-:Y:S01]  /*c1d0*/  SHF.R.U64 R14, R14, R6, R15.reuse ;  /* 0x000000060e0e7219 */ /* 0x100fe2000000120f */
[----:B------:R-:W1:Y:S01]  /*c1e0*/  LDC R12, c[0x0][0x8c0] ;  /* 0x00023000ff0c7b82 */ /* 0x000e620000000800 */
[----:B------:R-:W-:Y:S01]  /*c1f0*/  I2FP.F32.U32 R5, R10 ;  /* 0x0000000a00057245 */ /* 0x000fe20000201000 */
[----:B------:R-:W-:Y:S01]  /*c200*/  ULDC UR4, c[0x0][0x150] ;  /* 0x0000540000047ab9 */ /* 0x000fe20000000800 */
[----:B------:R-:W-:Y:S02]  /*c210*/  SHF.R.U32.HI R4, RZ, R6, R15 ;  /* 0x00000006ff047219 */ /* 0x000fe4000001160f */
[----:B------:R-:W-:Y:S01]  /*c220*/  IADD3 R11, P1, RZ, -R14, RZ ;  /* 0x8000000eff0b7210 */ /* 0x000fe20007f3e0ff */
[----:B------:R-:W-:Y:S01]  /*c230*/  FMUL R15, R5, UR4 ;  /* 0x00000004050f7c20 */ /* 0x000fe20008400000 */
[----:B------:R-:W-:Y:S01]  /*c240*/  ULDC UR4, c[0x0][0x154] ;  /* 0x0000550000047ab9 */ /* 0x000fe20000000800 */
[----:B------:R-:W2:Y:S01]  /*c250*/  LDC.64 R28, c[0x0][0x8e8] ;  /* 0x00023a00ff1c7b82 */ /* 0x000ea20000000a00 */
[----:B------:R-:W-:Y:S01]  /*c260*/  IADD3.X R13, RZ, ~R4, RZ, P1, !PT ;  /* 0x80000004ff0d7210 */ /* 0x000fe20000ffe4ff */
[----:B------:R-:W-:-:S02]  /*c270*/  IMAD.WIDE.U32 R4, R11, R24, R16 ;  /* 0x000000180b047225 */ /* 0x000fc400078e0010 */
[----:B------:R-:W3:Y:S02]  /*c280*/  F2I.U32.TRUNC.NTZ R15, R15 ;  /* 0x0000000f000f7305 */ /* 0x000ee4000020f000 */
[----:B------:R-:W-:Y:S02]  /*c290*/  IMAD R6, R13, R24, RZ ;  /* 0x000000180d067224 */ /* 0x000fe400078e02ff */
[----:B------:R-:W4:Y:S02]  /*c2a0*/  LDC R21, c[0x0][0x144] ;  /* 0x00005100ff157b82 */ /* 0x000f240000000800 */
[----:B------:R-:W-:-:S05]  /*c2b0*/  IMAD R11, R11, R25, R6 ;  /* 0x000000190b0b7224 */ /* 0x000fca00078e0206 */
[----:B------:R-:W-:Y:S01]  /*c2c0*/  IADD3 R5, R5, R11, RZ ;  /* 0x0000000b05057210 */ /* 0x000fe20007ffe0ff */
[----:B------:R-:W5:Y:S01]  /*c2d0*/  LDC R20, c[0x0][0x8b0] ;  /* 0x00022c00ff147b82 */ /* 0x000f620000000800 */
[----:B------:R-:W-:Y:S02]  /*c2e0*/  I2FP.F32.U32 R11, R7 ;  /* 0x00000007000b7245 */ /* 0x000fe40000201000 */
[-CC-:B-1----:R-:W-:Y:S02]  /*c2f0*/  SHF.R.U64 R6, R4, R12.reuse, R5.reuse ;  /* 0x0000000c04067219 */ /* 0x182fe40000001205 */
[----:B---3--:R-:W-:Y:S01]  /*c300*/  IADD3 R4, -R15, RZ, RZ ;  /* 0x000000ff0f047210 */ /* 0x008fe20007ffe1ff */
[----:B------:R-:W-:Y:S01]  /*c310*/  FMUL R11, R11, UR4 ;  /* 0x000000040b0b7c20 */ /* 0x000fe20008400000 */
[----:B------:R-:W-:Y:S01]  /*c320*/  SHF.R.U32.HI R5, RZ, R12, R5 ;  /* 0x0000000cff057219 */ /* 0x000fe20000011605 */
[----:B------:R-:W1:Y:S01]  /*c330*/  LDC R13, c[0x0][0x900] ;  /* 0x00024000ff0d7b82 */ /* 0x000e620000000800 */
[----:B--2---:R-:W-:Y:S01]  /*c340*/  ISETP.NE.U32.AND P1, PT, R28, RZ, PT ;  /* 0x000000ff1c00720c */ /* 0x004fe20003f25070 */
[----:B------:R-:W-:-:S03]  /*c350*/  IMAD.MOV.U32 R12, RZ, RZ, -0x1 ;  /* 0xffffffffff0c7424 */ /* 0x000fc600078e00ff */
[----:B------:R-:W-:-:S03]  /*c360*/  ISETP.NE.AND.EX P1, PT, R29, RZ, PT, P1 ;  /* 0x000000ff1d00720c */ /* 0x000fc60003f25310 */
[----:B------:R-:W2:Y:S01]  /*c370*/  LDC R22, c[0x0][0x148] ;  /* 0x00005200ff167b82 */ /* 0x000ea20000000800 */
[----:B----4-:R-:W-:Y:S01]  /*c380*/  IMAD R26, R21, R4, R10 ;  /* 0x00000004151a7224 */ /* 0x010fe200078e020a */
[----:B------:R-:W-:-:S06]  /*c390*/  MOV R10, 0x1 ;  /* 0x00000001000a7802 */ /* 0x000fcc0000000f00 */
[----:B------:R-:W3:Y:S01]  /*c3a0*/  LDC R24, c[0x0][0x8a8] ;  /* 0x00022a00ff187b82 */ /* 0x000ee20000000800 */
[-CC-:B-----5:R-:W-:Y:S02]  /*c3b0*/  SHF.R.U64 R21, R6, R20.reuse, R5.reuse ;  /* 0x0000001406157219 */ /* 0x1a0fe40000001205 */
[----:B------:R-:W-:Y:S02]  /*c3c0*/  SHF.R.U32.HI R4, RZ, R20, R5 ;  /* 0x00000014ff047219 */ /* 0x000fe40000011605 */
[----:B------:R4:W1:Y:S03]  /*c3d0*/  F2I.U32.TRUNC.NTZ R20, R11 ;  /* 0x0000000b00147305 */ /* 0x000866000020f000 */
[----:B------:R-:W2:Y:S01]  /*c3e0*/  LDC R25, c[0x0][0x8f0] ;  /* 0x00023c00ff197b82 */ /* 0x000ea20000000800 */
[-C--:B-1----:R-:W-:Y:S02]  /*c3f0*/  SHF.L.U32 R12, R12, R13.reuse, RZ ;  /* 0x0000000d0c0c7219 */ /* 0x082fe400000006ff */
[----:B------:R-:W-:-:S02]  /*c400*/  SHF.R.U64 R23, R21, R13, R4 ;  /* 0x0000000d15177219 */ /* 0x000fc40000001204 */
[-C--:B------:R-:W-:Y:S02]  /*c410*/  SHF.R.U32.HI R5, RZ, R13.reuse, R4 ;  /* 0x0000000dff057219 */ /* 0x080fe40000011604 */
[----:B------:R-:W-:Y:S01]  /*c420*/  SHF.L.U32 R30, R10, R13, RZ ;  /* 0x0000000d0a1e7219 */ /* 0x000fe200000006ff */
[----:B------:R-:W1:Y:S01]  /*c430*/  LDC R27, c[0x0][0x8e0] ;  /* 0x00023800ff1b7b82 */ /* 0x000e620000000800 */
[----:B------:R-:W-:Y:S02]  /*c440*/  LOP3.LUT R32, RZ, R12, RZ, 0x33, !PT ;  /* 0x0000000cff207212 */ /* 0x000fe400078e33ff */
[----:B------:R-:W-:-:S05]  /*c450*/  MOV R4, R23 ;  /* 0x0000001700047202 */ /* 0x000fca0000000f00 */
[----:B------:R-:W1:Y:S01]  /*c460*/  LDC R31, c[0x0][0x8b8] ;  /* 0x00022e00ff1f7b82 */ /* 0x000e620000000800 */
[----:B----4-:R-:W-:Y:S05]  /*c470*/  @!P1 BRA `(.L_x_289) ;  /* 0x0000000000289947 */ /* 0x010fea0003800000 */
[----:B------:R-:W4:Y:S02]  /*c480*/  LDC R4, c[0x0][0x8f4] ;  /* 0x00023d00ff047b82 */ /* 0x000f240000000800 */
[----:B----4-:R-:W-:-:S04]  /*c490*/  IADD3 R13, P1, R23, R4, RZ ;  /* 0x00000004170d7210 */ /* 0x010fc80007f3e0ff */
[----:B------:R-:W-:-:S05]  /*c4a0*/  IADD3.X R15, RZ, R5, RZ, P1, !PT ;  /* 0x00000005ff0f7210 */ /* 0x000fca0000ffe4ff */
[----:B------:R-:W-:-:S04]  /*c4b0*/  IMAD.WIDE.U32 R4, R15, R28, RZ ;  /* 0x0000001c0f047225 */ /* 0x000fc800078e00ff */
[----:B------:R-:W-:-:S04]  /*c4c0*/  IMAD.WIDE.U32 R10, P1, R13, R29, R4 ;  /* 0x0000001d0d0a7225 */ /* 0x000fc80007820004 */
[----:B------:R-:W-:Y:S01]  /*c4d0*/  IMAD.WIDE.U32 R4, R13, R28, RZ ;  /* 0x0000001c0d047225 */ /* 0x000fe200078e00ff */
[----:B------:R-:W-:-:S03]  /*c4e0*/  MOV R12, R11 ;  /* 0x0000000b000c7202 */ /* 0x000fc60000000f00 */
[----:B------:R-:W-:Y:S01]  /*c4f0*/  IMAD.X R13, RZ, RZ, RZ, P1 ;  /* 0x000000ffff0d7224 */ /* 0x000fe200008e06ff */
[----:B------:R-:W-:-:S05]  /*c500*/  IADD3 RZ, P1, R5, R10, RZ ;  /* 0x0000000a05ff7210 */ /* 0x000fca0007f3e0ff */
[----:B------:R-:W-:-:S08]  /*c510*/  IMAD.WIDE.U32.X R4, R15, R29, R12, P1 ;  /* 0x0000001d0f047225 */ /* 0x000fd000008e040c */
.L_x_289:
[----:B------:R-:W-:Y:S02]  /*c520*/  ISETP.NE.AND P1, PT, R2, 0x1, PT ;  /* 0x000000010200780c */ /* 0x000fe40003f25270 */
[----:B--2---:R-:W-:Y:S02]  /*c530*/  SHF.R.U64 R5, R4, R25, R5 ;  /* 0x0000001904057219 */ /* 0x004fe40000001205 */
[----:B------:R-:W-:Y:S02]  /*c540*/  IADD3 R20, -R20, RZ, RZ ;  /* 0x000000ff14147210 */ /* 0x000fe40007ffe1ff */
[----:B------:R-:W-:Y:S01]  /*c550*/  LOP3.LUT R4, R21, R32, RZ, 0xc0, !PT ;  /* 0x0000002015047212 */ /* 0x000fe200078ec0ff */
[----:B------:R-:W-:Y:S01]  /*c560*/  IMAD.MOV R10, RZ, RZ, -R5 ;  /* 0x000000ffff0a7224 */ /* 0x000fe200078e0a05 */
[----:B---3--:R-:W-:Y:S02]  /*c570*/  IADD3 R11, R24, -0x1, RZ ;  /* 0xffffffff180b7810 */ /* 0x008fe40007ffe0ff */
[----:B------:R-:W-:Y:S01]  /*c580*/  MOV R12, 0x1 ;  /* 0x00000001000c7802 */ /* 0x000fe20000000f00 */
[----:B------:R-:W-:-:S02]  /*c590*/  IMAD R5, R30, R5, R4 ;  /* 0x000000051e057224 */ /* 0x000fc400078e0204 */
[----:B------:R-:W-:Y:S01]  /*c5a0*/  @P1 IMAD R26, R22, R20, R7 ;  /* 0x00000014161a1224 */ /* 0x000fe200078e0207 */
[----:B------:R-:W-:Y:S01]  /*c5b0*/  LOP3.LUT R7, R6, R11, RZ, 0xc0, !PT ;  /* 0x0000000b06077212 */ /* 0x000fe200078ec0ff */
[----:B-1----:R-:W-:Y:S02]  /*c5c0*/  IMAD R4, R10, R27, R23 ;  /* 0x0000001b0a047224 */ /* 0x002fe400078e0217 */
[----:B------:R-:W-:Y:S02]  /*c5d0*/  IMAD R5, R5, R31, R26 ;  /* 0x0000001f05057224 */ /* 0x000fe400078e021a */
[----:B------:R-:W-:-:S05]  /*c5e0*/  IMAD R6, R4, R24, R7 ;  /* 0x0000001804067224 */ /* 0x000fca00078e0207 */
[----:B------:R-:W-:Y:S02]  /*c5f0*/  SEL R4, R6, R5, !P1 ;  /* 0x0000000506047207 */ /* 0x000fe40004800000 */
[----:B------:R-:W-:Y:S02]  /*c600*/  SEL R5, R5, R6, !P1 ;  /* 0x0000000605057207 */ /* 0x000fe40004800000 */
[----:B------:R-:W-:-:S07]  /*c610*/  MOV R6, R14 ;  /* 0x0000000e00067202 */ /* 0x000fce0000000f00 */
.L_x_287:
[----:B------:R-:W-:-:S08]  /*c620*/  NOP ;  /* 0x0000000000007918 */ /* 0x000fd00000000000 */
[----:B------:R-:W1:-:S00]  /*c630*/  USETMAXREG.DEALLOC.CTAPOOL 0x28 ;  /* 0x00000028000079c8 */ /* 0x000e4000080e0500 */
[----:B-1----:R-:W-:-:S13]  /*c640*/  ISETP.NE.AND P1, PT, R3, 0x1, PT ;  /* 0x000000010300780c */ /* 0x002fda0003f25270 */
[----:B------:R-:W-:Y:S05]  /*c650*/  @!P1 EXIT ;  /* 0x000000000000994d */ /* 0x000fea0003800000 */
[----:B------:R-:W-:Y:S05]  /*c660*/  @!P4 BRA `(.L_x_290) ;  /* 0x0000001000b4c947 */ /* 0x000fea0003800000 */
[----:B------:R-:W-:-:S13]  /*c670*/  ISETP.NE.OR P0, PT, R3, 0x2, P0 ;  /* 0x000000020300780c */ /* 0x000fda0000705670 */
[----:B------:R-:W-:Y:S05]  /*c680*/  @P0 EXIT ;  /* 0x000000000000094d */ /* 0x000fea0003800000 */
[----:B------:R-:W-:-:S13]  /*c690*/  LOP3.LUT P1, RZ, R12, 0xff, RZ, 0xc0, !PT ;  /* 0x000000ff0cff7812 */ /* 0x000fda000782c0ff */
[----:B------:R-:W-:Y:S05]  /*c6a0*/  @!P1 BRA `(.L_x_291) ;  /* 0x0000000000189947 */ /* 0x000fea0003800000 */
[----:B------:R-:W-:Y:S01]  /*c6b0*/  UMOV UR4, 0x400 ;  /* 0x0000040000047882 */ /* 0x000fe20000000000 */
[----:B------:R-:W-:Y:S01]  /*c6c0*/  MOV R3, RZ ;  /* 0x000000ff00037202 */ /* 0x000fe20000000f00 */
[----:B------:R-:W-:-:S03]  /*c6d0*/  ULEA UR4, UR36, UR4, 0x18 ;  /* 0x0000000424047291 */ /* 0x000fc6000f8ec03f */
[----:B------:R-:W-:-:S06]  /*c6e0*/  SHF.L.U32 R3, R3, 0x1f, RZ ;  /* 0x0000001f03037819 */ /* 0x000fcc00000006ff */
[----:B------:R-:W1:Y:S02]  /*c6f0*/  SYNCS.PHASECHK.TRANS64.TRYWAIT P0, [UR4+0x108], R3 ;  /* 0x00010803ff0075a7 */ /* 0x000e640008000144 */
[----:B-1----:R-:W-:Y:S05]  /*c700*/  @!P0 BRA `(.L_x_292) ;  /* 0x00000028000c8947 */ /* 0x002fea0003800000 */
.L_x_291:
[----:B-1----:R-:W-:Y:S01]  /*c710*/  PRMT R3, RZ, 0x7610, R3 ;  /* 0x00007610ff037816 */ /* 0x002fe20000000003 */
[----:B------:R-:W-:Y:S06]  /*c720*/  @P3 BRA `(.L_x_293) ;  /* 0x0000000000243947 */ /* 0x000fec0003800000 */
[----:B------:R-:W-:Y:S02]  /*c730*/  ULDC.64 UR4, c[0x0][0x588] ;  /* 0x0001620000047ab9 */ /* 0x000fe40000000a00 */
[----:B------:R-:W-:-:S04]  /*c740*/  ISETP.NE.U32.AND P0, PT, RZ, UR4, PT ;  /* 0x00000004ff007c0c */ /* 0x000fc8000bf05070 */
[----:B------:R-:W-:-:S13]  /*c750*/  ISETP.NE.AND.EX P0, PT, RZ, UR5, PT, P0 ;  /* 0x00000005ff007c0c */ /* 0x000fda000bf05300 */
[----:B------:R-:W-:Y:S05]  /*c760*/  @!P0 BRA `(.L_x_294) ;  /* 0x00000000000c8947 */ /* 0x000fea0003800000 */
[----:B------:R1:W5:Y:S01]  /*c770*/  LDG.E R8, desc[UR40][R8.64] ;  /* 0x0000002808087981 */ /* 0x000362000c1e1900 */
[----:B------:R-:W-:Y:S01]  /*c780*/  IMAD.MOV.U32 R3, RZ, RZ, 0x1 ;  /* 0x00000001ff037424 */ /* 0x000fe200078e00ff */
[----:B------:R-:W-:Y:S06]  /*c790*/  BRA `(.L_x_293) ;  /* 0x0000000000087947 */ /* 0x000fec0003800000 */
.L_x_294:
[----:B------:R-:W2:Y:S01]  /*c7a0*/  LDC R8, c[0x0][0x580] ;  /* 0x00016000ff087b82 */ /* 0x000ea20000000800 */
[----:B------:R-:W-:-:S07]  /*c7b0*/  MOV R3, 0x1 ;  /* 0x0000000100037802 */ /* 0x000fce0000000f00 */
.L_x_293:
[----:B-1----:R-:W-:Y:S01]  /*c7c0*/  MOV R9, 0x1 ;  /* 0x0000000100097802 */ /* 0x002fe20000000f00 */
[----:B------:R-:W-:Y:S06]  /*c7d0*/  @!P1 BRA `(.L_x_295) ;  /* 0x0000000c00e09947 */ /* 0x000fec0003800000 */
[----:B------:R-:W1:Y:S01]  /*c7e0*/  LDC R10, c[0x0][0x900] ;  /* 0x00024000ff0a7b82 */ /* 0x000e620000000800 */
[----:B------:R-:W-:Y:S01]  /*c7f0*/  MOV R7, 0xffffffff ;  /* 0xffffffff00077802 */ /* 0x000fe20000000f00 */
[----:B------:R-:W-:Y:S01]  /*c800*/  IMAD.MOV.U32 R9, RZ, RZ, 0x1 ;  /* 0x00000001ff097424 */ /* 0x000fe200078e00ff */
[----:B------:R-:W-:Y:S01]  /*c810*/  LOP3.LUT R11, R0, 0x2, RZ, 0xfc, !PT ;  /* 0x00000002000b7812 */ /* 0x000fe200078efcff */
[----:B------:R-:W-:Y:S01]  /*c820*/  ULDC.64 UR6, c[0x0][0x198] ;  /* 0x0000660000067ab9 */ /* 0x000fe20000000a00 */
[----:B------:R-:W-:Y:S01]  /*c830*/  ULDC.64 UR14, c[0x0][0x588] ;  /* 0x00016200000e7ab9 */ /* 0x000fe20000000a00 */
[----:B------:R-:W-:Y:S01]  /*c840*/  ULDC.64 UR22, c[0x0][0x8f8] ;  /* 0x00023e0000167ab9 */ /* 0x000fe20000000a00 */
[----:B------:R-:W-:Y:S01]  /*c850*/  ULDC.64 UR24, c[0x0][0x590] ;  /* 0x0001640000187ab9 */ /* 0x000fe20000000a00 */
[----:B------:R-:W3:Y:S01]  /*c860*/  LDC R12, c[0x0][0x8a8] ;  /* 0x00022a00ff0c7b82 */ /* 0x000ee20000000800 */
[-C--:B-1----:R-:W-:Y:S02]  /*c870*/  SHF.L.U32 R7, R7, R10.reuse, RZ ;  /* 0x0000000a07077219 */ /* 0x082fe400000006ff */
[----:B------:R-:W-:-:S02]  /*c880*/  SHF.L.U32 R10, R9, R10, RZ ;  /* 0x0000000a090a7219 */ /* 0x000fc400000006ff */
[----:B------:R-:W-:Y:S02]  /*c890*/  MOV R9, 0x1 ;  /* 0x0000000100097802 */ /* 0x000fe40000000f00 */
[----:B------:R-:W-:Y:S02]  /*c8a0*/  LOP3.LUT R13, RZ, R7, RZ, 0x33, !PT ;  /* 0x00000007ff0d7212 */ /* 0x000fe400078e33ff */
[----:B---3--:R-:W-:-:S07]  /*c8b0*/  IADD3 R12, R12, -0x1, RZ ;  /* 0xffffffff0c0c7810 */ /* 0x008fce0007ffe0ff */
.L_x_327:
[----:B------:R-:W-:Y:S02]  /*c8c0*/  ISETP.NE.U32.AND P0, PT, RZ, UR24, PT ;  /* 0x00000018ff007c0c */ /* 0x000fe4000bf05070 */
[----:B------:R-:W-:Y:S02]  /*c8d0*/  R2UR UR11, R5 ;  /* 0x00000000050b72ca */ /* 0x000fe400000e0000 */
[----:B------:R-:W-:Y:S02]  /*c8e0*/  R2UR UR10, R4 ;  /* 0x00000000040a72ca */ /* 0x000fe400000e0000 */
[----:B------:R-:W-:-:S09]  /*c8f0*/  ISETP.NE.AND.EX P0, PT, RZ, UR25, PT, P0 ;  /* 0x00000019ff007c0c */ /* 0x000fd2000bf05300 */
[----:B------:R-:W-:Y:S02]  /*c900*/  USHF.L.U32 UR11, UR11, 0x7, URZ ;  /* 0x000000070b0b7899 */ /* 0x000fe4000800063f */
[----:B------:R-:W-:Y:S02]  /*c910*/  USHF.L.U32 UR10, UR10, 0x7, URZ ;  /* 0x000000070a0a7899 */ /* 0x000fe4000800063f */
[----:B------:R-:W-:Y:S10]  /*c920*/  @!P0 BRA `(.L_x_296) ;  /* 0x00000000002c8947 */ /* 0x000ff40003800000 */
[----:B------:R-:W-:-:S04]  /*c930*/  ISETP.NE.U32.AND P1, PT, RZ, UR14, PT ;  /* 0x0000000eff007c0c */ /* 0x000fc8000bf25070 */
[----:B------:R-:W-:-:S13]  /*c940*/  ISETP.NE.AND.EX P1, PT, RZ, UR15, PT, P1 ;  /* 0x0000000fff007c0c */ /* 0x000fda000bf25310 */
[----:B------:R-:W-:Y:S05]  /*c950*/  @!P1 BRA `(.L_x_297) ;  /* 0x0000000000189947 */ /* 0x000fea0003800000 */
[----:B------:R-:W1:Y:S01]  /*c960*/  LDC.64 R4, c[0x0][0x588] ;  /* 0x00016200ff047b82 */ /* 0x000e620000000a00 */
[----:B------:R-:W-:-:S04]  /*c970*/  IMAD R3, R6, UR24, RZ ;  /* 0x0000001806037c24 */ /* 0x000fc8000f8e02ff */
[----:B-1----:R-:W-:-:S05]  /*c980*/  IMAD.WIDE R4, R3, 0x4, R4 ;  /* 0x0000000403047825 */ /* 0x002fca00078e0204 */
[----:B--2--5:R3:W5:Y:S01]  /*c990*/  LDG.E R8, desc[UR40][R4.64] ;  /* 0x0000002804087981 */ /* 0x024762000c1e1900 */
[----:B------:R-:W-:Y:S01]  /*c9a0*/  MOV R3, 0x1 ;  /* 0x0000000100037802 */ /* 0x000fe20000000f00 */
[----:B------:R-:W-:Y:S06]  /*c9b0*/  BRA `(.L_x_296) ;  /* 0x0000000000087947 */ /* 0x000fec0003800000 */
.L_x_297:
[----:B--2--5:R-:W1:Y:S01]  /*c9c0*/  LDC R8, c[0x0][0x580] ;  /* 0x00016000ff087b82 */ /* 0x024e620000000800 */
[----:B------:R-:W-:-:S07]  /*c9d0*/  IMAD.MOV.U32 R3, RZ, RZ, 0x1 ;  /* 0x00000001ff037424 */ /* 0x000fce00078e00ff */
.L_x_296:
[----:B------:R-:W-:Y:S05]  /*c9e0*/  @!P0 BRA `(.L_x_298) ;  /* 0x00000000001c8947 */ /* 0x000fea0003800000 */
[----:B------:R-:W-:-:S13]  /*c9f0*/  LOP3.LUT P2, RZ, R3, 0xff, RZ, 0xc0, !PT ;  /* 0x000000ff03ff7812 */ /* 0x000fda000784c0ff */
[----:B---3--:R-:W3:Y:S02]  /*ca00*/  @!P2 LDC.64 R4, c[0x0][0x588] ;  /* 0x00016200ff04ab82 */ /* 0x008ee40000000a00 */
[----:B---3--:R-:W-:-:S04]  /*ca10*/  @!P2 ISETP.NE.U32.AND P0, PT, R4, RZ, PT ;  /* 0x000000ff0400a20c */ /* 0x008fc80003f05070 */
[----:B------:R-:W-:Y:S02]  /*ca20*/  @!P2 ISETP.NE.AND.EX P1, PT, R5, RZ, PT, P0 ;  /* 0x000000ff0500a20c */ /* 0x000fe40003f25300 */
[----:B-12--5:R-:W-:Y:S02]  /*ca30*/  @P2 FSETP.EQ.AND P0, PT, R8, RZ, PT ;  /* 0x000000ff0800220b */ /* 0x026fe40003f02000 */
[----:B------:R-:W-:Y:S01]  /*ca40*/  @!P2 PLOP3.LUT P0, PT, P1, PT, PT, 0x8, 0x0 ;  /* 0x000000000000a81c */ /* 0x000fe20000f0e170 */
[----:B------:R-:W-:-:S12]  /*ca50*/  BRA `(.L_x_299) ;  /* 0x0000000000047947 */ /* 0x000fd80003800000 */
.L_x_298:
[----:B-12--5:R-:W-:-:S13]  /*ca60*/  FSETP.EQ.AND P0, PT, R8, RZ, PT ;  /* 0x000000ff0800720b */ /* 0x026fda0003f02000 */
.L_x_299:
[----:B------:R-:W-:Y:S02]  /*ca70*/  ISETP.NE.AND P2, PT, R11, 0x3, PT ;  /* 0x000000030b00780c */ /* 0x000fe40003f45270 */
[----:B------:R-:W-:-:S04]  /*ca80*/  ELECT P1, URZ, PT ;  /* 0x00000000003f782f */ /* 0x000fc80003820000 */
[----:B------:R-:W-:-:S07]  /*ca90*/  PLOP3.LUT P0, PT, P1, P0, PT, 0x20, 0x0 ;  /* 0x000000000000781c */ /* 0x000fce0000f00470 */
[----:B------:R-:W-:Y:S06]  /*caa0*/  @!P2 BRA `(.L_x_300) ;  /* 0x000000000004a947 */ /* 0x000fec0003800000 */
[----:B------:R-:W-:Y:S01]  /*cab0*/  BPT.TRAP 0x1 ;  /* 0x000000040000795c */ /* 0x000fe20000300000 */
.L_x_300:
[----:B------:R-:W1:Y:S01]  /*cac0*/  S2UR UR36, SR_CgaCtaId ;  /* 0x00000000002479c3 */ /* 0x000e620000008800 */
[----:B------:R-:W-:Y:S01]  /*cad0*/  UMOV UR4, 0x400 ;  /* 0x0000040000047882 */ /* 0x000fe20000000000 */
[----:B---3--:R-:W-:Y:S01]  /*cae0*/  SHF.L.U32 R4, R9, 0x1f, RZ ;  /* 0x0000001f09047819 */ /* 0x008fe200000006ff */
[----:B-1----:R-:W-:-:S09]  /*caf0*/  ULEA UR5, UR36, UR4, 0x18 ;  /* 0x0000000424057291 */ /* 0x002fd2000f8ec03f */
[----:B------:R-:W1:Y:S02]  /*cb00*/  SYNCS.PHASECHK.TRANS64.TRYWAIT P1, [UR5+0xe0], R4 ;  /* 0x0000e004ff0075a7 */ /* 0x000e640008020145 */
[----:B-1----:R-:W-:Y:S05]  /*cb10*/  @!P1 BRA `(.L_x_301) ;  /* 0x0000002400209947 */ /* 0x002fea0003800000 */
.L_x_371:
[----:B------:R-:W-:Y:S04]  /*cb20*/  BSSY B0, `(.L_x_302) ;  /* 0x000000e000007945 */ /* 0x000fe80003800000 */
[----:B------:R-:W-:Y:S05]  /*cb30*/  @!P0 BRA `(.L_x_303) ;  /* 0x0000000000308947 */ /* 0x000fea0003800000 */
[----:B------:R-:W-:Y:S01]  /*cb40*/  R2UR UR12, R6 ;  /* 0x00000000060c72ca */ /* 0x000fe200000e0000 */
[----:B------:R-:W-:Y:S02]  /*cb50*/  UIADD3 UR16, UP0, UR6, 0x3f0, URZ ;  /* 0x000003f006107890 */ /* 0x000fe4000ff1e03f */
[----:B------:R-:W-:Y:S02]  /*cb60*/  UIADD3 UR8, UR5, 0x200, URZ ;  /* 0x0000020005087890 */ /* 0x000fe4000fffe03f */
[----:B------:R-:W-:Y:S02]  /*cb70*/  UIADD3 UR9, UR5, 0xc0, URZ ;  /* 0x000000c005097890 */ /* 0x000fe4000fffe03f */
[----:B------:R-:W-:Y:S01]  /*cb80*/  UIADD3.X UR17, URZ, UR7, URZ, UP0, !UPT ;  /* 0x000000073f117290 */ /* 0x000fe200087fe43f */
[----:B------:R-:W-:Y:S01]  /*cb90*/  UMOV UR18, 0x0 ;  /* 0x0000000000127882 */ /* 0x000fe20000000000 */
[----:B------:R-:W-:-:S07]  /*cba0*/  UMOV UR19, 0x10000000 ;  /* 0x1000000000137882 */ /* 0x000fce0000000000 */
[----:B------:R2:W-:Y:S02]  /*cbb0*/  UTMALDG.3D [UR8], [UR16], desc[UR18] ;  /* 0x00001208100075b4 */ /* 0x0005e40008011000 */
[----:B--2---:R-:W-:Y:S05]  /*cbc0*/  @!P2 BRA `(.L_x_304) ;  /* 0x000000000004a947 */ /* 0x004fea0003800000 */
[----:B------:R-:W-:Y:S01]  /*cbd0*/  BPT.TRAP 0x1 ;  /* 0x000000040000795c */ /* 0x000fe20000300000 */
.L_x_304:
[----:B-1----:R-:W1:Y:S02]  /*cbe0*/  LDC R5, c[0x0][0x800] ;  /* 0x00020000ff057b82 */ /* 0x002e640000000800 */
[----:B-1----:R2:W-:Y:S02]  /*cbf0*/  SYNCS.ARRIVE.TRANS64.RED.A0TR RZ, [UR5+0xc0], R5 ;  /* 0x0000c005ffff79a7 */ /* 0x0025e40008300405 */
.L_x_303:
[----:B------:R-:W-:Y:S05]  /*cc00*/  BSYNC B0 ;  /* 0x0000000000007941 */ /* 0x000fea0003800000 */
.L_x_302:
[----:B------:R-:W-:Y:S05]  /*cc10*/  @!P2 BRA `(.L_x_305) ;  /* 0x000000000004a947 */ /* 0x000fea0003800000 */
[----:B------:R-:W-:Y:S01]  /*cc20*/  BPT.TRAP 0x1 ;  /* 0x000000040000795c */ /* 0x000fe20000300000 */
.L_x_305:
[----:B------:R-:W-:-:S04]  /*cc30*/  UIADD3 UR4, UR5, 0xc0, URZ ;  /* 0x000000c005047890 */ /* 0x000fc8000fffe03f */
[----:B------:R-:W-:-:S09]  /*cc40*/  UPRMT UR4, UR36, 0x654, UR4 ;  /* 0x0000065424047896 */ /* 0x000fd20008000004 */
[----:B------:R-:W-:Y:S01]  /*cc50*/  SYNCS.ARRIVE.TRANS64.RED.A1T0 RZ, [UR4], RZ ;  /* 0x000000ffffff79a7 */ /* 0x000fe20008100404 */
[----:B------:R-:W-:Y:S05]  /*cc60*/  @!P2 BRA `(.L_x_306) ;  /* 0x000000000004a947 */ /* 0x000fea0003800000 */
[----:B------:R-:W-:Y:S01]  /*cc70*/  BPT.TRAP 0x1 ;  /* 0x000000040000795c */ /* 0x000fe20000300000 */
.L_x_306:
[----:B------:R-:W3:Y:S02]  /*cc80*/  SYNCS.PHASECHK.TRANS64.TRYWAIT P1, [UR5+0xe8], R4 ;  /* 0x0000e804ff0075a7 */ /* 0x000ee40008020145 */
[----:B---3--:R-:W-:Y:S05]  /*cc90*/  @!P1 BRA `(.L_x_307) ;  /* 0x0000002000d89947 */ /* 0x008fea0003800000 */
.L_x_372:
[----:B------:R-:W-:Y:S04]  /*cca0*/  BSSY B0, `(.L_x_308) ;  /* 0x0000010000007945 */ /* 0x000fe80003800000 */
[----:B------:R-:W-:Y:S05]  /*ccb0*/  @!P0 BRA `(.L_x_309) ;  /* 0x0000000000388947 */ /* 0x000fea0003800000 */
[----:B------:R-:W-:Y:S01]  /*ccc0*/  UIADD3 UR8, UP0, UR6, 0x3f0, URZ ;  /* 0x000003f006087890 */ /* 0x000fe2000ff1e03f */
[----:B------:R-:W-:Y:S01]  /*ccd0*/  R2UR UR20, R6 ;  /* 0x00000000061472ca */ /* 0x000fe200000e0000 */
[----:B------:R-:W-:Y:S02]  /*cce0*/  UIADD3 UR18, UR10, 0x20, URZ ;  /* 0x000000200a127890 */ /* 0x000fe4000fffe03f */
[----:B------:R-:W-:Y:S02]  /*ccf0*/  UIADD3 UR16, UR5, 0x1200, URZ ;  /* 0x0000120005107890 */ /* 0x000fe4000fffe03f */
[----:B------:R-:W-:Y:S02]  /*cd00*/  UIADD3 UR17, UR5, 0xc8, URZ ;  /* 0x000000c805117890 */ /* 0x000fe4000fffe03f */
[----:B------:R-:W-:Y:S01]  /*cd10*/  UIADD3.X UR9, URZ, UR7, URZ, UP0, !UPT ;  /* 0x000000073f097290 */ /* 0x000fe200087fe43f */
[----:B------:R-:W-:Y:S01]  /*cd20*/  UMOV UR12, 0x0 ;  /* 0x00000000000c7882 */ /* 0x000fe20000000000 */
[----:B------:R-:W-:Y:S01]  /*cd30*/  UMOV UR13, 0x10000000 ;  /* 0x10000000000d7882 */ /* 0x000fe20000000000 */
[----:B------:R-:W-:-:S06]  /*cd40*/  UMOV UR19, UR11 ;  /* 0x0000000b00137c82 */ /* 0x000fcc0008000000 */
[----:B------:R3:W-:Y:S02]  /*cd50*/  UTMALDG.3D [UR16], [UR8], desc[UR12] ;  /* 0x00000c10080075b4 */ /* 0x0007e40008011000 */
[----:B---3--:R-:W-:Y:S05]  /*cd60*/  @!P2 BRA `(.L_x_310) ;  /* 0x000000000004a947 */ /* 0x008fea0003800000 */
[----:B------:R-:W-:Y:S01]  /*cd70*/  BPT.TRAP 0x1 ;  /* 0x000000040000795c */ /* 0x000fe20000300000 */
.L_x_310:
[----:B-12---:R-:W1:Y:S02]  /*cd80*/  LDC R5, c[0x0][0x800] ;  /* 0x00020000ff057b82 */ /* 0x006e640000000800 */
[----:B-1----:R3:W-:Y:S02]  /*cd90*/  SYNCS.ARRIVE.TRANS64.RED.A0TR RZ, [UR5+0xc8], R5 ;  /* 0x0000c805ffff79a7 */ /* 0x0027e40008300405 */
.L_x_309:
[----:B------:R-:W-:Y:S05]  /*cda0*/  BSYNC B0 ;  /* 0x0000000000007941 */ /* 0x000fea0003800000 */
.L_x_308:
[----:B------:R-:W-:Y:S05]  /*cdb0*/  @!P2 BRA `(.L_x_311) ;  /* 0x000000000004a947 */ /* 0x000fea0003800000 */
[----:B------:R-:W-:Y:S01]  /*cdc0*/  BPT.TRAP 0x1 ;  /* 0x000000040000795c */ /* 0x000fe20000300000 */
.L_x_311:
[----:B------:R-:W-:-:S04]  /*cdd0*/  UIADD3 UR4, UR5, 0xc8, URZ ;  /* 0x000000c805047890 */ /* 0x000fc8000fffe03f */
[----:B------:R-:W-:-:S09]  /*cde0*/  UPRMT UR4, UR36, 0x654, UR4 ;  /* 0x0000065424047896 */ /* 0x000fd20008000004 */
[----:B------:R-:W-:Y:S01]  /*cdf0*/  SYNCS.ARRIVE.TRANS64.RED.A1T0 RZ, [UR4], RZ ;  /* 0x000000ffffff79a7 */ /* 0x000fe20008100404 */
[----:B------:R-:W-:Y:S05]  /*ce00*/  @!P2 BRA `(.L_x_312) ;  /* 0x000000000004a947 */ /* 0x000fea0003800000 */
[----:B------:R-:W-:Y:S01]  /*ce10*/  BPT.TRAP 0x1 ;  /* 0x000000040000795c */ /* 0x000fe20000300000 */
.L_x_312:
[----:B------:R-:W4:Y:S02]  /*ce20*/  SYNCS.PHASECHK.TRANS64.TRYWAIT P1, [UR5+0xf0], R4 ;  /* 0x0000f004ff0075a7 */ /* 0x000f240008020145 */
[----:B----4-:R-:W-:Y:S05]  /*ce30*/  @!P1 BRA `(.L_x_313) ;  /* 0x0000002000889947 */ /* 0x010fea0003800000 */
.L_x_373:
        /* <DEDUP_REMOVED lines=12> */
[----:B----4-:R-:W-:Y:S05]  /*cf00*/  @!P2 BRA `(.L_x_316) ;  /* 0x000000000004a947 */ /* 0x010fea0003800000 */
[----:B------:R-:W-:Y:S01]  /*cf10*/  BPT.TRAP 0x1 ;  /* 0x000000040000795c */ /* 0x000fe20000300000 */
.L_x_316:
[----:B-123--:R-:W1:Y:S02]  /*cf20*/  LDC R5, c[0x0][0x800] ;  /* 0x00020000ff057b82 */ /* 0x00ee640000000800 */
[----:B-1----:R4:W-:Y:S02]  /*cf30*/  SYNCS.ARRIVE.TRANS64.RED.A0TR RZ, [UR5+0xd0], R5 ;  /* 0x0000d005ffff79a7 */ /* 0x0029e40008300405 */
.L_x_315:
[----:B------:R-:W-:Y:S05]  /*cf40*/  BSYNC B0 ;  /* 0x0000000000007941 */ /* 0x000fea0003800000 */
.L_x_314:
[----:B------:R-:W-:Y:S05]  /*cf50*/  @!P2 BRA `(.L_x_317) ;  /* 0x000000000004a947 */ /* 0x000fea0003800000 */
[----:B------:R-:W-:Y:S01]  /*cf60*/  BPT.TRAP 0x1 ;  /* 0x000000040000795c */ /* 0x000fe20000300000 */
.L_x_317:
[----:B------:R-:W-:-:S04]  /*cf70*/  UIADD3 UR4, UR5, 0xd0, URZ ;  /* 0x000000d005047890 */ /* 0x000fc8000fffe03f */
[----:B------:R-:W-:-:S09]  /*cf80*/  UPRMT UR4, UR36, 0x654, UR4 ;  /* 0x0000065424047896 */ /* 0x000fd20008000004 */
[----:B------:R-:W-:Y:S01]  /*cf90*/  SYNCS.ARRIVE.TRANS64.RED.A1T0 RZ, [UR4], RZ ;  /* 0x000000ffffff79a7 */ /* 0x000fe20008100404 */
[----:B------:R-:W-:Y:S05]  /*cfa0*/  @!P2 BRA `(.L_x_318) ;  /* 0x000000000004a947 */ /* 0x000fea0003800000 */
[----:B------:R-:W-:Y:S01]  /*cfb0*/  BPT.TRAP 0x1 ;  /* 0x000000040000795c */ /* 0x000fe20000300000 */
.L_x_318:
[----:B------:R-:W5:Y:S02]  /*cfc0*/  SYNCS.PHASECHK.TRANS64.TRYWAIT P1, [UR5+0xf8], R4 ;  /* 0x0000f804ff0075a7 */ /* 0x000f640008020145 */
[----:B-----5:R-:W-:Y:S05]  /*cfd0*/  @!P1 BRA `(.L_x_319) ;  /* 0x0000002000389947 */ /* 0x020fea0003800000 */
.L_x_374:
[----:B------:R-:W-:Y:S04]  /*cfe0*/  BSSY B0, `(.L_x_320) ;  /* 0x0000010000007945 */ /* 0x000fe80003800000 */
[----:B------:R-:W-:Y:S05]  /*cff0*/  @!P0 BRA `(.L_x_321) ;  /* 0x0000000000388947 */ /* 0x000fea0003800000 */
[----:B------:R-:W-:Y:S01]  /*d000*/  R2UR UR20, R6 ;  /* 0x00000000061472ca */ /* 0x000fe200000e0000 */
[----:B------:R-:W-:Y:S02]  /*d010*/  UIADD3 UR8, UP0, UR6, 0x3f0, URZ ;  /* 0x000003f006087890 */ /* 0x000fe4000ff1e03f */
        /* <DEDUP_REMOVED lines=8> */
[----:B-1----:R-:W-:Y:S05]  /*d0a0*/  @!P2 BRA `(.L_x_322) ;  /* 0x000000000004a947 */ /* 0x002fea0003800000 */
[----:B------:R-:W-:Y:S01]  /*d0b0*/  BPT.TRAP 0x1 ;  /* 0x000000040000795c */ /* 0x000fe20000300000 */
.L_x_322:
[----:B------:R-:W1:Y:S02]  /*d0c0*/  LDC R4, c[0x0][0x800] ;  /* 0x00020000ff047b82 */ /* 0x000e640000000800 */
[----:B-1----:R1:W-:Y:S02]  /*d0d0*/  SYNCS.ARRIVE.TRANS64.RED.A0TR RZ, [UR5+0xd8], R4 ;  /* 0x0000d804ffff79a7 */ /* 0x0023e40008300405 */
.L_x_321:
[----:B------:R-:W-:Y:S05]  /*d0e0*/  BSYNC B0 ;  /* 0x0000000000007941 */ /* 0x000fea0003800000 */
.L_x_320:
[----:B------:R-:W-:Y:S05]  /*d0f0*/  @!P2 BRA `(.L_x_323) ;  /* 0x000000000004a947 */ /* 0x000fea0003800000 */
[----:B------:R-:W-:Y:S01]  /*d100*/  BPT.TRAP 0x1 ;  /* 0x000000040000795c */ /* 0x000fe20000300000 */
.L_x_323:
[----:B------:R-:W-:Y:S01]  /*d110*/  IADD3 R16, P0, R16, UR38, RZ ;  /* 0x0000002610107c10 */ /* 0x000fe2000ff1e0ff */
[----:B------:R-:W-:Y:S01]  /*d120*/  UIADD3 UR4, UR5, 0xd8, URZ ;  /* 0x000000d805047890 */ /* 0x000fe2000fffe03f */
[----:B------:R-:W-:Y:S02]  /*d130*/  LOP3.LUT R9, R9, 0x1, RZ, 0x3c, !PT ;  /* 0x0000000109097812 */ /* 0x000fe400078e3cff */
[----:B------:R-:W-:Y:S01]  /*d140*/  IADD3.X R17, R17, UR37, RZ, P0, !PT ;  /* 0x0000002511117c10 */ /* 0x000fe200087fe4ff */
[----:B------:R-:W-:Y:S01]  /*d150*/  UPRMT UR4, UR36, 0x654, UR4 ;  /* 0x0000065424047896 */ /* 0x000fe20008000004 */
[----:B------:R-:W-:Y:S02]  /*d160*/  ISETP.GE.U32.AND P0, PT, R16, UR22, PT ;  /* 0x0000001610007c0c */ /* 0x000fe4000bf06070 */
[----:B------:R-:W-:Y:S02]  /*d170*/  PRMT R7, RZ, 0x7610, R7 ;  /* 0x00007610ff077816 */ /* 0x000fe40000000007 */
[----:B------:R-:W-:-:S02]  /*d180*/  ISETP.GE.U32.AND.EX P0, PT, R17, UR23, PT, P0 ;  /* 0x0000001711007c0c */ /* 0x000fc4000bf06100 */
[----:B-1234-:R-:W-:Y:S02]  /*d190*/  MOV R5, 0xffffffff ;  /* 0xffffffff00057802 */ /* 0x01efe40000000f00 */
[----:B------:R-:W-:Y:S01]  /*d1a0*/  SYNCS.ARRIVE.TRANS64.RED.A1T0 RZ, [UR4], RZ ;  /* 0x000000ffffff79a7 */ /* 0x000fe20008100404 */
[----:B------:R-:W-:Y:S02]  /*d1b0*/  MOV R4, 0xffffffff ;  /* 0xffffffff00047802 */ /* 0x000fe40000000f00 */
[----:B------:R-:W-:-:S06]  /*d1c0*/  MOV R6, 0xffffffff ;  /* 0xffffffff00067802 */ /* 0x000fcc0000000f00 */
[----:B------:R-:W-:Y:S05]  /*d1d0*/  @P0 BRA `(.L_x_324) ;  /* 0x0000000400580947 */ /* 0x000fea0003800000 */
[----:B------:R-:W1:Y:S01]  /*d1e0*/  S2R R18, SR_CTAID.X ;  /* 0x0000000000127919 */ /* 0x000e620000002500 */
[----:B------:R-:W2:Y:S01]  /*d1f0*/  LDC.64 R14, c[0x0][0x8d0] ;  /* 0x00023400ff0e7b82 */ /* 0x000ea20000000a00 */
[----:B------:R-:W-:Y:S01]  /*d200*/  ULDC UR4, c[0x0][0x150] ;  /* 0x0000540000047ab9 */ /* 0x000fe20000000800 */
[----:B------:R-:W-:Y:S01]  /*d210*/  MOV R22, R17 ;  /* 0x0000001100167202 */ /* 0x000fe20000000f00 */
[----:B------:R-:W3:Y:S05]  /*d220*/  S2R R20, SR_CTAID.Y ;  /* 0x0000000000147919 */ /* 0x000eea0000002600 */
[----:B------:R-:W4:Y:S08]  /*d230*/  LDC R5, c[0x0][0x144] ;  /* 0x00005100ff057b82 */ /* 0x000f300000000800 */
[----:B------:R-:W4:Y:S01]  /*d240*/  LDC R21, c[0x0][0x8d8] ;  /* 0x00023600ff157b82 */ /* 0x000f220000000800 */
[----:B--2---:R-:W-:-:S04]  /*d250*/  ISETP.NE.U32.AND P0, PT, R14, RZ, PT ;  /* 0x000000ff0e00720c */ /* 0x004fc80003f05070 */
[----:B------:R-:W-:Y:S02]  /*d260*/  ISETP.NE.AND.EX P0, PT, R15, RZ, PT, P0 ;  /* 0x000000ff0f00720c */ /* 0x000fe40003f05300 */
[----:B-1----:R-:W-:Y:S02]  /*d270*/  I2FP.F32.U32 R4, R18 ;  /* 0x0000001200047245 */ /* 0x002fe40000201000 */
[----:B---3--:R-:W-:-:S03]  /*d280*/  I2FP.F32.U32 R23, R20 ;  /* 0x0000001400177245 */ /* 0x008fc60000201000 */
[----:B------:R-:W-:-:S06]  /*d290*/  FMUL R4, R4, UR4 ;  /* 0x0000000404047c20 */ /* 0x000fcc0008400000 */
[----:B------:R-:W1:Y:S02]  /*d2a0*/  F2I.U32.TRUNC.NTZ R4, R4 ;  /* 0x0000000400047305 */ /* 0x000e64000020f000 */
[----:B-1----:R-:W-:-:S04]  /*d2b0*/  IMAD.MOV R6, RZ, RZ, -R4 ;  /* 0x000000ffff067224 */ /* 0x002fc800078e0a04 */
[----:B----4-:R-:W-:Y:S01]  /*d2c0*/  IMAD R18, R5, R6, R18 ;  /* 0x0000000605127224 */ /* 0x010fe200078e0212 */
[----:B------:R-:W-:Y:S01]  /*d2d0*/  MOV R6, R16 ;  /* 0x0000001000067202 */ /* 0x000fe20000000f00 */
[----:B------:R-:W-:Y:S06]  /*d2e0*/  @!P0 BRA `(.L_x_325) ;  /* 0x0000000000308947 */ /* 0x000fec0003800000 */
[----:B------:R-:W1:Y:S02]  /*d2f0*/  LDC R5, c[0x0][0x8dc] ;  /* 0x00023700ff057b82 */ /* 0x000e640000000800 */
[----:B-1----:R-:W-:-:S04]  /*d300*/  IADD3 R5, P0, R16, R5, RZ ;  /* 0x0000000510057210 */ /* 0x002fc80007f1e0ff */
[----:B------:R-:W-:-:S05]  /*d310*/  IADD3.X R19, RZ, R17, RZ, P0, !PT ;  /* 0x00000011ff137210 */ /* 0x000fca00007fe4ff */
[----:B------:R-:W-:-:S04]  /*d320*/  IMAD.WIDE.U32 R6, R19, R14, RZ ;  /* 0x0000000e13067225 */ /* 0x000fc800078e00ff */
[----:B------:R-:W-:-:S04]  /*d330*/  IMAD.WIDE.U32 R6, P0, R5, R15, R6 ;  /* 0x0000000f05067225 */ /* 0x000fc80007800006 */
[----:B------:R-:W-:Y:S01]  /*d340*/  IMAD.WIDE.U32 R4, R5, R14, RZ ;  /* 0x0000000e05047225 */ /* 0x000fe200078e00ff */
[----:B------:R-:W-:-:S04]  /*d350*/  MOV R4, R7 ;  /* 0x0000000700047202 */ /* 0x000fc80000000f00 */
[----:B------:R-:W-:Y:S01]  /*d360*/  IADD3 RZ, P1, R5, R6, RZ ;  /* 0x0000000605ff7210 */ /* 0x000fe20007f3e0ff */
[----:B------:R-:W-:-:S04]  /*d370*/  IMAD.X R5, RZ, RZ, RZ, P0 ;  /* 0x000000ffff057224 */ /* 0x000fc800000e06ff */
[----:B------:R-:W-:-:S03]  /*d380*/  IMAD.WIDE.U32.X R4, R19, R15, R4, P1 ;  /* 0x0000000f13047225 */ /* 0x000fc600008e0404 */
[----:B------:R-:W-:Y:S02]  /*d390*/  MOV R6, R4 ;  /* 0x0000000400067202 */ /* 0x000fe40000000f00 */
[----:B------:R-:W-:-:S07]  /*d3a0*/  MOV R22, R5 ;  /* 0x0000000500167202 */ /* 0x000fce0000000f00 */
.L_x_325:
[----:B------:R-:W-:Y:S01]  /*d3b0*/  ULDC UR4, c[0x0][0x154] ;  /* 0x0000550000047ab9 */ /* 0x000fe20000000800 */
[----:B------:R-:W1:Y:S01]  /*d3c0*/  LDC R7, c[0x0][0x148] ;  /* 0x00005200ff077b82 */ /* 0x000e620000000800 */
[----:B------:R-:W-:Y:S01]  /*d3d0*/  FMUL R14, R23, UR4 ;  /* 0x00000004170e7c20 */ /* 0x000fe20008400000 */
[----:B------:R-:W-:Y:S02]  /*d3e0*/  ISETP.NE.AND P2, PT, R2, 0x1, PT ;  /* 0x000000010200780c */ /* 0x000fe40003f45270 */
[-CC-:B------:R-:W-:Y:S02]  /*d3f0*/  SHF.R.U64 R19, R6, R21.reuse, R22.reuse ;  /* 0x0000001506137219 */ /* 0x180fe40000001216 */
[----:B------:R-:W-:Y:S01]  /*d400*/  SHF.R.U32.HI R21, RZ, R21, R22 ;  /* 0x00000015ff157219 */ /* 0x000fe20000011616 */
[----:B------:R-:W2:Y:S01]  /*d410*/  F2I.U32.TRUNC.NTZ R14, R14 ;  /* 0x0000000e000e7305 */ /* 0x000ea2000020f000 */
[----:B------:R-:W3:Y:S01]  /*d420*/  LDC.64 R4, c[0x0][0x8c8] ;  /* 0x00023200ff047b82 */ /* 0x000ee20000000a00 */
[----:B------:R-:W-:-:S05]  /*d430*/  IADD3 R23, P0, RZ, -R19, RZ ;  /* 0x80000013ff177210 */ /* 0x000fca0007f1e0ff */
[----:B------:R-:W-:Y:S02]  /*d440*/  IMAD.X R21, RZ, RZ, ~R21, P0 ;  /* 0x000000ffff157224 */ /* 0x000fe400000e0e15 */
[----:B------:R-:W4:Y:S01]  /*d450*/  LDC R22, c[0x0][0x8c0] ;  /* 0x00023000ff167b82 */ /* 0x000f220000000800 */
[----:B--2---:R-:W-:-:S07]  /*d460*/  IADD3 R15, -R14, RZ, RZ ;  /* 0x000000ff0e0f7210 */ /* 0x004fce0007ffe1ff */
[----:B------:R-:W2:Y:S01]  /*d470*/  LDC R26, c[0x0][0x8f0] ;  /* 0x00023c00ff1a7b82 */ /* 0x000ea20000000800 */
[----:B-1----:R-:W-:-:S07]  /*d480*/  @P2 IMAD R18, R7, R15, R20 ;  /* 0x0000000f07122224 */ /* 0x002fce00078e0214 */
[----:B------:R-:W1:Y:S01]  /*d490*/  LDC.64 R14, c[0x0][0x8e8] ;  /* 0x00023a00ff0e7b82 */ /* 0x000e620000000a00 */
[----:B---3--:R-:W-:-:S04]  /*d4a0*/  IMAD R6, R21, R4, RZ ;  /* 0x0000000415067224 */ /* 0x008fc800078e02ff */
[C---:B------:R-:W-:Y:S02]  /*d4b0*/  IMAD R7, R23.reuse, R5, R6 ;  /* 0x0000000517077224 */ /* 0x040fe400078e0206 */
[----:B------:R-:W-:Y:S01]  /*d4c0*/  IMAD.WIDE.U32 R4, R23, R4, R16 ;  /* 0x0000000417047225 */ /* 0x000fe200078e0010 */
[----:B------:R-:W3:Y:S04]  /*d4d0*/  LDC R21, c[0x0][0x8b0] ;  /* 0x00022c00ff157b82 */ /* 0x000ee80000000800 */
[----:B------:R-:W-:-:S04]  /*d4e0*/  IADD3 R5, R5, R7, RZ ;  /* 0x0000000705057210 */ /* 0x000fc80007ffe0ff */
[----:B------:R-:W5:Y:S01]  /*d4f0*/  LDC R6, c[0x0][0x900] ;  /* 0x00024000ff067b82 */ /* 0x000f620000000800 */
[-CC-:B----4-:R-:W-:Y:S02]  /*d500*/  SHF.R.U64 R25, R4, R22.reuse, R5.reuse ;  /* 0x0000001604197219 */ /* 0x190fe40000001205 */
[----:B------:R-:W-:-:S05]  /*d510*/  SHF.R.U32.HI R4, RZ, R22, R5 ;  /* 0x00000016ff047219 */ /* 0x000fca0000011605 */
[----:B------:R-:W4:Y:S01]  /*d520*/  LDC R22, c[0x0][0x8e0] ;  /* 0x00023800ff167b82 */ /* 0x000f220000000800 */
[----:B-1----:R-:W-:-:S04]  /*d530*/  ISETP.NE.U32.AND P0, PT, R14, RZ, PT ;  /* 0x000000ff0e00720c */ /* 0x002fc80003f05070 */
[----:B------:R-:W-:-:S03]  /*d540*/  ISETP.NE.AND.EX P0, PT, R15, RZ, PT, P0 ;  /* 0x000000ff0f00720c */ /* 0x000fc60003f05300 */
[----:B------:R-:W1:Y:S01]  /*d550*/  LDC R23, c[0x0][0x8b8] ;  /* 0x00022e00ff177b82 */ /* 0x000e620000000800 */
[-CC-:B---3--:R-:W-:Y:S02]  /*d560*/  SHF.R.U32.HI R5, RZ, R21.reuse, R4.reuse ;  /* 0x00000015ff057219 */ /* 0x188fe40000011604 */
[----:B------:R-:W-:-:S05]  /*d570*/  SHF.R.U64 R24, R25, R21, R4 ;  /* 0x0000001519187219 */ /* 0x000fca0000001204 */
[----:B------:R-:W3:Y:S01]  /*d580*/  LDC R20, c[0x0][0x8a8] ;  /* 0x00022a00ff147b82 */ /* 0x000ee20000000800 */
[-CC-:B-----5:R-:W-:Y:S02]  /*d590*/  SHF.R.U32.HI R27, RZ, R6.reuse, R5.reuse ;  /* 0x00000006ff1b7219 */ /* 0x1a0fe40000011605 */
[----:B------:R-:W-:-:S03]  /*d5a0*/  SHF.R.U64 R21, R24, R6, R5 ;  /* 0x0000000618157219 */ /* 0x000fc60000001205 */
[----:B------:R-:W-:Y:S01]  /*d5b0*/  IMAD.MOV.U32 R5, RZ, RZ, R27 ;  /* 0x000000ffff057224 */ /* 0x000fe200078e001b */
[----:B------:R-:W-:Y:S01]  /*d5c0*/  MOV R4, R21 ;  /* 0x0000001500047202 */ /* 0x000fe20000000f00 */
[----:B--2---:R-:W-:Y:S06]  /*d5d0*/  @!P0 BRA `(.L_x_326) ;  /* 0x0000000000288947 */ /* 0x004fec0003800000 */
[----:B------:R-:W2:Y:S02]  /*d5e0*/  LDC R4, c[0x0][0x8f4] ;  /* 0x00023d00ff047b82 */ /* 0x000ea40000000800 */
[----:B--2---:R-:W-:-:S04]  /*d5f0*/  IADD3 R5, P0, R21, R4, RZ ;  /* 0x0000000415057210 */ /* 0x004fc80007f1e0ff */
[----:B------:R-:W-:-:S05]  /*d600*/  IADD3.X R27, RZ, R27, RZ, P0, !PT ;  /* 0x0000001bff1b7210 */ /* 0x000fca00007fe4ff */
[----:B------:R-:W-:-:S04]  /*d610*/  IMAD.WIDE.U32 R6, R27, R14, RZ ;  /* 0x0000000e1b067225 */ /* 0x000fc800078e00ff */
[----:B------:R-:W-:-:S04]  /*d620*/  IMAD.WIDE.U32 R6, P0, R5, R15, R6 ;  /* 0x0000000f05067225 */ /* 0x000fc80007800006 */
[----:B------:R-:W-:Y:S01]  /*d630*/  IMAD.WIDE.U32 R4, R5, R14, RZ ;  /* 0x0000000e05047225 */ /* 0x000fe200078e00ff */
[----:B------:R-:W-:-:S04]  /*d640*/  MOV R4, R7 ;  /* 0x0000000700047202 */ /* 0x000fc80000000f00 */
[----:B------:R-:W-:Y:S02]  /*d650*/  IADD3 RZ, P1, R5, R6, RZ ;  /* 0x0000000605ff7210 */ /* 0x000fe40007f3e0ff */
[----:B------:R-:W-:-:S03]  /*d660*/  IADD3.X R5, RZ, RZ, RZ, P0, !PT ;  /* 0x000000ffff057210 */ /* 0x000fc600007fe4ff */
[----:B------:R-:W-:-:S08]  /*d670*/  IMAD.WIDE.U32.X R4, R27, R15, R4, P1 ;  /* 0x0000000f1b047225 */ /* 0x000fd000008e0404 */
.L_x_326:
[----:B------:R-:W-:Y:S02]  /*d680*/  SHF.R.U64 R26, R4, R26, R5 ;  /* 0x0000001a041a7219 */ /* 0x000fe40000001205 */
[----:B------:R-:W-:Y:S02]  /*d690*/  LOP3.LUT R5, R24, R13, RZ, 0xc0, !PT ;  /* 0x0000000d18057212 */ /* 0x000fe400078ec0ff */
[----:B------:R-:W-:Y:S01]  /*d6a0*/  LOP3.LUT R25, R25, R12, RZ, 0xc0, !PT ;  /* 0x0000000c19197212 */ /* 0x000fe200078ec0ff */
[----:B------:R-:W-:Y:S01]  /*d6b0*/  IMAD.MOV R4, RZ, RZ, -R26 ;  /* 0x000000ffff047224 */ /* 0x000fe200078e0a1a */
[----:B------:R-:W-:Y:S01]  /*d6c0*/  MOV R7, 0x1 ;  /* 0x0000000100077802 */ /* 0x000fe20000000f00 */
[----:B------:R-:W-:Y:S01]  /*d6d0*/  IMAD R5, R10, R26, R5 ;  /* 0x0000001a0a057224 */ /* 0x000fe200078e0205 */
[----:B------:R-:W-:Y:S01]  /*d6e0*/  MOV R6, R19 ;  /* 0x0000001300067202 */ /* 0x000fe20000000f00 */
[----:B----4-:R-:W-:Y:S02]  /*d6f0*/  IMAD R21, R4, R22, R21 ;  /* 0x0000001604157224 */ /* 0x010fe400078e0215 */
[----:B-1----:R-:W-:-:S02]  /*d700*/  IMAD R18, R5, R23, R18 ;  /* 0x0000001705127224 */ /* 0x002fc400078e0212 */
[----:B---3--:R-:W-:-:S05]  /*d710*/  IMAD R21, R21, R20, R25 ;  /* 0x0000001415157224 */ /* 0x008fca00078e0219 */
[----:B------:R-:W-:Y:S02]  /*d720*/  SEL R4, R21, R18, !P2 ;  /* 0x0000001215047207 */ /* 0x000fe40005000000 */
[----:B------:R-:W-:-:S07]  /*d730*/  SEL R5, R18, R21, !P2 ;  /* 0x0000001512057207 */ /* 0x000fce0005000000 */
.L_x_324:
[----:B------:R-:W-:-:S13]  /*d740*/  LOP3.LUT P0, RZ, R7, 0xff, RZ, 0xc0, !PT ;  /* 0x000000ff07ff7812 */ /* 0x000fda000780c0ff */
[----:B------:R-:W-:Y:S05]  /*d750*/  @P0 BRA `(.L_x_327) ;  /* 0xfffffff000580947 */ /* 0x000fea000383ffff */
.L_x_295:
[----:B------:R-:W-:Y:S01]  /*d760*/  ELECT P0, URZ, PT ;  /* 0x00000000003f782f */ /* 0x000fe20003800000 */
[----:B------:R-:W-:-:S12]  /*d770*/  BSSY B0, `(.L_x_328) ;  /* 0x000001b000007945 */ /* 0x000fd80003800000 */
[----:B------:R-:W-:Y:S05]  /*d780*/  @!P0 BRA `(.L_x_329) ;  /* 0x0000000000648947 */ /* 0x000fea0003800000 */
[----:B------:R-:W-:-:S04]  /*d790*/  LOP3.LUT R0, R0, 0x2, RZ, 0xfc, !PT ;  /* 0x0000000200007812 */ /* 0x000fc800078efcff */
[----:B------:R-:W-:-:S13]  /*d7a0*/  ISETP.NE.AND P1, PT, R0, 0x3, PT ;  /* 0x000000030000780c */ /* 0x000fda0003f25270 */
[----:B------:R-:W-:Y:S05]  /*d7b0*/  @!P1 BRA `(.L_x_330) ;  /* 0x0000000000049947 */ /* 0x000fea0003800000 */
[----:B------:R-:W-:Y:S01]  /*d7c0*/  BPT.TRAP 0x1 ;  /* 0x000000040000795c */ /* 0x000fe20000300000 */
.L_x_330:
[----:B------:R-:W-:Y:S02]  /*d7d0*/  MOV R2, 0x400 ;  /* 0x0000040000027802 */ /* 0x000fe40000000f00 */
[----:B------:R-:W-:Y:S02]  /*d7e0*/  MOV R3, UR36 ;  /* 0x0000002400037c02 */ /* 0x000fe40008000f00 */
[----:B------:R-:W-:Y:S02]  /*d7f0*/  SHF.L.U32 R0, R9, 0x1f, RZ ;  /* 0x0000001f09007819 */ /* 0x000fe400000006ff */
[----:B------:R-:W-:-:S04]  /*d800*/  LEA R3, R3, R2, 0x18 ;  /* 0x0000000203037211 */ /* 0x000fc800078ec0ff */
[----:B------:R-:W1:Y:S02]  /*d810*/  SYNCS.PHASECHK.TRANS64.TRYWAIT P0, [R3+URZ+0xe0], R0 ;  /* 0x0000e000030075a7 */ /* 0x000e64000800017f */
[----:B-1----:R-:W-:Y:S05]  /*d820*/  @!P0 BRA `(.L_x_331) ;  /* 0x00000018003c8947 */ /* 0x002fea0003800000 */
.L_x_375:
[----:B------:R-:W-:Y:S05]  /*d830*/  @!P1 BRA `(.L_x_332) ;  /* 0x0000000000049947 */ /* 0x000fea0003800000 */
[----:B------:R-:W-:Y:S01]  /*d840*/  BPT.TRAP 0x1 ;  /* 0x000000040000795c */ /* 0x000fe20000300000 */
.L_x_332:
[----:B------:R-:W3:Y:S02]  /*d850*/  SYNCS.PHASECHK.TRANS64.TRYWAIT P0, [R3+URZ+0xe8], R0 ;  /* 0x0000e800030075a7 */ /* 0x000ee4000800017f */
[----:B---3--:R-:W-:Y:S05]  /*d860*/  @!P0 BRA `(.L_x_333) ;  /* 0x0000001800408947 */ /* 0x008fea0003800000 */
.L_x_376:
[----:B------:R-:W-:Y:S05]  /*d870*/  @!P1 BRA `(.L_x_334) ;  /* 0x0000000000049947 */ /* 0x000fea0003800000 */
[----:B------:R-:W-:Y:S01]  /*d880*/  BPT.TRAP 0x1 ;  /* 0x000000040000795c */ /* 0x000fe20000300000 */
.L_x_334:
[----:B------:R-:W4:Y:S02]  /*d890*/  SYNCS.PHASECHK.TRANS64.TRYWAIT P0, [R3+URZ+0xf0], R0 ;  /* 0x0000f000030075a7 */ /* 0x000f24000800017f */
[----:B----4-:R-:W-:Y:S05]  /*d8a0*/  @!P0 BRA `(.L_x_335) ;  /* 0x0000001800448947 */ /* 0x010fea0003800000 */
.L_x_377:
[----:B------:R-:W-:Y:S05]  /*d8b0*/  @!P1 BRA `(.L_x_336) ;  /* 0x0000000000049947 */ /* 0x000fea0003800000 */
[----:B------:R-:W-:Y:S01]  /*d8c0*/  BPT.TRAP 0x1 ;  /* 0x000000040000795c */ /* 0x000fe20000300000 */
.L_x_336:
[----:B-1-34-:R-:W-:-:S07]  /*d8d0*/  SHF.L.U32 R0, R9, 0x1f, RZ ;  /* 0x0000001f09007819 */ /* 0x01afce00000006ff */
.L_x_337:
[----:B-1----:R1:W3:Y:S02]  /*d8e0*/  SYNCS.PHASECHK.TRANS64.TRYWAIT P0, [R3+URZ+0xf8], R0 ;  /* 0x0000f800030075a7 */ /* 0x0022e4000800017f */
[----:B---3--:R-:W-:Y:S05]  /*d8f0*/  @!P0 NANOSLEEP.SYNCS 0x989680 ;  /* 0x009896800000895d */ /* 0x008fea0003900000 */
[----:B------:R-:W3:Y:S02]  /*d900*/  @!P0 SYNCS.PHASECHK.TRANS64 P0, [R3+URZ+0xf8], R0 ;  /* 0x0000f800030085a7 */ /* 0x000ee4000800007f */
[----:B---3--:R-:W-:Y:S05]  /*d910*/  @!P0 BRA `(.L_x_337) ;  /* 0xfffffffc00f08947 */ /* 0x008fea000383ffff */
.L_x_329:
[----:B------:R-:W-:Y:S05]  /*d920*/  BSYNC B0 ;  /* 0x0000000000007941 */ /* 0x000fea0003800000 */
.L_x_328:
[----:B------:R-:W-:Y:S05]  /*d930*/  EXIT ;  /* 0x000000000000794d */ /* 0x000fea0003800000 */
.L_x_290:
[----:B------:R-:W-:Y:S01]  /*d940*/  LOP3.LUT P0, RZ, R12, 0xff, RZ, 0xc0, !PT ;  /* 0x000000ff0cff7812 */ /* 0x000fe2000780c0ff */
[----:B------:R-:W-:Y:S01]  /*d950*/  IMAD.MOV.U32 R0, RZ, RZ, 0x1 ;  /* 0x00000001ff007424 */ /* 0x000fe200078e00ff */
[----:B------:R-:W-:-:S11]  /*d960*/  MOV R12, RZ ;  /* 0x000000ff000c7202 */ /* 0x000fd60000000f00 */
[----:B------:R-:W-:Y:S05]  /*d970*/  @!P0 BRA `(.L_x_338) ;  /* 0x0000000c00108947 */ /* 0x000fea0003800000 */
[----:B------:R-:W1:Y:S01]  /*d980*/  LDC R0, c[0x0][0x28c] ;  /* 0x0000a300ff007b82 */ /* 0x000e620000000800 */
[C---:B------:R-:W-:Y:S01]  /*d990*/  LOP3.LUT P2, RZ, R18.reuse, 0x7f, RZ, 0xc0, !PT ;  /* 0x0000007f12ff7812 */ /* 0x040fe2000784c0ff */
[----:B------:R-:W-:Y:S01]  /*d9a0*/  ULDC UR5, c[0x0][0x900] ;  /* 0x0002400000057ab9 */ /* 0x000fe20000000800 */
[----:B------:R-:W-:Y:S01]  /*d9b0*/  LOP3.LUT P0, RZ, R18, 0x1f, RZ, 0xc0, !PT ;  /* 0x0000001f12ff7812 */ /* 0x000fe2000780c0ff */
[----:B------:R-:W-:Y:S01]  /*d9c0*/  UMOV UR6, 0xffffffff ;  /* 0xffffffff00067882 */ /* 0x000fe20000000000 */
[----:B------:R-:W-:Y:S01]  /*d9d0*/  BSSY B0, `(.L_x_338) ;  /* 0x00000be000007945 */ /* 0x000fe20003800000 */
[----:B------:R-:W-:Y:S01]  /*d9e0*/  USHF.L.U32 UR6, UR6, UR5, URZ ;  /* 0x0000000506067299 */ /* 0x000fe2000800063f */
[----:B------:R-:W-:Y:S01]  /*d9f0*/  MOV R13, 0x1 ;  /* 0x00000001000d7802 */ /* 0x000fe20000000f00 */
[----:B------:R-:W-:Y:S01]  /*da00*/  ULDC UR4, c[0x0][0x8a8] ;  /* 0x00022a0000047ab9 */ /* 0x000fe20000000800 */
[----:B------:R-:W-:Y:S01]  /*da10*/  LOP3.LUT R11, R19, 0x2, RZ, 0xfc, !PT ;  /* 0x00000002130b7812 */ /* 0x000fe200078efcff */
[----:B------:R-:W-:Y:S01]  /*da20*/  UMOV UR7, 0x1 ;  /* 0x0000000100077882 */ /* 0x000fe20000000000 */
[----:B------:R-:W-:Y:S01]  /*da30*/  PLOP3.LUT P0, PT, P0, P2, PT, 0x8a, 0x0 ;  /* 0x000000000000781c */ /* 0x000fe20000705172 */
[----:B------:R-:W-:Y:S01]  /*da40*/  UIADD3 UR15, UR4, -0x1, URZ ;  /* 0xffffffff040f7890 */ /* 0x000fe2000fffe03f */
[----:B------:R-:W-:Y:S01]  /*da50*/  MOV R12, RZ ;  /* 0x000000ff000c7202 */ /* 0x000fe20000000f00 */
[----:B------:R-:W-:-:S02]  /*da60*/  USHF.L.U32 UR17, UR7, UR5, URZ ;  /* 0x0000000507117299 */ /* 0x000fc4000800063f */
[----:B------:R-:W-:Y:S01]  /*da70*/  ULOP3.LUT UR16, URZ, UR6, URZ, 0x33, !UPT ;  /* 0x000000063f107292 */ /* 0x000fe2000f8e333f */
[----:B------:R-:W-:Y:S01]  /*da80*/  ULDC.64 UR20, c[0x0][0x198] ;  /* 0x0000660000147ab9 */ /* 0x000fe20000000a00 */
[----:B-1----:R-:W-:-:S04]  /*da90*/  IADD3 R0, R0, 0x3f, RZ ;  /* 0x0000003f00007810 */ /* 0x002fc80007ffe0ff */
[----:B------:R-:W-:-:S04]  /*daa0*/  SHF.R.S32.HI R3, RZ, 0x1f, R0 ;  /* 0x0000001fff037819 */ /* 0x000fc80000011400 */
[----:B------:R-:W-:Y:S01]  /*dab0*/  LEA.HI R3, R3, R0, RZ, 0x6 ;  /* 0x0000000003037211 */ /* 0x000fe200078f30ff */
[----:B------:R-:W-:-:S03]  /*dac0*/  IMAD.MOV.U32 R0, RZ, RZ, 0x1 ;  /* 0x00000001ff007424 */ /* 0x000fc600078e00ff */
[----:B------:R-:W-:-:S04]  /*dad0*/  SHF.R.S32.HI R3, RZ, 0x6, R3 ;  /* 0x00000006ff037819 */ /* 0x000fc80000011403 */
[----:B------:R-:W-:-:S07]  /*dae0*/  IADD3 R10, R3, 0x1, RZ ;  /* 0x00000001030a7810 */ /* 0x000fce0007ffe0ff */
.L_x_350:
[----:B------:R-:W-:-:S03]  /*daf0*/  UMOV UR4, 0xffffffff ;  /* 0xffffffff00047882 */ /* 0x000fc60000000000 */
[----:B------:R-:W-:Y:S05]  /*db00*/  BRA.DIV UR4, `(.L_x_339) ;  /* 0x0000001604c07947 */ /* 0x000fea000b800000 */
[----:B------:R-:W-:-:S13]  /*db10*/  ELECT P6, URZ, PT ;  /* 0x00000000003f782f */ /* 0x000fda00038c0000 */
.L_x_380:
[----:B------:R-:W1:Y:S01]  /*db20*/  LDC R7, c[0x0][0x28c] ;  /* 0x0000a300ff077b82 */ /* 0x000e620000000800 */
[----:B------:R-:W-:Y:S01]  /*db30*/  BSSY B1, `(.L_x_340) ;  /* 0x0000035000017945 */ /* 0x000fe20003800000 */
[----:B-1----:R-:W-:-:S13]  /*db40*/  ISETP.LT.OR P6, PT, R7, 0x1, !P6 ;  /* 0x000000010700780c */ /* 0x002fda00077c1670 */
[----:B------:R-:W-:Y:S05]  /*db50*/  @P6 BRA `(.L_x_341) ;  /* 0x0000000000c86947 */ /* 0x000fea0003800000 */
[----:B------:R-:W-:Y:S01]  /*db60*/  SHF.L.U32 R14, R4, 0x7, RZ ;  /* 0x00000007040e7819 */ /* 0x000fe200000006ff */
[----:B------:R-:W-:Y:S01]  /*db70*/  IMAD.SHL.U32 R15, R5, 0x80, RZ ;  /* 0x00000080050f7824 */ /* 0x000fe200078e00ff */
[----:B------:R-:W-:Y:S01]  /*db80*/  MOV R20, RZ ;  /* 0x000000ff00147202 */ /* 0x000fe20000000f00 */
[----:B------:R-:W-:Y:S01]  /*db90*/  IMAD.MOV.U32 R7, RZ, RZ, R12 ;  /* 0x000000ffff077224 */ /* 0x000fe200078e000c */
[----:B------:R-:W-:Y:S02]  /*dba0*/  MOV R4, R10 ;  /* 0x0000000a00047202 */ /* 0x000fe40000000f00 */
[----:B------:R-:W-:-:S07]  /*dbb0*/  MOV R5, R0 ;  /* 0x0000000000057202 */ /* 0x000fce0000000f00 */
.L_x_345:
[----:B------:R-:W1:Y:S01]  /*dbc0*/  S2R R9, SR_CgaCtaId ;  /* 0x0000000000097919 */ /* 0x000e620000008800 */
[----:B------:R-:W-:-:S04]  /*dbd0*/  MOV R8, 0x400 ;  /* 0x0000040000087802 */ /* 0x000fc80000000f00 */
[----:B-1----:R-:W-:Y:S02]  /*dbe0*/  LEA R18, R9, R8, 0x18 ;  /* 0x0000000809127211 */ /* 0x002fe400078ec0ff */
[----:B------:R-:W-:Y:S01]  /*dbf0*/  SHF.L.U32 R8, R5, 0x1f, RZ ;  /* 0x0000001f05087819 */ /* 0x000fe200000006ff */
[----:B------:R-:W1:Y:S01]  /*dc00*/  @!P2 LDC R9, c[0x0][0x500] ;  /* 0x00014000ff09ab82 */ /* 0x000e620000000800 */
[----:B------:R-:W-:-:S04]  /*dc10*/  LEA R21, R7, R18, 0x3 ;  /* 0x0000001207157211 */ /* 0x000fc800078e18ff */
[----:B------:R-:W2:Y:S02]  /*dc20*/  SYNCS.PHASECHK.TRANS64.TRYWAIT P1, [R21+URZ+0x60], R8 ;  /* 0x00006008150075a7 */ /* 0x000ea4000802017f */
[----:B--2---:R-:W-:Y:S05]  /*dc30*/  @!P1 BRA `(.L_x_342) ;  /* 0x0000001400949947 */ /* 0x004fea0003800000 */
.L_x_381:
[----:B--2---:R-:W-:Y:S01]  /*dc40*/  PRMT R8, R11, 0x9910, RZ ;  /* 0x000099100b087816 */ /* 0x004fe200000000ff */
[----:B-1----:R1:W-:Y:S03]  /*dc50*/  @!P2 SYNCS.ARRIVE.TRANS64 RZ, [R21+URZ], R9 ;  /* 0x0000000915ffa9a7 */ /* 0x0023e6000800003f */
[----:B------:R-:W-:-:S13]  /*dc60*/  ISETP.NE.AND P1, PT, R8, 0x2, PT ;  /* 0x000000020800780c */ /* 0x000fda0003f25270 */
[----:B-1----:R-:W-:Y:S05]  /*dc70*/  @P1 BRA `(.L_x_343) ;  /* 0x0000000000041947 */ /* 0x002fea0003800000 */
[----:B------:R-:W-:Y:S01]  /*dc80*/  BPT.TRAP 0x1 ;  /* 0x000000040000795c */ /* 0x000fe20000300000 */
.L_x_343:
[----:B------:R-:W-:Y:S05]  /*dc90*/  @P0 BRA `(.L_x_344) ;  /* 0x0000000000040947 */ /* 0x000fea0003800000 */
[----:B------:R-:W-:Y:S01]  /*dca0*/  BPT.TRAP 0x1 ;  /* 0x000000040000795c */ /* 0x000fe20000300000 */
.L_x_344:
[----:B------:R-:W-:Y:S01]  /*dcb0*/  LEA R18, R7, R18, 0xd ;  /* 0x0000001207127211 */ /* 0x000fe200078e68ff */
[----:B------:R-:W-:Y:S01]  /*dcc0*/  VIADD R4, R4, 0xffffffff ;  /* 0xffffffff04047836 */ /* 0x000fe20000000000 */
[----:B------:R-:W-:Y:S01]  /*dcd0*/  R2UR UR9, R21 ;  /* 0x00000000150972ca */ /* 0x000fe200000e0000 */
[----:B------:R-:W-:Y:S01]  /*dce0*/  UIADD3 UR4, UP0, UR20, 0xf0, URZ ;  /* 0x000000f014047890 */ /* 0x000fe2000ff1e03f */
[----:B------:R-:W-:Y:S01]  /*dcf0*/  R2UR UR8, R18 ;  /* 0x00000000120872ca */ /* 0x000fe200000e0000 */
[----:B------:R-:W-:Y:S01]  /*dd00*/  UIADD3 UR22, UP1, UR20, 0x1f0, URZ ;  /* 0x000001f014167890 */ /* 0x000fe2000ff3e03f */
[----:B------:R-:W-:Y:S01]  /*dd10*/  R2UR UR11, R15 ;  /* 0x000000000f0b72ca */ /* 0x000fe200000e0000 */
[----:B------:R-:W-:Y:S01]  /*dd20*/  UIADD3.X UR5, URZ, UR21, URZ, UP0, !UPT ;  /* 0x000000153f057290 */ /* 0x000fe200087fe43f */
[----:B------:R-:W-:Y:S01]  /*dd30*/  R2UR UR10, R20 ;  /* 0x00000000140a72ca */ /* 0x000fe200000e0000 */
[----:B------:R-:W-:Y:S01]  /*dd40*/  UIADD3.X UR23, URZ, UR21, URZ, UP1, !UPT ;  /* 0x000000153f177290 */ /* 0x000fe20008ffe43f */
[----:B------:R-:W-:Y:S01]  /*dd50*/  R2UR UR12, R6 ;  /* 0x00000000060c72ca */ /* 0x000fe200000e0000 */
[----:B------:R-:W-:Y:S01]  /*dd60*/  UMOV UR6, 0x0 ;  /* 0x0000000000067882 */ /* 0x000fe20000000000 */
[----:B------:R-:W-:Y:S01]  /*dd70*/  R2UR UR18, R14 ;  /* 0x000000000e1272ca */ /* 0x000fe200000e0000 */
[----:B------:R-:W-:Y:S01]  /*dd80*/  UMOV UR7, 0x10000000 ;  /* 0x1000000000077882 */ /* 0x000fe20000000000 */
[----:B------:R-:W-:-:S02]  /*dd90*/  ISETP.GT.AND P3, PT, R4, 0x1, PT ;  /* 0x000000010400780c */ /* 0x000fc40003f64270 */
[----:B------:R-:W-:Y:S01]  /*dda0*/  IADD3 R7, R7, 0x1, RZ ;  /* 0x0000000107077810 */ /* 0x000fe20007ffe0ff */
[----:B------:R-:W-:Y:S01]  /*ddb0*/  UIADD3 UR13, UR8, 0x6300, URZ ;  /* 0x00006300080d7890 */ /* 0x000fe2000fffe03f */
[----:B------:R-:W-:Y:S01]  /*ddc0*/  IADD3 R20, R20, 0x40, RZ ;  /* 0x0000004014147810 */ /* 0x000fe20007ffe0ff */
[----:B------:R-:W-:Y:S01]  /*ddd0*/  UIADD3 UR14, UR8, 0x1e300, URZ ;  /* 0x0001e300080e7890 */ /* 0x000fe2000fffe03f */
[----:B------:R-:W-:-:S04]  /*dde0*/  ISETP.NE.AND P1, PT, R7, 0xc, PT ;  /* 0x0000000c0700780c */ /* 0x000fc80003f25270 */
[----:B------:R-:W-:Y:S01]  /*ddf0*/  UMOV UR8, UR13 ;  /* 0x0000000d00087c82 */ /* 0x000fe20008000000 */
[----:B------:R-:W-:Y:S01]  /*de00*/  SEL R8, RZ, 0x1, P1 ;  /* 0x00000001ff087807 */ /* 0x000fe20000800000 */
[----:B------:R1:W-:Y:S01]  /*de10*/  UTMALDG.3D [UR8], [UR4], desc[UR6] ;  /* 0x00000608040075b4 */ /* 0x0003e20008011000 */
[----:B------:R-:W-:Y:S02]  /*de20*/  SEL R7, R7, RZ, P1 ;  /* 0x000000ff07077207 */ /* 0x000fe40000800000 */
[----:B------:R-:W-:Y:S01]  /*de30*/  LOP3.LUT R5, R5, R8, RZ, 0x3c, !PT ;  /* 0x0000000805057212 */ /* 0x000fe200078e3cff */
[----:B-1----:R-:W-:Y:S01]  /*de40*/  UMOV UR8, UR14 ;  /* 0x0000000e00087c82 */ /* 0x002fe20008000000 */
[----:B------:R-:W-:Y:S02]  /*de50*/  UMOV UR11, UR18 ;  /* 0x00000012000b7c82 */ /* 0x000fe40008000000 */
[----:B------:R1:W-:Y:S02]  /*de60*/  UTMALDG.3D [UR8], [UR22], desc[UR6] ;  /* 0x00000608160075b4 */ /* 0x0003e40008011000 */
[----:B-1----:R-:W-:Y:S05]  /*de70*/  @P3 BRA `(.L_x_345) ;  /* 0xfffffffc00503947 */ /* 0x002fea000383ffff */
.L_x_341:
[----:B------:R-:W-:Y:S05]  /*de80*/  BSYNC B1 ;  /* 0x0000000000017941 */ /* 0x000fea0003800000 */
.L_x_340:
[----:B------:R-:W-:Y:S01]  /*de90*/  LOP3.LUT P3, RZ, R13, 0xff, RZ, 0xc0, !PT ;  /* 0x000000ff0dff7812 */ /* 0x000fe2000786c0ff */
[----:B------:R-:W-:Y:S01]  /*dea0*/  ULDC.64 UR4, c[0x0][0x8f8] ;  /* 0x00023e0000047ab9 */ /* 0x000fe20000000a00 */
[----:B------:R-:W-:Y:S01]  /*deb0*/  IADD3 R12, R3, R12, RZ ;  /* 0x0000000c030c7210 */ /* 0x000fe20007ffe0ff */
[----:B------:R-:W-:Y:S01]  /*dec0*/  BSSY B1, `(.L_x_346) ;  /* 0x000006c000017945 */ /* 0x000fe20003800000 */
[----:B------:R-:W-:Y:S02]  /*ded0*/  IADD3 R16, P4, R16, UR38, RZ ;  /* 0x0000002610107c10 */ /* 0x000fe4000ff9e0ff */
[----:B------:R-:W-:Y:S02]  /*dee0*/  ISETP.GT.U32.AND P1, PT, R12, 0xb, PT ;  /* 0x0000000b0c00780c */ /* 0x000fe40003f24070 */
[----:B------:R-:W-:Y:S02]  /*def0*/  IADD3.X R17, R17, UR37, RZ, P4, !PT ;  /* 0x0000002511117c10 */ /* 0x000fe4000a7fe4ff */
[----:B------:R-:W-:-:S02]  /*df00*/  ISETP.LT.U32.AND P1, PT, R3, 0xc, P1 ;  /* 0x0000000c0300780c */ /* 0x000fc40000f21070 */
[----:B------:R-:W-:Y:S01]  /*df10*/  PRMT R13, RZ, 0x7610, R13 ;  /* 0x00007610ff0d7816 */ /* 0x000fe2000000000d */
[----:B------:R-:W1:Y:S01]  /*df20*/  @P3 S2R R5, SR_CgaCtaId ;  /* 0x0000000000053919 */ /* 0x000e620000008800 */
[----:B------:R-:W-:-:S04]  /*df30*/  @P3 MOV R4, 0x400 ;  /* 0x0000040000043802 */ /* 0x000fc80000000f00 */
[----:B-1----:R-:W-:Y:S01]  /*df40*/  @P3 LEA R6, R5, R4, 0x18 ;  /* 0x0000000405063211 */ /* 0x002fe200078ec0ff */
[----:B------:R-:W-:-:S03]  /*df50*/  IMAD.WIDE.U32 R4, R12, -0x55555555, RZ ;  /* 0xaaaaaaab0c047825 */ /* 0x000fc600078e00ff */
[----:B------:R1:W-:Y:S01]  /*df60*/  @P3 SYNCS.ARRIVE.TRANS64.A1T0 RZ, [R6+URZ+0x108], RZ ;  /* 0x000108ff06ff39a7 */ /* 0x0003e2000810003f */
[----:B------:R-:W-:Y:S01]  /*df70*/  ISETP.GE.U32.AND P3, PT, R3, 0xc, PT ;  /* 0x0000000c0300780c */ /* 0x000fe20003f66070 */
[----:B------:R-:W-:Y:S01]  /*df80*/  IMAD.MOV.U32 R4, RZ, RZ, -0x1 ;  /* 0xffffffffff047424 */ /* 0x000fe200078e00ff */
[----:B------:R-:W-:Y:S02]  /*df90*/  SHF.R.U32.HI R7, RZ, 0x3, R5 ;  /* 0x00000003ff077819 */ /* 0x000fe40000011605 */
[----:B------:R-:W-:Y:S02]  /*dfa0*/  SEL R5, RZ, 0x1, !P1 ;  /* 0x00000001ff057807 */ /* 0x000fe40004800000 */
[----:B------:R-:W-:Y:S01]  /*dfb0*/  ISETP.GE.U32.AND P1, PT, R16, UR4, PT ;  /* 0x0000000410007c0c */ /* 0x000fe2000bf26070 */
[----:B------:R-:W-:Y:S01]  /*dfc0*/  IMAD R12, R7, -0xc, R12 ;  /* 0xfffffff4070c7824 */ /* 0x000fe200078e020c */
[----:B------:R-:W-:Y:S02]  /*dfd0*/  LOP3.LUT R0, R0, R5, RZ, 0x3c, !PT ;  /* 0x0000000500007212 */ /* 0x000fe400078e3cff */
[----:B------:R-:W-:-:S02]  /*dfe0*/  ISETP.GE.U32.AND.EX P1, PT, R17, UR5, PT, P1 ;  /* 0x0000000511007c0c */ /* 0x000fc4000bf26110 */
[----:B------:R-:W-:Y:S02]  /*dff0*/  MOV R5, 0xffffffff ;  /* 0xffffffff00057802 */ /* 0x000fe40000000f00 */
[--C-:B------:R-:W-:Y:S02]  /*e000*/  @P3 LOP3.LUT R0, R0, 0x1, R7.reuse, 0x78, !PT ;  /* 0x0000000100003812 */ /* 0x100fe400078e7807 */
[----:B-1----:R-:W-:Y:S02]  /*e010*/  MOV R6, 0xffffffff ;  /* 0xffffffff00067802 */ /* 0x002fe40000000f00 */
[----:B------:R-:W-:-:S05]  /*e020*/  PRMT R7, RZ, 0x7610, R7 ;  /* 0x00007610ff077816 */ /* 0x000fca0000000007 */
[----:B------:R-:W-:Y:S05]  /*e030*/  @P1 BRA `(.L_x_347) ;  /* 0x0000000400501947 */ /* 0x000fea0003800000 */
[----:B------:R-:W-:Y:S01]  /*e040*/  ULDC.64 UR4, c[0x0][0x8d0] ;  /* 0x0002340000047ab9 */ /* 0x000fe20000000a00 */
[----:B------:R-:W1:Y:S01]  /*e050*/  S2R R15, SR_CTAID.X ;  /* 0x00000000000f7919 */ /* 0x000e620000002500 */
[----:B------:R-:W-:Y:S01]  /*e060*/  ISETP.NE.U32.AND P1, PT, RZ, UR4, PT ;  /* 0x00000004ff007c0c */ /* 0x000fe2000bf25070 */
[----:B------:R-:W-:Y:S01]  /*e070*/  ULDC UR7, c[0x0][0x8d8] ;  /* 0x0002360000077ab9 */ /* 0x000fe20000000800 */
[----:B------:R-:W-:Y:S01]  /*e080*/  MOV R4, R16 ;  /* 0x0000001000047202 */ /* 0x000fe20000000f00 */
[----:B------:R-:W2:Y:S01]  /*e090*/  S2R R14, SR_CTAID.Y ;  /* 0x00000000000e7919 */ /* 0x000ea20000002600 */
[----:B------:R-:W-:Y:S02]  /*e0a0*/  ISETP.NE.AND.EX P1, PT, RZ, UR5, PT, P1 ;  /* 0x00000005ff007c0c */ /* 0x000fe4000bf25310 */
[----:B------:R-:W-:-:S11]  /*e0b0*/  MOV R5, R17 ;  /* 0x0000001100057202 */ /* 0x000fd60000000f00 */
[----:B------:R-:W-:Y:S05]  /*e0c0*/  @!P1 BRA `(.L_x_348) ;  /* 0x0000000000289947 */ /* 0x000fea0003800000 */
[----:B------:R-:W-:Y:S02]  /*e0d0*/  ULDC UR6, c[0x0][0x8dc] ;  /* 0x0002370000067ab9 */ /* 0x000fe40000000800 */
[----:B------:R-:W-:-:S05]  /*e0e0*/  IADD3 R9, P1, R16, UR6, RZ ;  /* 0x0000000610097c10 */ /* 0x000fca000ff3e0ff */
[----:B------:R-:W-:-:S04]  /*e0f0*/  IMAD.X R21, RZ, RZ, R17, P1 ;  /* 0x000000ffff157224 */ /* 0x000fc800008e0611 */
[----:B------:R-:W-:-:S04]  /*e100*/  IMAD.WIDE.U32 R6, R21, UR4, RZ ;  /* 0x0000000415067c25 */ /* 0x000fc8000f8e00ff */
[----:B------:R-:W-:-:S04]  /*e110*/  IMAD.WIDE.U32 R6, P1, R9, UR5, R6 ;  /* 0x0000000509067c25 */ /* 0x000fc8000f820006 */
[----:B------:R-:W-:Y:S01]  /*e120*/  IMAD.WIDE.U32 R8, R9, UR4, RZ ;  /* 0x0000000409087c25 */ /* 0x000fe2000f8e00ff */
[----:B------:R-:W-:Y:S02]  /*e130*/  IADD3.X R5, RZ, RZ, RZ, P1, !PT ;  /* 0x000000ffff057210 */ /* 0x000fe40000ffe4ff */
[----:B------:R-:W-:Y:S02]  /*e140*/  MOV R4, R7 ;  /* 0x0000000700047202 */ /* 0x000fe40000000f00 */
[----:B------:R-:W-:-:S05]  /*e150*/  IADD3 RZ, P1, R9, R6, RZ ;  /* 0x0000000609ff7210 */ /* 0x000fca0007f3e0ff */
[----:B------:R-:W-:-:S08]  /*e160*/  IMAD.WIDE.U32.X R4, R21, UR5, R4, P1 ;  /* 0x0000000515047c25 */ /* 0x000fd000088e0404 */
.L_x_348:
[--C-:B------:R-:W-:Y:S01]  /*e170*/  SHF.R.U64 R8, R4, UR7, R5.reuse ;  /* 0x0000000704087c19 */ /* 0x100fe20008001205 */
[----:B------:R-:W-:Y:S01]  /*e180*/  ULDC.64 UR4, c[0x0][0x8c8] ;  /* 0x0002320000047ab9 */ /* 0x000fe20000000a00 */
[----:B------:R-:W-:Y:S01]  /*e190*/  SHF.R.U32.HI R4, RZ, UR7, R5 ;  /* 0x00000007ff047c19 */ /* 0x000fe20008011605 */
[----:B------:R-:W3:Y:S01]  /*e1a0*/  LDC R24, c[0x0][0x144] ;  /* 0x00005100ff187b82 */ /* 0x000ee20000000800 */
[----:B------:R-:W-:Y:S01]  /*e1b0*/  IADD3 R7, P1, RZ, -R8, RZ ;  /* 0x80000008ff077210 */ /* 0x000fe20007f3e0ff */
[----:B------:R-:W-:Y:S01]  /*e1c0*/  ULDC.64 UR8, c[0x0][0x8e8] ;  /* 0x00023a0000087ab9 */ /* 0x000fe20000000a00 */
[----:B-1----:R-:W-:Y:S01]  /*e1d0*/  I2FP.F32.U32 R9, R15 ;  /* 0x0000000f00097245 */ /* 0x002fe20000201000 */
[----:B------:R-:W-:Y:S01]  /*e1e0*/  ULDC UR6, c[0x0][0x8b0] ;  /* 0x00022c0000067ab9 */ /* 0x000fe20000000800 */
[----:B------:R-:W-:Y:S02]  /*e1f0*/  IADD3.X R4, RZ, ~R4, RZ, P1, !PT ;  /* 0x80000004ff047210 */ /* 0x000fe40000ffe4ff */
[----:B------:R-:W-:Y:S01]  /*e200*/  ISETP.NE.U32.AND P1, PT, RZ, UR8, PT ;  /* 0x00000008ff007c0c */ /* 0x000fe2000bf25070 */
[----:B------:R-:W1:Y:S02]  /*e210*/  LDC R21, c[0x0][0x148] ;  /* 0x00005200ff157b82 */ /* 0x000e640000000800 */
[----:B------:R-:W-:Y:S01]  /*e220*/  IMAD R6, R4, UR4, RZ ;  /* 0x0000000404067c24 */ /* 0x000fe2000f8e02ff */
[----:B------:R-:W-:Y:S01]  /*e230*/  ISETP.NE.AND.EX P1, PT, RZ, UR9, PT, P1 ;  /* 0x00000009ff007c0c */ /* 0x000fe2000bf25310 */
[----:B------:R-:W-:Y:S01]  /*e240*/  IMAD.WIDE.U32 R4, R7, UR4, R16 ;  /* 0x0000000407047c25 */ /* 0x000fe2000f8e0010 */
[----:B------:R-:W-:-:S03]  /*e250*/  ULDC UR4, c[0x0][0x150] ;  /* 0x0000540000047ab9 */ /* 0x000fc60000000800 */
[----:B------:R-:W-:Y:S02]  /*e260*/  IMAD R7, R7, UR5, R6 ;  /* 0x0000000507077c24 */ /* 0x000fe4000f8e0206 */
[----:B------:R-:W-:Y:S01]  /*e270*/  FMUL R6, R9, UR4 ;  /* 0x0000000409067c20 */ /* 0x000fe20008400000 */
[----:B------:R-:W-:Y:S01]  /*e280*/  ULDC UR4, c[0x0][0x8c0] ;  /* 0x0002300000047ab9 */ /* 0x000fe20000000800 */
[----:B------:R-:W-:Y:S01]  /*e290*/  ULDC UR5, c[0x0][0x154] ;  /* 0x0000550000057ab9 */ /* 0x000fe20000000800 */
[----:B------:R-:W-:-:S03]  /*e2a0*/  IMAD.IADD R5, R5, 0x1, R7 ;  /* 0x0000000105057824 */ /* 0x000fc600078e0207 */
[----:B------:R-:W4:Y:S02]  /*e2b0*/  F2I.U32.TRUNC.NTZ R6, R6 ;  /* 0x0000000600067305 */ /* 0x000f24000020f000 */
[----:B------:R-:W-:Y:S02]  /*e2c0*/  SHF.R.U64 R9, R4, UR4, R5 ;  /* 0x0000000404097c19 */ /* 0x000fe40008001205 */
[----:B--2---:R-:W-:-:S05]  /*e2d0*/  I2FP.F32.U32 R4, R14 ;  /* 0x0000000e00047245 */ /* 0x004fca0000201000 */
[----:B------:R-:W-:Y:S01]  /*e2e0*/  FMUL R22, R4, UR5 ;  /* 0x0000000504167c20 */ /* 0x000fe20008400000 */
[----:B------:R-:W-:Y:S01]  /*e2f0*/  SHF.R.U32.HI R4, RZ, UR4, R5 ;  /* 0x00000004ff047c19 */ /* 0x000fe20008011605 */
[----:B------:R-:W-:-:S03]  /*e300*/  ULDC UR4, c[0x0][0x900] ;  /* 0x0002400000047ab9 */ /* 0x000fc60000000800 */
[--C-:B------:R-:W-:Y:S01]  /*e310*/  SHF.R.U64 R20, R9, UR6, R4.reuse ;  /* 0x0000000609147c19 */ /* 0x100fe20008001204 */
[----:B------:R-:W2:Y:S01]  /*e320*/  F2I.U32.TRUNC.NTZ R22, R22 ;  /* 0x0000001600167305 */ /* 0x000ea2000020f000 */
[----:B------:R-:W-:Y:S02]  /*e330*/  SHF.R.U32.HI R5, RZ, UR6, R4 ;  /* 0x00000006ff057c19 */ /* 0x000fe40008011604 */
[----:B----4-:R-:W-:Y:S02]  /*e340*/  IADD3 R6, -R6, RZ, RZ ;  /* 0x000000ff06067210 */ /* 0x010fe40007ffe1ff */
[--C-:B------:R-:W-:Y:S02]  /*e350*/  SHF.R.U64 R18, R20, UR4, R5.reuse ;  /* 0x0000000414127c19 */ /* 0x100fe40008001205 */
[----:B------:R-:W-:Y:S01]  /*e360*/  SHF.R.U32.HI R23, RZ, UR4, R5 ;  /* 0x00000004ff177c19 */ /* 0x000fe20008011605 */
[----:B---3--:R-:W-:Y:S01]  /*e370*/  IMAD R15, R24, R6, R15 ;  /* 0x00000006180f7224 */ /* 0x008fe200078e020f */
[----:B------:R-:W-:-:S02]  /*e380*/  MOV R4, R18 ;  /* 0x0000001200047202 */ /* 0x000fc40000000f00 */
[----:B------:R-:W-:Y:S01]  /*e390*/  MOV R5, R23 ;  /* 0x0000001700057202 */ /* 0x000fe20000000f00 */
[----:B------:R-:W-:Y:S06]  /*e3a0*/  @!P1 BRA `(.L_x_349) ;  /* 0x0000000000289947 */ /* 0x000fec0003800000 */
[----:B------:R-:W-:Y:S02]  /*e3b0*/  ULDC UR4, c[0x0][0x8f4] ;  /* 0x00023d0000047ab9 */ /* 0x000fe40000000800 */
[----:B------:R-:W-:-:S05]  /*e3c0*/  IADD3 R5, P1, R18, UR4, RZ ;  /* 0x0000000412057c10 */ /* 0x000fca000ff3e0ff */
[----:B------:R-:W-:-:S04]  /*e3d0*/  IMAD.X R23, RZ, RZ, R23, P1 ;  /* 0x000000ffff177224 */ /* 0x000fc800008e0617 */
[----:B------:R-:W-:-:S04]  /*e3e0*/  IMAD.WIDE.U32 R6, R23, UR8, RZ ;  /* 0x0000000817067c25 */ /* 0x000fc8000f8e00ff */
[----:B------:R-:W-:-:S04]  /*e3f0*/  IMAD.WIDE.U32 R6, P1, R5, UR9, R6 ;  /* 0x0000000905067c25 */ /* 0x000fc8000f820006 */
[----:B------:R-:W-:Y:S01]  /*e400*/  IMAD.WIDE.U32 R4, R5, UR8, RZ ;  /* 0x0000000805047c25 */ /* 0x000fe2000f8e00ff */
[----:B------:R-:W-:-:S04]  /*e410*/  MOV R4, R7 ;  /* 0x0000000700047202 */ /* 0x000fc80000000f00 */
[----:B------:R-:W-:Y:S02]  /*e420*/  IADD3 RZ, P3, R5, R6, RZ ;  /* 0x0000000605ff7210 */ /* 0x000fe40007f7e0ff */
[----:B------:R-:W-:-:S03]  /*e430*/  IADD3.X R5, RZ, RZ, RZ, P1, !PT ;  /* 0x000000ffff057210 */ /* 0x000fc60000ffe4ff */
[----:B------:R-:W-:-:S08]  /*e440*/  IMAD.WIDE.U32.X R4, R23, UR9, R4, P3 ;  /* 0x0000000917047c25 */ /* 0x000fd000098e0404 */
.L_x_349:
[----:B------:R-:W-:Y:S01]  /*e450*/  ISETP.NE.AND P1, PT, R2, 0x1, PT ;  /* 0x000000010200780c */ /* 0x000fe20003f25270 */
[----:B------:R-:W-:Y:S01]  /*e460*/  ULDC UR4, c[0x0][0x8f0] ;  /* 0x00023c0000047ab9 */ /* 0x000fe20000000800 */
[----:B--2---:R-:W-:Y:S01]  /*e470*/  IADD3 R22, -R22, RZ, RZ ;  /* 0x000000ff16167210 */ /* 0x004fe20007ffe1ff */
[----:B------:R-:W-:Y:S01]  /*e480*/  ULDC UR5, c[0x0][0x8b8] ;  /* 0x00022e0000057ab9 */ /* 0x000fe20000000800 */
[----:B------:R-:W-:Y:S01]  /*e490*/  SHF.R.U64 R5, R4, UR4, R5 ;  /* 0x0000000404057c19 */ /* 0x000fe20008001205 */
[----:B------:R-:W-:Y:S01]  /*e4a0*/  ULDC UR4, c[0x0][0x8e0] ;  /* 0x0002380000047ab9 */ /* 0x000fe20000000800 */
[----:B------:R-:W-:Y:S02]  /*e4b0*/  LOP3.LUT R20, R20, UR16, RZ, 0xc0, !PT ;  /* 0x0000001014147c12 */ /* 0x000fe4000f8ec0ff */
[----:B------:R-:W-:Y:S01]  /*e4c0*/  LOP3.LUT R9, R9, UR15, RZ, 0xc0, !PT ;  /* 0x0000000f09097c12 */ /* 0x000fe2000f8ec0ff */
[----:B------:R-:W-:Y:S01]  /*e4d0*/  IMAD.MOV R7, RZ, RZ, -R5 ;  /* 0x000000ffff077224 */ /* 0x000fe200078e0a05 */
[----:B------:R-:W-:Y:S01]  /*e4e0*/  MOV R6, R8 ;  /* 0x0000000800067202 */ /* 0x000fe20000000f00 */
[----:B------:R-:W-:-:S02]  /*e4f0*/  IMAD R20, R5, UR17, R20 ;  /* 0x0000001105147c24 */ /* 0x000fc4000f8e0214 */
[----:B-1----:R-:W-:Y:S02]  /*e500*/  @P1 IMAD R15, R21, R22, R14 ;  /* 0x00000016150f1224 */ /* 0x002fe400078e020e */
[----:B------:R-:W-:Y:S01]  /*e510*/  IMAD R18, R7, UR4, R18 ;  /* 0x0000000407127c24 */ /* 0x000fe2000f8e0212 */
[----:B------:R-:W-:Y:S01]  /*e520*/  ULDC UR4, c[0x0][0x8a8] ;  /* 0x00022a0000047ab9 */ /* 0x000fe20000000800 */
[----:B------:R-:W-:Y:S01]  /*e530*/  IMAD R15, R20, UR5, R15 ;  /* 0x00000005140f7c24 */ /* 0x000fe2000f8e020f */
[----:B------:R-:W-:Y:S01]  /*e540*/  MOV R7, 0x1 ;  /* 0x0000000100077802 */ /* 0x000fe20000000f00 */
[----:B------:R-:W-:-:S05]  /*e550*/  IMAD R18, R18, UR4, R9 ;  /* 0x0000000412127c24 */ /* 0x000fca000f8e0209 */
[----:B------:R-:W-:Y:S02]  /*e560*/  SEL R4, R18, R15, !P1 ;  /* 0x0000000f12047207 */ /* 0x000fe40004800000 */
[----:B------:R-:W-:-:S07]  /*e570*/  SEL R5, R15, R18, !P1 ;  /* 0x000000120f057207 */ /* 0x000fce0004800000 */
.L_x_347:
[----:B------:R-:W-:Y:S05]  /*e580*/  BSYNC B1 ;  /* 0x0000000000017941 */ /* 0x000fea0003800000 */
.L_x_346:
[----:B------:R-:W-:-:S13]  /*e590*/  LOP3.LUT P1, RZ, R7, 0xff, RZ, 0xc0, !PT ;  /* 0x000000ff07ff7812 */ /* 0x000fda000782c0ff */
[----:B------:R-:W-:Y:S05]  /*e5a0*/  @P1 BRA `(.L_x_350) ;  /* 0xfffffff400501947 */ /* 0x000fea000383ffff */
[----:B------:R-:W-:Y:S05]  /*e5b0*/  BSYNC B0 ;  /* 0x0000000000007941 */ /* 0x000fea0003800000 */
.L_x_338:
[----:B------:R-:W-:-:S03]  /*e5c0*/  UMOV UR4, 0xffffffff ;  /* 0xffffffff00047882 */ /* 0x000fc60000000000 */
[----:B------:R-:W-:Y:S05]  /*e5d0*/  BRA.DIV UR4, `(.L_x_351) ;  /* 0x0000000e04407947 */ /* 0x000fea000b800000 */
[----:B------:R-:W-:-:S13]  /*e5e0*/  ELECT P6, URZ, PT ;  /* 0x00000000003f782f */ /* 0x000fda00038c0000 */
.L_x_384:
[----:B------:R-:W-:Y:S04]  /*e5f0*/  BSSY B0, `(.L_x_352) ;  /* 0x0000073000007945 */ /* 0x000fe80003800000 */
[----:B------:R-:W-:Y:S05]  /*e600*/  @!P6 BRA `(.L_x_353) ;  /* 0x0000000400c4e947 */ /* 0x000fea0003800000 */
[----:B------:R-:W-:-:S04]  /*e610*/  LOP3.LUT R19, R19, 0x2, RZ, 0xfc, !PT ;  /* 0x0000000213137812 */ /* 0x000fc800078efcff */
[----:B------:R-:W-:-:S13]  /*e620*/  ISETP.NE.AND P0, PT, R19, 0x3, PT ;  /* 0x000000031300780c */ /* 0x000fda0003f05270 */
[----:B------:R-:W-:Y:S05]  /*e630*/  @!P0 BRA `(.L_x_354) ;  /* 0x0000000000048947 */ /* 0x000fea0003800000 */
[----:B------:R-:W-:Y:S01]  /*e640*/  BPT.TRAP 0x1 ;  /* 0x000000040000795c */ /* 0x000fe20000300000 */
.L_x_354:
[----:B------:R-:W1:Y:S01]  /*e650*/  S2R R3, SR_CgaCtaId ;  /* 0x0000000000037919 */ /* 0x000e620000008800 */
[----:B------:R-:W-:-:S04]  /*e660*/  MOV R2, 0x400 ;  /* 0x0000040000027802 */ /* 0x000fc80000000f00 */
[----:B-1----:R-:W-:Y:S02]  /*e670*/  LEA R3, R3, R2, 0x18 ;  /* 0x0000000203037211 */ /* 0x002fe400078ec0ff */
[----:B------:R-:W-:Y:S02]  /*e680*/  SHF.L.U32 R2, R0, 0x1f, RZ ;  /* 0x0000001f00027819 */ /* 0x000fe400000006ff */
[----:B------:R-:W-:-:S05]  /*e690*/  IADD3 R3, R3, 0x60, RZ ;  /* 0x0000006003037810 */ /* 0x000fca0007ffe0ff */
[C---:B------:R-:W-:Y:S01]  /*e6a0*/  IMAD R7, R12.reuse, 0x8, R3 ;  /* 0x000000080c077824 */ /* 0x040fe200078e0203 */
[----:B------:R-:W-:-:S03]  /*e6b0*/  IADD3 R12, R12, 0x1, RZ ;  /* 0x000000010c0c7810 */ /* 0x000fc60007ffe0ff */
[----:B------:R-:W1:Y:S01]  /*e6c0*/  SYNCS.PHASECHK.TRANS64.TRYWAIT P0, [R7+URZ], R2 ;  /* 0x00000002070075a7 */ /* 0x000e62000800017f */
[----:B------:R-:W-:-:S04]  /*e6d0*/  ISETP.NE.AND P1, PT, R12, 0xc, PT ;  /* 0x0000000c0c00780c */ /* 0x000fc80003f25270 */
[----:B------:R-:W-:Y:S02]  /*e6e0*/  SEL R5, RZ, 0x1, P1 ;  /* 0x00000001ff057807 */ /* 0x000fe40000800000 */
[----:B------:R-:W-:Y:S02]  /*e6f0*/  SEL R12, R12, RZ, P1 ;  /* 0x000000ff0c0c7207 */ /* 0x000fe40000800000 */
[----:B------:R-:W-:Y:S02]  /*e700*/  LOP3.LUT R5, R0, R5, RZ, 0x3c, !PT ;  /* 0x0000000500057212 */ /* 0x000fe400078e3cff */
[----:B------:R-:W-:Y:S02]  /*e710*/  LEA R9, R12, R3, 0x3 ;  /* 0x000000030c097211 */ /* 0x000fe400078e18ff */
[----:B------:R-:W-:Y:S01]  /*e720*/  SHF.L.U32 R4, R5, 0x1f, RZ ;  /* 0x0000001f05047819 */ /* 0x000fe200000006ff */
[----:B-1----:R-:W-:Y:S06]  /*e730*/  @!P0 BRA `(.L_x_355) ;  /* 0x0000000c00088947 */ /* 0x002fec0003800000 */
.L_x_385:
[----:B------:R-:W2:Y:S01]  /*e740*/  SYNCS.PHASECHK.TRANS64.TRYWAIT P0, [R9+URZ], R4 ;  /* 0x00000004090075a7 */ /* 0x000ea2000800017f */
[----:B------:R-:W-:-:S04]  /*e750*/  IADD3 R0, R12, 0x1, RZ ;  /* 0x000000010c007810 */ /* 0x000fc80007ffe0ff */
[----:B------:R-:W-:-:S04]  /*e760*/  ISETP.NE.AND P1, PT, R0, 0xc, PT ;  /* 0x0000000c0000780c */ /* 0x000fc80003f25270 */
[----:B-1----:R-:W-:Y:S02]  /*e770*/  SEL R2, RZ, 0x1, P1 ;  /* 0x00000001ff027807 */ /* 0x002fe40000800000 */
[----:B------:R-:W-:Y:S02]  /*e780*/  SEL R0, R0, RZ, P1 ;  /* 0x000000ff00007207 */ /* 0x000fe40000800000 */
[----:B------:R-:W-:-:S03]  /*e790*/  LOP3.LUT R7, R5, R2, RZ, 0x3c, !PT ;  /* 0x0000000205077212 */ /* 0x000fc600078e3cff */
[----:B------:R-:W-:Y:S01]  /*e7a0*/  IMAD R6, R0, 0x8, R3 ;  /* 0x0000000800067824 */ /* 0x000fe200078e0203 */
[----:B------:R-:W-:Y:S01]  /*e7b0*/  SHF.L.U32 R5, R7, 0x1f, RZ ;  /* 0x0000001f07057819 */ /* 0x000fe200000006ff */
[----:B--2---:R-:W-:Y:S06]  /*e7c0*/  @!P0 BRA `(.L_x_356) ;  /* 0x0000000800f88947 */ /* 0x004fec0003800000 */
.L_x_386:
[----:B------:R-:W2:Y:S01]  /*e7d0*/  SYNCS.PHASECHK.TRANS64.TRYWAIT P0, [R6+URZ], R5 ;  /* 0x00000005060075a7 */ /* 0x000ea2000800017f */
[----:B------:R-:W-:-:S04]  /*e7e0*/  IADD3 R0, R0, 0x1, RZ ;  /* 0x0000000100007810 */ /* 0x000fc80007ffe0ff */
[----:B------:R-:W-:-:S04]  /*e7f0*/  ISETP.NE.AND P1, PT, R0, 0xc, PT ;  /* 0x0000000c0000780c */ /* 0x000fc80003f25270 */
[----:B------:R-:W-:Y:S02]  /*e800*/  SEL R2, RZ, 0x1, P1 ;  /* 0x00000001ff027807 */ /* 0x000fe40000800000 */
[----:B------:R-:W-:Y:S02]  /*e810*/  SEL R0, R0, RZ, P1 ;  /* 0x000000ff00007207 */ /* 0x000fe40000800000 */
[----:B------:R-:W-:Y:S02]  /*e820*/  LOP3.LUT R7, R7, R2, RZ, 0x3c, !PT ;  /* 0x0000000207077212 */ /* 0x000fe400078e3cff */
[----:B-1----:R-:W-:Y:S02]  /*e830*/  LEA R9, R0, R3, 0x3 ;  /* 0x0000000300097211 */ /* 0x002fe400078e18ff */
[----:B------:R-:W-:Y:S01]  /*e840*/  SHF.L.U32 R4, R7, 0x1f, RZ ;  /* 0x0000001f07047819 */ /* 0x000fe200000006ff */
[----:B--2---:R-:W-:Y:S06]  /*e850*/  @!P0 BRA `(.L_x_357) ;  /* 0x0000000800e88947 */ /* 0x004fec0003800000 */
.L_x_387:
[----:B------:R-:W2:Y:S01]  /*e860*/  SYNCS.PHASECHK.TRANS64.TRYWAIT P0, [R9+URZ], R4 ;  /* 0x00000004090075a7 */ /* 0x000ea2000800017f */
[----:B------:R-:W-:-:S04]  /*e870*/  IADD3 R0, R0, 0x1, RZ ;  /* 0x0000000100007810 */ /* 0x000fc80007ffe0ff */
[----:B------:R-:W-:-:S04]  /*e880*/  ISETP.NE.AND P1, PT, R0, 0xc, PT ;  /* 0x0000000c0000780c */ /* 0x000fc80003f25270 */
[----:B------:R-:W-:Y:S02]  /*e890*/  SEL R2, RZ, 0x1, P1 ;  /* 0x00000001ff027807 */ /* 0x000fe40000800000 */
[----:B------:R-:W-:Y:S02]  /*e8a0*/  SEL R0, R0, RZ, P1 ;  /* 0x000000ff00007207 */ /* 0x000fe40000800000 */
[----:B------:R-:W-:-:S03]  /*e8b0*/  LOP3.LUT R7, R7, R2, RZ, 0x3c, !PT ;  /* 0x0000000207077212 */ /* 0x000fc600078e3cff */
[----:B-1----:R-:W-:Y:S01]  /*e8c0*/  IMAD R6, R0, 0x8, R3 ;  /* 0x0000000800067824 */ /* 0x002fe200078e0203 */
[----:B------:R-:W-:Y:S01]  /*e8d0*/  SHF.L.U32 R5, R7, 0x1f, RZ ;  /* 0x0000001f07057819 */ /* 0x000fe200000006ff */
[----:B--2---:R-:W-:Y:S06]  /*e8e0*/  @!P0 BRA `(.L_x_358) ;  /* 0x0000000800d88947 */ /* 0x004fec0003800000 */
.L_x_388:
        /* <DEDUP_REMOVED lines=9> */
.L_x_389:
        /* <DEDUP_REMOVED lines=9> */
.L_x_390:
        /* <DEDUP_REMOVED lines=9> */
.L_x_391:
        /* <DEDUP_REMOVED lines=9> */
.L_x_392:
        /* <DEDUP_REMOVED lines=9> */
.L_x_393:
        /* <DEDUP_REMOVED lines=9> */
.L_x_394:
[----:B------:R-:W2:Y:S01]  /*ec50*/  SYNCS.PHASECHK.TRANS64.TRYWAIT P0, [R6+URZ], R5 ;  /* 0x00000005060075a7 */ /* 0x000ea2000800017f */
[----:B------:R-:W-:-:S04]  /*ec60*/  IADD3 R0, R0, 0x1, RZ ;  /* 0x0000000100007810 */ /* 0x000fc80007ffe0ff */
[----:B------:R-:W-:-:S04]  /*ec70*/  ISETP.NE.AND P1, PT, R0, 0xc, PT ;  /* 0x0000000c0000780c */ /* 0x000fc80003f25270 */
[----:B------:R-:W-:Y:S02]  /*ec80*/  SEL R2, RZ, 0x1, P1 ;  /* 0x00000001ff027807 */ /* 0x000fe40000800000 */
[----:B------:R-:W-:Y:S02]  /*ec90*/  SEL R0, R0, RZ, P1 ;  /* 0x000000ff00007207 */ /* 0x000fe40000800000 */
[----:B------:R-:W-:Y:S01]  /*eca0*/  LOP3.LUT R2, R7, R2, RZ, 0x3c, !PT ;  /* 0x0000000207027212 */ /* 0x000fe200078e3cff */
[----:B--2---:R-:W-:Y:S06]  /*ecb0*/  @!P0 BRA `(.L_x_365) ;  /* 0x0000000800708947 */ /* 0x004fec0003800000 */
.L_x_395:
[----:B------:R-:W-:Y:S02]  /*ecc0*/  LEA R3, R0, R3, 0x3 ;  /* 0x0000000300037211 */ /* 0x000fe400078e18ff */
[----:B------:R-:W-:-:S07]  /*ecd0*/  SHF.L.U32 R0, R2, 0x1f, RZ ;  /* 0x0000001f02007819 */ /* 0x000fce00000006ff */
.L_x_366:
[----:B---3--:R3:W4:Y:S02]  /*ece0*/  SYNCS.PHASECHK.TRANS64.TRYWAIT P0, [R3+URZ], R0 ;  /* 0x00000000030075a7 */ /* 0x008724000800017f */
[----:B----4-:R-:W-:Y:S05]  /*ecf0*/  @!P0 NANOSLEEP.SYNCS 0x989680 ;  /* 0x009896800000895d */ /* 0x010fea0003900000 */
[----:B------:R-:W4:Y:S02]  /*ed00*/  @!P0 SYNCS.PHASECHK.TRANS64 P0, [R3+URZ], R0 ;  /* 0x00000000030085a7 */ /* 0x000f24000800007f */
[----:B----4-:R-:W-:Y:S05]  /*ed10*/  @!P0 BRA `(.L_x_366) ;  /* 0xfffffffc00f08947 */ /* 0x010fea000383ffff */
.L_x_353:
[----:B------:R-:W-:Y:S05]  /*ed20*/  BSYNC B0 ;  /* 0x0000000000007941 */ /* 0x000fea0003800000 */
.L_x_352:
[----:B------:R-:W-:Y:S05]  /*ed30*/  EXIT ;  /* 0x000000000000794d */ /* 0x000fea0003800000 */
.L_x_21:
[----:B---3--:R-:W-:-:S04]  /*ed40*/  MOV R5, UR5 ;  /* 0x0000000500057c02 */ /* 0x008fc80008000f00 */
[----:B------:R3:W4:Y:S03]  /*ed50*/  SYNCS.PHASECHK.TRANS64.TRYWAIT P0, [R5+URZ], R0 ;  /* 0x00000000050075a7 */ /* 0x000726000800017f */
[----:B----4-:R-:W-:Y:S05]  /*ed60*/  @!P0 NANOSLEEP.SYNCS 0x989680 ;  /* 0x009896800000895d */ /* 0x010fea0003900000 */
[----:B------:R-:W4:Y:S02]  /*ed70*/  @!P0 SYNCS.PHASECHK.TRANS64 P0, [R5+URZ], R0 ;  /* 0x00000000050085a7 */ /* 0x000f24000800007f */
[----:B----4-:R-:W-:Y:S05]  /*ed80*/  @!P0 BRA `(.L_x_21) ;  /* 0xfffffffc00ec8947 */ /* 0x010fea000383ffff */
[----:B------:R-:W-:Y:S05]  /*ed90*/  BRA `(.L_x_20) ;  /* 0xffffff2c00587947 */ /* 0x000fea000383ffff */
.L_x_27:
[----:B---3--:R-:W-:-:S04]  /*eda0*/  IMAD.U32 R5, RZ, RZ, UR8 ;  /* 0x00000008ff057e24 */ /* 0x008fc8000f8e00ff */
[----:B------:R3:W4:Y:S03]  /*edb0*/  SYNCS.PHASECHK.TRANS64.TRYWAIT P0, [R5+URZ], R4 ;  /* 0x00000004050075a7 */ /* 0x000726000800017f */
[----:B----4-:R-:W-:Y:S05]  /*edc0*/  @!P0 NANOSLEEP.SYNCS 0x989680 ;  /* 0x009896800000895d */ /* 0x010fea0003900000 */
[----:B------:R-:W4:Y:S02]  /*edd0*/  @!P0 SYNCS.PHASECHK.TRANS64 P0, [R5+URZ], R4 ;  /* 0x00000004050085a7 */ /* 0x000f24000800007f */
[----:B----4-:R-:W-:Y:S05]  /*ede0*/  @!P0 BRA `(.L_x_27) ;  /* 0xfffffffc00ec8947 */ /* 0x010fea000383ffff */
[----:B------:R-:W-:Y:S05]  /*edf0*/  BRA `(.L_x_26) ;  /* 0xffffff3400947947 */ /* 0x000fea000383ffff */
.L_x_51:
[----:B--2---:R2:W3:Y:S02]  /*ee00*/  SYNCS.PHASECHK.TRANS64.TRYWAIT P2, [R13+URZ+0xc0], R0 ;  /* 0x0000c0000d0075a7 */ /* 0x0044e4000804017f */
[----:B---3--:R-:W-:Y:S05]  /*ee10*/  @!P2 NANOSLEEP.SYNCS 0x989680 ;  /* 0x009896800000a95d */ /* 0x008fea0003900000 */
[----:B------:R-:W3:Y:S02]  /*ee20*/  @!P2 SYNCS.PHASECHK.TRANS64 P2, [R13+URZ+0xc0], R0 ;  /* 0x0000c0000d00a5a7 */ /* 0x000ee4000804007f */
[----:B---3--:R-:W-:Y:S05]  /*ee30*/  @!P2 BRA `(.L_x_51) ;  /* 0xfffffffc00f0a947 */ /* 0x008fea000383ffff */
[----:B------:R-:W-:Y:S05]  /*ee40*/  BRA `(.L_x_367) ;  /* 0xffffff4800987947 */ /* 0x000fea000383ffff */
.L_x_110:
[----:B-1----:R1:W2:Y:S02]  /*ee50*/  SYNCS.PHASECHK.TRANS64.TRYWAIT P2, [R14+URZ+0xc0], R3 ;  /* 0x0000c0030e0075a7 */ /* 0x0022a4000804017f */
[----:B--2---:R-:W-:Y:S05]  /*ee60*/  @!P2 NANOSLEEP.SYNCS 0x989680 ;  /* 0x009896800000a95d */ /* 0x004fea0003900000 */
[----:B------:R-:W2:Y:S02]  /*ee70*/  @!P2 SYNCS.PHASECHK.TRANS64 P2, [R14+URZ+0xc0], R3 ;  /* 0x0000c0030e00a5a7 */ /* 0x000ea4000804007f */
[----:B--2---:R-:W-:Y:S05]  /*ee80*/  @!P2 BRA `(.L_x_110) ;  /* 0xfffffffc00f0a947 */ /* 0x004fea000383ffff */
[----:B------:R-:W-:Y:S05]  /*ee90*/  BRA `(.L_x_368) ;  /* 0xffffff6800f47947 */ /* 0x000fea000383ffff */
.L_x_169:
[----:B-1----:R1:W2:Y:S02]  /*eea0*/  SYNCS.PHASECHK.TRANS64.TRYWAIT P2, [R13+URZ+0xc0], R0 ;  /* 0x0000c0000d0075a7 */ /* 0x0022a4000804017f */
[----:B--2---:R-:W-:Y:S05]  /*eeb0*/  @!P2 NANOSLEEP.SYNCS 0x989680 ;  /* 0x009896800000a95d */ /* 0x004fea0003900000 */
[----:B------:R-:W2:Y:S02]  /*eec0*/  @!P2 SYNCS.PHASECHK.TRANS64 P2, [R13+URZ+0xc0], R0 ;  /* 0x0000c0000d00a5a7 */ /* 0x000ea4000804007f */
[----:B--2---:R-:W-:Y:S05]  /*eed0*/  @!P2 BRA `(.L_x_169) ;  /* 0xfffffffc00f0a947 */ /* 0x004fea000383ffff */
[----:B------:R-:W-:Y:S05]  /*eee0*/  BRA `(.L_x_369) ;  /* 0xffffff8800d87947 */ /* 0x000fea000383ffff */
.L_x_228:
[----:B-1----:R1:W2:Y:S02]  /*eef0*/  SYNCS.PHASECHK.TRANS64.TRYWAIT P0, [R3+URZ+0xc0], R0 ;  /* 0x0000c000030075a7 */ /* 0x0022a4000800017f */
[----:B--2---:R-:W-:Y:S05]  /*ef00*/  @!P0 NANOSLEEP.SYNCS 0x989680 ;  /* 0x009896800000895d */ /* 0x004fea0003900000 */
[----:B------:R-:W2:Y:S02]  /*ef10*/  @!P0 SYNCS.PHASECHK.TRANS64 P0, [R3+URZ+0xc0], R0 ;  /* 0x0000c000030085a7 */ /* 0x000ea4000800007f */
[----:B--2---:R-:W-:Y:S05]  /*ef20*/  @!P0 BRA `(.L_x_228) ;  /* 0xfffffffc00f08947 */ /* 0x004fea000383ffff */
[----:B------:R-:W-:Y:S05]  /*ef30*/  BRA `(.L_x_370) ;  /* 0xffffffa800bc7947 */ /* 0x000fea000383ffff */
.L_x_292:
[----:B-1----:R-:W-:-:S04]  /*ef40*/  MOV R10, UR4 ;  /* 0x00000004000a7c02 */ /* 0x002fc80008000f00 */
[----:B------:R1:W2:Y:S03]  /*ef50*/  SYNCS.PHASECHK.TRANS64.TRYWAIT P0, [R10+URZ+0x108], R3 ;  /* 0x000108030a0075a7 */ /* 0x0002a6000800017f */
[----:B--2---:R-:W-:Y:S05]  /*ef60*/  @!P0 NANOSLEEP.SYNCS 0x989680 ;  /* 0x009896800000895d */ /* 0x004fea0003900000 */
[----:B------:R-:W2:Y:S02]  /*ef70*/  @!P0 SYNCS.PHASECHK.TRANS64 P0, [R10+URZ+0x108], R3 ;  /* 0x000108030a0085a7 */ /* 0x000ea4000800007f */
[----:B--2---:R-:W-:Y:S05]  /*ef80*/  @!P0 BRA `(.L_x_292) ;  /* 0xfffffffc00ec8947 */ /* 0x004fea000383ffff */
[----:B------:R-:W-:Y:S05]  /*ef90*/  BRA `(.L_x_291) ;  /* 0xffffffd400dc7947 */ /* 0x000fea000383ffff */
.L_x_301:
[----:B-1----:R-:W-:-:S04]  /*efa0*/  MOV R5, UR5 ;  /* 0x0000000500057c02 */ /* 0x002fc80008000f00 */
[----:B------:R1:W2:Y:S03]  /*efb0*/  SYNCS.PHASECHK.TRANS64.TRYWAIT P1, [R5+URZ+0xe0], R4 ;  /* 0x0000e004050075a7 */ /* 0x0002a6000802017f */
[----:B--2---:R-:W-:Y:S05]  /*efc0*/  @!P1 NANOSLEEP.SYNCS 0x989680 ;  /* 0x009896800000995d */ /* 0x004fea0003900000 */
[----:B------:R-:W2:Y:S02]  /*efd0*/  @!P1 SYNCS.PHASECHK.TRANS64 P1, [R5+URZ+0xe0], R4 ;  /* 0x0000e004050095a7 */ /* 0x000ea4000802007f */
[----:B--2---:R-:W-:Y:S05]  /*efe0*/  @!P1 BRA `(.L_x_301) ;  /* 0xfffffffc00ec9947 */ /* 0x004fea000383ffff */
[----:B------:R-:W-:Y:S05]  /*eff0*/  BRA `(.L_x_371) ;  /* 0xffffffd800c87947 */ /* 0x000fea000383ffff */
.L_x_307:
[----:B-12---:R-:W-:-:S04]  /*f000*/  MOV R5, UR5 ;  /* 0x0000000500057c02 */ /* 0x006fc80008000f00 */
[----:B------:R1:W2:Y:S03]  /*f010*/  SYNCS.PHASECHK.TRANS64.TRYWAIT P1, [R5+URZ+0xe8], R4 ;  /* 0x0000e804050075a7 */ /* 0x0002a6000802017f */
[----:B--2---:R-:W-:Y:S05]  /*f020*/  @!P1 NANOSLEEP.SYNCS 0x989680 ;  /* 0x009896800000995d */ /* 0x004fea0003900000 */
[----:B------:R-:W2:Y:S02]  /*f030*/  @!P1 SYNCS.PHASECHK.TRANS64 P1, [R5+URZ+0xe8], R4 ;  /* 0x0000e804050095a7 */ /* 0x000ea4000802007f */
[----:B--2---:R-:W-:Y:S05]  /*f040*/  @!P1 BRA `(.L_x_307) ;  /* 0xfffffffc00ec9947 */ /* 0x004fea000383ffff */
[----:B------:R-:W-:Y:S05]  /*f050*/  BRA `(.L_x_372) ;  /* 0xffffffdc00107947 */ /* 0x000fea000383ffff */
.L_x_313:
[----:B-123--:R-:W-:-:S04]  /*f060*/  IMAD.U32 R5, RZ, RZ, UR5 ;  /* 0x00000005ff057e24 */ /* 0x00efc8000f8e00ff */
[----:B------:R1:W2:Y:S03]  /*f070*/  SYNCS.PHASECHK.TRANS64.TRYWAIT P1, [R5+URZ+0xf0], R4 ;  /* 0x0000f004050075a7 */ /* 0x0002a6000802017f */
[----:B--2---:R-:W-:Y:S05]  /*f080*/  @!P1 NANOSLEEP.SYNCS 0x989680 ;  /* 0x009896800000995d */ /* 0x004fea0003900000 */
[----:B------:R-:W2:Y:S02]  /*f090*/  @!P1 SYNCS.PHASECHK.TRANS64 P1, [R5+URZ+0xf0], R4 ;  /* 0x0000f004050095a7 */ /* 0x000ea4000802007f */
[----:B--2---:R-:W-:Y:S05]  /*f0a0*/  @!P1 BRA `(.L_x_313) ;  /* 0xfffffffc00ec9947 */ /* 0x004fea000383ffff */
[----:B------:R-:W-:Y:S05]  /*f0b0*/  BRA `(.L_x_373) ;  /* 0xffffffdc00607947 */ /* 0x000fea000383ffff */
.L_x_319:
[----:B-1234-:R-:W-:-:S04]  /*f0c0*/  MOV R5, UR5 ;  /* 0x0000000500057c02 */ /* 0x01efc80008000f00 */
[----:B------:R1:W2:Y:S03]  /*f0d0*/  SYNCS.PHASECHK.TRANS64.TRYWAIT P1, [R5+URZ+0xf8], R4 ;  /* 0x0000f804050075a7 */ /* 0x0002a6000802017f */
[----:B--2---:R-:W-:Y:S05]  /*f0e0*/  @!P1 NANOSLEEP.SYNCS 0x989680 ;  /* 0x009896800000995d */ /* 0x004fea0003900000 */
[----:B------:R-:W2:Y:S02]  /*f0f0*/  @!P1 SYNCS.PHASECHK.TRANS64 P1, [R5+URZ+0xf8], R4 ;  /* 0x0000f804050095a7 */ /* 0x000ea4000802007f */
[----:B--2---:R-:W-:Y:S05]  /*f100*/  @!P1 BRA `(.L_x_319) ;  /* 0xfffffffc00ec9947 */ /* 0x004fea000383ffff */
[----:B------:R-:W-:Y:S05]  /*f110*/  BRA `(.L_x_374) ;  /* 0xffffffdc00b07947 */ /* 0x000fea000383ffff */
.L_x_331:
[----:B-1----:R1:W3:Y:S02]  /*f120*/  SYNCS.PHASECHK.TRANS64.TRYWAIT P0, [R3+URZ+0xe0], R0 ;  /* 0x0000e000030075a7 */ /* 0x0022e4000800017f */
[----:B---3--:R-:W-:Y:S05]  /*f130*/  @!P0 NANOSLEEP.SYNCS 0x989680 ;  /* 0x009896800000895d */ /* 0x008fea0003900000 */
[----:B------:R-:W3:Y:S02]  /*f140*/  @!P0 SYNCS.PHASECHK.TRANS64 P0, [R3+URZ+0xe0], R0 ;  /* 0x0000e000030085a7 */ /* 0x000ee4000800007f */
[----:B---3--:R-:W-:Y:S05]  /*f150*/  @!P0 BRA `(.L_x_331) ;  /* 0xfffffffc00f08947 */ /* 0x008fea000383ffff */
[----:B------:R-:W-:Y:S05]  /*f160*/  BRA `(.L_x_375) ;  /* 0xffffffe400b07947 */ /* 0x000fea000383ffff */
.L_x_333:
[----:B---3--:R3:W4:Y:S02]  /*f170*/  SYNCS.PHASECHK.TRANS64.TRYWAIT P0, [R3+URZ+0xe8], R0 ;  /* 0x0000e800030075a7 */ /* 0x008724000800017f */
[----:B----4-:R-:W-:Y:S05]  /*f180*/  @!P0 NANOSLEEP.SYNCS 0x989680 ;  /* 0x009896800000895d */ /* 0x010fea0003900000 */
[----:B------:R-:W4:Y:S02]  /*f190*/  @!P0 SYNCS.PHASECHK.TRANS64 P0, [R3+URZ+0xe8], R0 ;  /* 0x0000e800030085a7 */ /* 0x000f24000800007f */
[----:B----4-:R-:W-:Y:S05]  /*f1a0*/  @!P0 BRA `(.L_x_333) ;  /* 0xfffffffc00f08947 */ /* 0x010fea000383ffff */
[----:B------:R-:W-:Y:S05]  /*f1b0*/  BRA `(.L_x_376) ;  /* 0xffffffe400ac7947 */ /* 0x000fea000383ffff */
.L_x_335:
[----:B----4-:R4:W1:Y:S02]  /*f1c0*/  SYNCS.PHASECHK.TRANS64.TRYWAIT P0, [R3+URZ+0xf0], R0 ;  /* 0x0000f000030075a7 */ /* 0x010864000800017f */
[----:B-1----:R-:W-:Y:S05]  /*f1d0*/  @!P0 NANOSLEEP.SYNCS 0x989680 ;  /* 0x009896800000895d */ /* 0x002fea0003900000 */
[----:B------:R-:W1:Y:S02]  /*f1e0*/  @!P0 SYNCS.PHASECHK.TRANS64 P0, [R3+URZ+0xf0], R0 ;  /* 0x0000f000030085a7 */ /* 0x000e64000800007f */
[----:B-1----:R-:W-:Y:S05]  /*f1f0*/  @!P0 BRA `(.L_x_335) ;  /* 0xfffffffc00f08947 */ /* 0x002fea000383ffff */
[----:B------:R-:W-:Y:S05]  /*f200*/  BRA `(.L_x_377) ;  /* 0xffffffe400a87947 */ /* 0x000fea000383ffff */
.L_x_339:
[----:B------:R-:W-:Y:S01]  /*f210*/  BSSY B1, `(.L_x_378) ;  /* 0x0000006000017945 */ /* 0x000fe20003800000 */
[----:B------:R-:W-:-:S07]  /*f220*/  MOV R15, 0xffffffff ;  /* 0xffffffff000f7802 */ /* 0x000fce0000000f00 */
[----:B------:R-:W-:Y:S05]  /*f230*/  WARPSYNC.COLLECTIVE R15, `(.L_x_379) ;  /* 0x000000000f0c7348 */ /* 0x000fea0003c00000 */
[----:B------:R-:W-:Y:S02]  /*f240*/  ELECT P6, UR62, PT ;  /* 0x00000000003e782f */ /* 0x000fe400038c0000 */
[----:B------:R-:W-:Y:S01]  /*f250*/  MOV R14, UR62 ;  /* 0x0000003e000e7c02 */ /* 0x000fe20008000f00 */
[----:B------:R-:W-:Y:S10]  /*f260*/  ENDCOLLECTIVE ;  /* 0x000000000000791b */ /* 0x000ff40003800000 */
.L_x_379:
[----:B------:R-:W-:Y:S05]  /*f270*/  BSYNC B1 ;  /* 0x0000000000017941 */ /* 0x000fea0003800000 */
.L_x_378:
[----:B------:R-:W-:Y:S05]  /*f280*/  BRA `(.L_x_380) ;  /* 0xffffffe800247947 */ /* 0x000fea000383ffff */
.L_x_342:
[----:B--2---:R2:W3:Y:S02]  /*f290*/  SYNCS.PHASECHK.TRANS64.TRYWAIT P1, [R21+URZ+0x60], R8 ;  /* 0x00006008150075a7 */ /* 0x0044e4000802017f */
[----:B---3--:R-:W-:Y:S05]  /*f2a0*/  @!P1 NANOSLEEP.SYNCS 0x989680 ;  /* 0x009896800000995d */ /* 0x008fea0003900000 */
[----:B------:R-:W3:Y:S02]  /*f2b0*/  @!P1 SYNCS.PHASECHK.TRANS64 P1, [R21+URZ+0x60], R8 ;  /* 0x00006008150095a7 */ /* 0x000ee4000802007f */
[----:B---3--:R-:W-:Y:S05]  /*f2c0*/  @!P1 BRA `(.L_x_342) ;  /* 0xfffffffc00f09947 */ /* 0x008fea000383ffff */
[----:B------:R-:W-:Y:S05]  /*f2d0*/  BRA `(.L_x_381) ;  /* 0xffffffe800587947 */ /* 0x000fea000383ffff */
.L_x_351:
[----:B------:R-:W-:Y:S01]  /*f2e0*/  BSSY B0, `(.L_x_382) ;  /* 0x0000006000007945 */ /* 0x000fe20003800000 */
[----:B------:R-:W-:-:S07]  /*f2f0*/  MOV R15, 0xffffffff ;  /* 0xffffffff000f7802 */ /* 0x000fce0000000f00 */
[----:B------:R-:W-:Y:S05]  /*f300*/  WARPSYNC.COLLECTIVE R15, `(.L_x_383) ;  /* 0x000000000f0c7348 */ /* 0x000fea0003c00000 */
[----:B------:R-:W-:Y:S02]  /*f310*/  ELECT P6, UR62, PT ;  /* 0x00000000003e782f */ /* 0x000fe400038c0000 */
[----:B------:R-:W-:Y:S01]  /*f320*/  MOV R14, UR62 ;  /* 0x0000003e000e7c02 */ /* 0x000fe20008000f00 */
[----:B------:R-:W-:Y:S10]  /*f330*/  ENDCOLLECTIVE ;  /* 0x000000000000791b */ /* 0x000ff40003800000 */
.L_x_383:
[----:B------:R-:W-:Y:S05]  /*f340*/  BSYNC B0 ;  /* 0x0000000000007941 */ /* 0x000fea0003800000 */
.L_x_382:
[----:B------:R-:W-:Y:S05]  /*f350*/  BRA `(.L_x_384) ;  /* 0xfffffff000a47947 */ /* 0x000fea000383ffff */
.L_x_355:
[----:B-1----:R1:W2:Y:S02]  /*f360*/  SYNCS.PHASECHK.TRANS64.TRYWAIT P0, [R7+URZ], R2 ;  /* 0x00000002070075a7 */ /* 0x0022a4000800017f */
[----:B--2---:R-:W-:Y:S05]  /*f370*/  @!P0 NANOSLEEP.SYNCS 0x989680 ;  /* 0x009896800000895d */ /* 0x004fea0003900000 */
[----:B------:R-:W2:Y:S02]  /*f380*/  @!P0 SYNCS.PHASECHK.TRANS64 P0, [R7+URZ], R2 ;  /* 0x00000002070085a7 */ /* 0x000ea4000800007f */
[----:B--2---:R-:W-:Y:S05]  /*f390*/  @!P0 BRA `(.L_x_355) ;  /* 0xfffffffc00f08947 */ /* 0x004fea000383ffff */
[----:B------:R-:W-:Y:S05]  /*f3a0*/  BRA `(.L_x_385) ;  /* 0xfffffff000e47947 */ /* 0x000fea000383ffff */
.L_x_356:
[----:B-1----:R1:W2:Y:S02]  /*f3b0*/  SYNCS.PHASECHK.TRANS64.TRYWAIT P0, [R9+URZ], R4 ;  /* 0x00000004090075a7 */ /* 0x0022a4000800017f */
[----:B--2---:R-:W-:Y:S05]  /*f3c0*/  @!P0 NANOSLEEP.SYNCS 0x989680 ;  /* 0x009896800000895d */ /* 0x004fea0003900000 */
[----:B------:R-:W2:Y:S02]  /*f3d0*/  @!P0 SYNCS.PHASECHK.TRANS64 P0, [R9+URZ], R4 ;  /* 0x00000004090085a7 */ /* 0x000ea4000800007f */
[----:B--2---:R-:W-:Y:S05]  /*f3e0*/  @!P0 BRA `(.L_x_356) ;  /* 0xfffffffc00f08947 */ /* 0x004fea000383ffff */
[----:B------:R-:W-:Y:S05]  /*f3f0*/  BRA `(.L_x_386) ;  /* 0xfffffff000f47947 */ /* 0x000fea000383ffff */
.L_x_357:
[----:B-1----:R1:W2:Y:S02]  /*f400*/  SYNCS.PHASECHK.TRANS64.TRYWAIT P0, [R6+URZ], R5 ;  /* 0x00000005060075a7 */ /* 0x0022a4000800017f */
[----:B--2---:R-:W-:Y:S05]  /*f410*/  @!P0 NANOSLEEP.SYNCS 0x989680 ;  /* 0x009896800000895d */ /* 0x004fea0003900000 */
[----:B------:R-:W2:Y:S02]  /*f420*/  @!P0 SYNCS.PHASECHK.TRANS64 P0, [R6+URZ], R5 ;  /* 0x00000005060085a7 */ /* 0x000ea4000800007f */
[----:B--2---:R-:W-:Y:S05]  /*f430*/  @!P0 BRA `(.L_x_357) ;  /* 0xfffffffc00f08947 */ /* 0x004fea000383ffff */
[----:B------:R-:W-:Y:S05]  /*f440*/  BRA `(.L_x_387) ;  /* 0xfffffff400047947 */ /* 0x000fea000383ffff */
.L_x_358:
[----:B-1----:R1:W2:Y:S02]  /*f450*/  SYNCS.PHASECHK.TRANS64.TRYWAIT P0, [R9+URZ], R4 ;  /* 0x00000004090075a7 */ /* 0x0022a4000800017f */
[----:B--2---:R-:W-:Y:S05]  /*f460*/  @!P0 NANOSLEEP.SYNCS 0x989680 ;  /* 0x009896800000895d */ /* 0x004fea0003900000 */
[----:B------:R-:W2:Y:S02]  /*f470*/  @!P0 SYNCS.PHASECHK.TRANS64 P0, [R9+URZ], R4 ;  /* 0x00000004090085a7 */ /* 0x000ea4000800007f */
[----:B--2---:R-:W-:Y:S05]  /*f480*/  @!P0 BRA `(.L_x_358) ;  /* 0xfffffffc00f08947 */ /* 0x004fea000383ffff */
[----:B------:R-:W-:Y:S05]  /*f490*/  BRA `(.L_x_388) ;  /* 0xfffffff400147947 */ /* 0x000fea000383ffff */
.L_x_359:
[----:B-1----:R1:W2:Y:S02]  /*f4a0*/  SYNCS.PHASECHK.TRANS64.TRYWAIT P0, [R6+URZ], R5 ;  /* 0x00000005060075a7 */ /* 0x0022a4000800017f */
[----:B--2---:R-:W-:Y:S05]  /*f4b0*/  @!P0 NANOSLEEP.SYNCS 0x989680 ;  /* 0x009896800000895d */ /* 0x004fea0003900000 */
[----:B------:R-:W2:Y:S02]  /*f4c0*/  @!P0 SYNCS.PHASECHK.TRANS64 P0, [R6+URZ], R5 ;  /* 0x00000005060085a7 */ /* 0x000ea4000800007f */
[----:B--2---:R-:W-:Y:S05]  /*f4d0*/  @!P0 BRA `(.L_x_359) ;  /* 0xfffffffc00f08947 */ /* 0x004fea000383ffff */
[----:B------:R-:W-:Y:S05]  /*f4e0*/  BRA `(.L_x_389) ;  /* 0xfffffff400247947 */ /* 0x000fea000383ffff */
.L_x_360:
[----:B-1----:R1:W2:Y:S02]  /*f4f0*/  SYNCS.PHASECHK.TRANS64.TRYWAIT P0, [R9+URZ], R4 ;  /* 0x00000004090075a7 */ /* 0x0022a4000800017f */
[----:B--2---:R-:W-:Y:S05]  /*f500*/  @!P0 NANOSLEEP.SYNCS 0x989680 ;  /* 0x009896800000895d */ /* 0x004fea0003900000 */
[----:B------:R-:W2:Y:S02]  /*f510*/  @!P0 SYNCS.PHASECHK.TRANS64 P0, [R9+URZ], R4 ;  /* 0x00000004090085a7 */ /* 0x000ea4000800007f */
[----:B--2---:R-:W-:Y:S05]  /*f520*/  @!P0 BRA `(.L_x_360) ;  /* 0xfffffffc00f08947 */ /* 0x004fea000383ffff */
[----:B------:R-:W-:Y:S05]  /*f530*/  BRA `(.L_x_390) ;  /* 0xfffffff400347947 */ /* 0x000fea000383ffff */
.L_x_361:
[----:B-1----:R1:W2:Y:S02]  /*f540*/  SYNCS.PHASECHK.TRANS64.TRYWAIT P0, [R6+URZ], R5 ;  /* 0x00000005060075a7 */ /* 0x0022a4000800017f */
[----:B--2---:R-:W-:Y:S05]  /*f550*/  @!P0 NANOSLEEP.SYNCS 0x989680 ;  /* 0x009896800000895d */ /* 0x004fea0003900000 */
[----:B------:R-:W2:Y:S02]  /*f560*/  @!P0 SYNCS.PHASECHK.TRANS64 P0, [R6+URZ], R5 ;  /* 0x00000005060085a7 */ /* 0x000ea4000800007f */
[----:B--2---:R-:W-:Y:S05]  /*f570*/  @!P0 BRA `(.L_x_361) ;  /* 0xfffffffc00f08947 */ /* 0x004fea000383ffff */
[----:B------:R-:W-:Y:S05]  /*f580*/  BRA `(.L_x_391) ;  /* 0xfffffff400447947 */ /* 0x000fea000383ffff */
.L_x_362:
[----:B-1----:R1:W2:Y:S02]  /*f590*/  SYNCS.PHASECHK.TRANS64.TRYWAIT P0, [R9+URZ], R4 ;  /* 0x00000004090075a7 */ /* 0x0022a4000800017f */
[----:B--2---:R-:W-:Y:S05]  /*f5a0*/  @!P0 NANOSLEEP.SYNCS 0x989680 ;  /* 0x009896800000895d */ /* 0x004fea0003900000 */
[----:B------:R-:W2:Y:S02]  /*f5b0*/  @!P0 SYNCS.PHASECHK.TRANS64 P0, [R9+URZ], R4 ;  /* 0x00000004090085a7 */ /* 0x000ea4000800007f */
[----:B--2---:R-:W-:Y:S05]  /*f5c0*/  @!P0 BRA `(.L_x_362) ;  /* 0xfffffffc00f08947 */ /* 0x004fea000383ffff */
[----:B------:R-:W-:Y:S05]  /*f5d0*/  BRA `(.L_x_392) ;  /* 0xfffffff400547947 */ /* 0x000fea000383ffff */
.L_x_363:
[----:B-1----:R1:W2:Y:S02]  /*f5e0*/  SYNCS.PHASECHK.TRANS64.TRYWAIT P0, [R6+URZ], R5 ;  /* 0x00000005060075a7 */ /* 0x0022a4000800017f */
[----:B--2---:R-:W-:Y:S05]  /*f5f0*/  @!P0 NANOSLEEP.SYNCS 0x989680 ;  /* 0x009896800000895d */ /* 0x004fea0003900000 */
[----:B------:R-:W2:Y:S02]  /*f600*/  @!P0 SYNCS.PHASECHK.TRANS64 P0, [R6+URZ], R5 ;  /* 0x00000005060085a7 */ /* 0x000ea4000800007f */
[----:B--2---:R-:W-:Y:S05]  /*f610*/  @!P0 BRA `(.L_x_363) ;  /* 0xfffffffc00f08947 */ /* 0x004fea000383ffff */
[----:B------:R-:W-:Y:S05]  /*f620*/  BRA `(.L_x_393) ;  /* 0xfffffff400647947 */ /* 0x000fea000383ffff */
.L_x_364:
[----:B-1----:R1:W2:Y:S02]  /*f630*/  SYNCS.PHASECHK.TRANS64.TRYWAIT P0, [R9+URZ], R4 ;  /* 0x00000004090075a7 */ /* 0x0022a4000800017f */
[----:B--2---:R-:W-:Y:S05]  /*f640*/  @!P0 NANOSLEEP.SYNCS 0x989680 ;  /* 0x009896800000895d */ /* 0x004fea0003900000 */
[----:B------:R-:W2:Y:S02]  /*f650*/  @!P0 SYNCS.PHASECHK.TRANS64 P0, [R9+URZ], R4 ;  /* 0x00000004090085a7 */ /* 0x000ea4000800007f */
[----:B--2---:R-:W-:Y:S05]  /*f660*/  @!P0 BRA `(.L_x_364) ;  /* 0xfffffffc00f08947 */ /* 0x004fea000383ffff */
[----:B------:R-:W-:Y:S05]  /*f670*/  BRA `(.L_x_394) ;  /* 0xfffffff400747947 */ /* 0x000fea000383ffff */
.L_x_365:
[----:B--2---:R2:W3:Y:S02]  /*f680*/  SYNCS.PHASECHK.TRANS64.TRYWAIT P0, [R6+URZ], R5 ;  /* 0x00000005060075a7 */ /* 0x0044e4000800017f */
[----:B---3--:R-:W-:Y:S05]  /*f690*/  @!P0 NANOSLEEP.SYNCS 0x989680 ;  /* 0x009896800000895d */ /* 0x008fea0003900000 */
[----:B------:R-:W3:Y:S02]  /*f6a0*/  @!P0 SYNCS.PHASECHK.TRANS64 P0, [R6+URZ], R5 ;  /* 0x00000005060085a7 */ /* 0x000ee4000800007f */
[----:B---3--:R-:W-:Y:S05]  /*f6b0*/  @!P0 BRA `(.L_x_365) ;  /* 0xfffffffc00f08947 */ /* 0x008fea000383ffff */
[----:B------:R-:W-:Y:S05]  /*f6c0*/  BRA `(.L_x_395) ;  /* 0xfffffff4007c7947 */ /* 0x000fea000383ffff */
        .weak           $__internal_0_$__cuda_sm20_rcp_rn_f32_slowpath
        .type           $__internal_0_$__cuda_sm20_rcp_rn_f32_slowpath,@function
        .size           $__internal_0_$__cuda_sm20_rcp_rn_f32_slowpath,(.L_x_401 - $__internal_0_$__cuda_sm20_rcp_rn_f32_slowpath)
$__internal_0_$__cuda_sm20_rcp_rn_f32_slowpath:
[----:B------:R-:W-:Y:S01]  /*f6d0*/  IMAD.SHL.U32 R0, R3, 0x2, RZ ;  /* 0x0000000203007824 */ /* 0x000fe200078e00ff */
[----:B------:R-:W-:Y:S04]  /*f6e0*/  BSSY B0, `(.L_x_396) ;  /* 0x0000030000007945 */ /* 0x000fe80003800000 */
[----:B------:R-:W-:-:S04]  /*f6f0*/  SHF.R.U32.HI R44, RZ, 0x18, R0 ;  /* 0x00000018ff2c7819 */ /* 0x000fc80000011600 */
[----:B------:R-:W-:-:S13]  /*f700*/  ISETP.NE.U32.AND P2, PT, R44, RZ, PT ;  /* 0x000000ff2c00720c */ /* 0x000fda0003f45070 */
[----:B------:R-:W-:Y:S05]  /*f710*/  @P2 BRA `(.L_x_397) ;  /* 0x0000000000282947 */ /* 0x000fea0003800000 */
[----:B------:R-:W-:-:S04]  /*f720*/  SHF.L.U32 R0, R3, 0x1, RZ ;  /* 0x0000000103007819 */ /* 0x000fc800000006ff */
[----:B------:R-:W-:-:S13]  /*f730*/  ISETP.NE.AND P2, PT, R0, RZ, PT ;  /* 0x000000ff0000720c */ /* 0x000fda0003f45270 */
[----:B------:R-:W-:Y:S01]  /*f740*/  @P2 FFMA R13, R3, 1.84467440737095516160e+19, RZ ;  /* 0x5f800000030d2823 */ /* 0x000fe200000000ff */
[----:B------:R-:W-:Y:S08]  /*f750*/  @!P2 MUFU.RCP R12, R3 ;  /* 0x00000003000ca308 */ /* 0x000ff00000001000 */
[----:B------:R-:W1:Y:S02]  /*f760*/  @P2 MUFU.RCP R0, R13 ;  /* 0x0000000d00002308 */ /* 0x000e640000001000 */
[----:B-1----:R-:W-:-:S04]  /*f770*/  @P2 FFMA R34, R13, R0, -1 ;  /* 0xbf8000000d222423 */ /* 0x002fc80000000000 */
[----:B------:R-:W-:-:S04]  /*f780*/  @P2 FADD.FTZ R35, -R34, -RZ ;  /* 0x800000ff22232221 */ /* 0x000fc80000010100 */
[----:B------:R-:W-:-:S04]  /*f790*/  @P2 FFMA R0, R0, R35, R0 ;  /* 0x0000002300002223 */ /* 0x000fc80000000000 */
[----:B------:R-:W-:Y:S01]  /*f7a0*/  @P2 FFMA R12, R0, 1.84467440737095516160e+19, RZ ;  /* 0x5f800000000c2823 */ /* 0x000fe200000000ff */
[----:B------:R-:W-:Y:S06]  /*f7b0*/  BRA `(.L_x_398) ;  /* 0x0000000000887947 */ /* 0x000fec0003800000 */
.L_x_397:
[----:B------:R-:W-:-:S04]  /*f7c0*/  IADD3 R48, R44, -0xfd, RZ ;  /* 0xffffff032c307810 */ /* 0x000fc80007ffe0ff */
[----:B------:R-:W-:-:S13]  /*f7d0*/  ISETP.GT.U32.AND P2, PT, R48, 0x1, PT ;  /* 0x000000013000780c */ /* 0x000fda0003f44070 */
[----:B------:R-:W-:Y:S05]  /*f7e0*/  @P2 BRA `(.L_x_399) ;  /* 0x0000000000782947 */ /* 0x000fea0003800000 */
[----:B------:R-:W-:Y:S02]  /*f7f0*/  LOP3.LUT R0, R3, 0x7fffff, RZ, 0xc0, !PT ;  /* 0x007fffff03007812 */ /* 0x000fe400078ec0ff */
[----:B------:R-:W-:Y:S02]  /*f800*/  MOV R35, 0x3 ;  /* 0x0000000300237802 */ /* 0x000fe40000000f00 */
[----:B------:R-:W-:Y:S02]  /*f810*/  LOP3.LUT R0, R0, 0x3f800000, RZ, 0xfc, !PT ;  /* 0x3f80000000007812 */ /* 0x000fe400078efcff */
[----:B------:R-:W-:Y:S02]  /*f820*/  SHF.L.U32 R35, R35, R48, RZ ;  /* 0x0000003023237219 */ /* 0x000fe400000006ff */
[----:B------:R-:W1:Y:S02]  /*f830*/  MUFU.RCP R13, R0 ;  /* 0x00000000000d7308 */ /* 0x000e640000001000 */
[----:B-1----:R-:W-:-:S04]  /*f840*/  FFMA R12, R0, R13, -1 ;  /* 0xbf800000000c7423 */ /* 0x002fc8000000000d */
[----:B------:R-:W-:-:S04]  /*f850*/  FADD.FTZ R12, -R12, -RZ ;  /* 0x800000ff0c0c7221 */ /* 0x000fc80000010100 */
[CCC-:B------:R-:W-:Y:S01]  /*f860*/  FFMA.RM R34, R13.reuse, R12.reuse, R13.reuse ;  /* 0x0000000c0d227223 */ /* 0x1c0fe2000000400d */
[----:B------:R-:W-:-:S04]  /*f870*/  FFMA.RP R13, R13, R12, R13 ;  /* 0x0000000c0d0d7223 */ /* 0x000fc8000000800d */
[C---:B------:R-:W-:Y:S02]  /*f880*/  LOP3.LUT R12, R34.reuse, 0x7fffff, RZ, 0xc0, !PT ;  /* 0x007fffff220c7812 */ /* 0x040fe400078ec0ff */
[----:B------:R-:W-:Y:S02]  /*f890*/  FSETP.NEU.FTZ.AND P2, PT, R34, R13, PT ;  /* 0x0000000d2200720b */ /* 0x000fe40003f5d000 */
[----:B------:R-:W-:Y:S02]  /*f8a0*/  LOP3.LUT R12, R12, 0x800000, RZ, 0xfc, !PT ;  /* 0x008000000c0c7812 */ /* 0x000fe400078efcff */
[----:B------:R-:W-:Y:S02]  /*f8b0*/  SEL R13, RZ, 0xffffffff, !P2 ;  /* 0xffffffffff0d7807 */ /* 0x000fe40005000000 */
[----:B------:R-:W-:-:S03]  /*f8c0*/  LOP3.LUT R35, R35, R12, RZ, 0xc0, !PT ;  /* 0x0000000c23237212 */ /* 0x000fc600078ec0ff */
[----:B------:R-:W-:Y:S01]  /*f8d0*/  IMAD.MOV R13, RZ, RZ, -R13 ;  /* 0x000000ffff0d7224 */ /* 0x000fe200078e0a0d */
[----:B------:R-:W-:-:S04]  /*f8e0*/  SHF.R.U32.HI R35, RZ, R48, R35 ;  /* 0x00000030ff237219 */ /* 0x000fc80000011623 */
[----:B------:R-:W-:Y:S02]  /*f8f0*/  LOP3.LUT P3, RZ, R13, R48, R12, 0xf8, !PT ;  /* 0x000000300dff7212 */ /* 0x000fe4000786f80c */
[C---:B------:R-:W-:Y:S02]  /*f900*/  LOP3.LUT P2, RZ, R35.reuse, 0x1, RZ, 0xc0, !PT ;  /* 0x0000000123ff7812 */ /* 0x040fe4000784c0ff */
[----:B------:R-:W-:Y:S02]  /*f910*/  LOP3.LUT P4, RZ, R35, 0x2, RZ, 0xc0, !PT ;  /* 0x0000000223ff7812 */ /* 0x000fe4000788c0ff */
[----:B------:R-:W-:Y:S02]  /*f920*/  IADD3 R13, R44, -0xfc, RZ ;  /* 0xffffff042c0d7810 */ /* 0x000fe40007ffe0ff */
[----:B------:R-:W-:Y:S02]  /*f930*/  PLOP3.LUT P2, PT, P2, P3, P4, 0xe0, 0x0 ;  /* 0x000000000000781c */ /* 0x000fe40001747c40 */
[----:B------:R-:W-:-:S02]  /*f940*/  LOP3.LUT P3, RZ, R3, 0x7fffff, RZ, 0xc0, !PT ;  /* 0x007fffff03ff7812 */ /* 0x000fc4000786c0ff */
[----:B------:R-:W-:Y:S02]  /*f950*/  SEL R0, RZ, 0x1, !P2 ;  /* 0x00000001ff007807 */ /* 0x000fe40005000000 */
[----:B------:R-:W-:Y:S02]  /*f960*/  SHF.R.U32.HI R12, RZ, R13, R12 ;  /* 0x0000000dff0c7219 */ /* 0x000fe4000001160c */
[----:B------:R-:W-:-:S04]  /*f970*/  IADD3 R0, -R0, RZ, RZ ;  /* 0x000000ff00007210 */ /* 0x000fc80007ffe1ff */
[----:B------:R-:W-:-:S13]  /*f980*/  ISETP.GE.AND P2, PT, R0, RZ, PT ;  /* 0x000000ff0000720c */ /* 0x000fda0003f46270 */
[----:B------:R-:W-:-:S05]  /*f990*/  @!P2 IADD3 R12, R12, 0x1, RZ ;  /* 0x000000010c0ca810 */ /* 0x000fca0007ffe0ff */
[----:B------:R-:W-:-:S05]  /*f9a0*/  @!P3 IMAD.SHL.U32 R12, R12, 0x2, RZ ;  /* 0x000000020c0cb824 */ /* 0x000fca00078e00ff */
[----:B------:R-:W-:Y:S01]  /*f9b0*/  LOP3.LUT R12, R12, 0x80000000, R3, 0xf8, !PT ;  /* 0x800000000c0c7812 */ /* 0x000fe200078ef803 */
[----:B------:R-:W-:Y:S06]  /*f9c0*/  BRA `(.L_x_398) ;  /* 0x0000000000047947 */ /* 0x000fec0003800000 */
.L_x_399:
[----:B------:R1:W2:Y:S02]  /*f9d0*/  MUFU.RCP R12, R3 ;  /* 0x00000003000c7308 */ /* 0x0002a40000001000 */
.L_x_398:
[----:B------:R-:W-:Y:S05]  /*f9e0*/  BSYNC B0 ;  /* 0x0000000000007941 */ /* 0x000fea0003800000 */
.L_x_396:
[----:B--2---:R-:W-:Y:S02]  /*f9f0*/  MOV R0, R12 ;  /* 0x0000000c00007202 */ /* 0x004fe40000000f00 */
[----:B------:R-:W-:Y:S02]  /*fa00*/  MOV R12, R36 ;  /* 0x00000024000c7202 */ /* 0x000fe40000000f00 */
[----:B------:R-:W-:-:S04]  /*fa10*/  MOV R13, 0x0 ;  /* 0x00000000000d7802 */ /* 0x000fc80000000f00 */
[----:B-1----:R-:W-:Y:S05]  /*fa20*/  RET.REL.NODEC R12 `(_ZN7cutlass13device_kernelINS_4gemm6kernel13GemmUniversalIN4cute5tupleIJiiiiEEENS1_10collective13CollectiveMmaINS1_37MainloopSm90TmaGmmaWarpSpecializedFP8ILi12ENS5_IJNS4_1CILi1EEESB_SB_EEENS1_35KernelTmaWarpSpecializedCooperativeEEENS5_IJNSA_ILi128EEESF_NSA_ILi64EEEEEENS_12float_e4m3_tENS5_IJlSB_lEEESI_SJ_NS4_8TiledMMAINS4_8MMA_AtomIJNS4_4SM904GMMA31MMA_64x128x32_F32E4M3E4M3_SS_TNILNSN_7ScaleInE1ELSP_1EEEEEENS4_6LayoutINS5_IJNSA_ILi2EEESB_SB_EEENS5_IJSB_NSA_ILi0EEESV_EEEEENS5_IJNS4_10UnderscoreESY_SY_EEEEENS4_13SM90_TMA_LOADENS4_14ComposedLayoutINS4_7SwizzleILi2ELi4ELi3EEENS4_18smem_ptr_flag_bitsILi8EEENSS_INS5_IJNSA_ILi8EEESG_EEENS5_IJSG_SB_EEEEEEEvNS4_8identityES11_S1B_vS1C_EENS_8epilogue10collective18CollectiveEpilogueINS1E_22Sm90TmaWarpSpecializedILi4ELi2ELi16ELb0ELb0EEEJSH_NS5_IJSF_NSA_ILi32EEEEEESI_SJ_SI_SJ_NS1E_6fusion15FusionCallbacksIS1I_NS1L_13LinCombEltActINS1E_6thread7SigmoidESI_fSI_fLNS_15FloatRoundStyleE2EEESH_S1K_JEEES11_NS12_INS13_ILi1ELi4ELi3EEES16_NSS_INS5_IJS17_S1J_EEENS5_IJS1J_SB_EEEEEEENS4_39AutoVectorizingCopyWithAssumedAlignmentILi128EEENS4_14SM90_TMA_STOREES1X_S1Z_NS4_9Copy_AtomIJNS4_17SM90_U32x4_STSM_NENS_6half_tEEEEvEEEvvEEEEvNT_6ParamsE) ;  /* 0xffffff040c747950 */ /* 0x002fea0003c3ffff */
.L_x_400:
[----:B------:R-:W-:-:S00]  /*fa30*/  BRA `(.L_x_400) ;  /* 0xfffffffc00fc7947 */ /* 0x000fc0000383ffff */
[----:B------:R-:W-:-:S00]  /*fa40*/  NOP ;  /* 0x0000000000007918 */ /* 0x000fc00000000000 */
        /* <DEDUP_REMOVED lines=11> */
.L_x_401:


//--------------------- .nv.global.init           --------------------------
	.section	.nv.global.init,"aw",@progbits
.nv.global.init:
	.type		$str$24,@object
	.size		$str$24,($str$25 - $str$24)
$str$24:
        /*0000*/ 	.byte	0x28, 0x61, 0x64, 0x64, 0x72, 0x65, 0x73, 0x73, 0x20, 0x26, 0x20, 0x6d, 0x61, 0x73, 0x6b, 0x29
        /*0010*/ 	.byte	0x20, 0x3d, 0x3d, 0x20, 0x30, 0x00
	.type		$str$25,@object
	.size		$str$25,(__unnamed_1 - $str$25)
$str$25:
        /*0016*/ 	.byte	0x2f, 0x74, 0x6d, 0x70, 0x2f, 0x63, 0x75, 0x74, 0x6c, 0x61, 0x73, 0x73, 0x5f, 0x73, 0x77, 0x65
        /*0026*/ 	.byte	0x65, 0x70, 0x5f, 0x73, 0x72, 0x63, 0x2f, 0x69, 0x6e, 0x63, 0x6c, 0x75, 0x64, 0x65, 0x2f, 0x63
        /*0036*/ 	.byte	0x75, 0x74, 0x65, 0x2f, 0x70, 0x6f, 0x69, 0x6e, 0x74, 0x65, 0x72, 0x5f, 0x66, 0x6c, 0x61, 0x67
        /*0046*/ 	.byte	0x67, 0x65, 0x64, 0x2e, 0x68, 0x70, 0x70, 0x00
	.type		__unnamed_1,@object
	.size		__unnamed_1,(__unnamed_2 - __unnamed_1)
__unnamed_1:
        /*004e*/ 	.byte	0x61, 0x75, 0x74, 0x6f, 0x20, 0x63, 0x75, 0x74, 0x65, 0x3a, 0x3a, 0x61, 0x73, 0x5f, 0x70, 0x6f
        /* <DEDUP_REMOVED lines=27> */
        /*020e*/ 	.byte	0x3a, 0x43, 0x3c, 0x34, 0x30, 0x39, 0x36, 0x3e, 0x3e, 0x3e, 0x3e, 0x3e, 0x5d, 0x00
	.type		__unnamed_2,@object
	.size		__unnamed_2,(.L_1 - __unnamed_2)
__unnamed_2:
        /* <DEDUP_REMOVED lines=29> */
.L_1:


//--------------------- .nv.shared._ZN7cutlass13device_kernelINS_4gemm6kernel13GemmUniversalIN4cute5tupleIJiiiiEEENS1_10collective13CollectiveMmaINS1_37MainloopSm90TmaGmmaWarpSpecializedFP8ILi12ENS5_IJNS4_1CILi1EEESB_SB_EEENS1_35KernelTmaWarpSpecializedCooperativeEEENS5_IJNSA_ILi128EEESF_NSA_ILi64EEEEEENS_12float_e4m3_tENS5_IJlSB_lEEESI_SJ_NS4_8TiledMMAINS4_8MMA_AtomIJNS4_4SM904GMMA31MMA_64x128x32_F32E4M3E4M3_SS_TNILNSN_7ScaleInE1ELSP_1EEEEEENS4_6LayoutINS5_IJNSA_ILi2EEESB_SB_EEENS5_IJSB_NSA_ILi0EEESV_EEEEENS5_IJNS4_10UnderscoreESY_SY_EEEEENS4_13SM90_TMA_LOADENS4_14ComposedLayoutINS4_7SwizzleILi2ELi4ELi3EEENS4_18smem_ptr_flag_bitsILi8EEENSS_INS5_IJNSA_ILi8EEESG_EEENS5_IJSG_SB_EEEEEEEvNS4_8identityES11_S1B_vS1C_EENS_8epilogue10collective18CollectiveEpilogueINS1E_22Sm90TmaWarpSpecializedILi4ELi2ELi16ELb0ELb0EEEJSH_NS5_IJSF_NSA_ILi32EEEEEESI_SJ_SI_SJ_NS1E_6fusion15FusionCallbacksIS1I_NS1L_13LinCombEltActINS1E_6thread7SigmoidESI_fSI_fLNS_15FloatRoundStyleE2EEESH_S1K_JEEES11_NS12_INS13_ILi1ELi4ELi3EEES16_NSS_INS5_IJS17_S1J_EEENS5_IJS1J_SB_EEEEEEENS4_39AutoVectorizingCopyWithAssumedAlignmentILi128EEENS4_14SM90_TMA_STOREES1X_S1Z_NS4_9Copy_AtomIJNS4_17SM90_U32x4_STSM_NENS_6half_tEEEEvEEEvvEEEEvNT_6ParamsE --------------------------
	.section	.nv.shared._ZN7cutlass13device_kernelINS_4gemm6kernel13GemmUniversalIN4cute5tupleIJiiiiEEENS1_10collective13CollectiveMmaINS1_37MainloopSm90TmaGmmaWarpSpecializedFP8ILi12ENS5_IJNS4_1CILi1EEESB_SB_EEENS1_35KernelTmaWarpSpecializedCooperativeEEENS5_IJNSA_ILi128EEESF_NSA_ILi64EEEEEENS_12float_e4m3_tENS5_IJlSB_lEEESI_SJ_NS4_8TiledMMAINS4_8MMA_AtomIJNS4_4SM904GMMA31MMA_64x128x32_F32E4M3E4M3_SS_TNILNSN_7ScaleInE1ELSP_1EEEEEENS4_6LayoutINS5_IJNSA_ILi2EEESB_SB_EEENS5_IJSB_NSA_ILi0EEESV_EEEEENS5_IJNS4_10UnderscoreESY_SY_EEEEENS4_13SM90_TMA_LOADENS4_14ComposedLayoutINS4_7SwizzleILi2ELi4ELi3EEENS4_18smem_ptr_flag_bitsILi8EEENSS_INS5_IJNSA_ILi8EEESG_EEENS5_IJSG_SB_EEEEEEEvNS4_8identityES11_S1B_vS1C_EENS_8epilogue10collective18CollectiveEpilogueINS1E_22Sm90TmaWarpSpecializedILi4ELi2ELi16ELb0ELb0EEEJSH_NS5_IJSF_NSA_ILi32EEEEEESI_SJ_SI_SJ_NS1E_6fusion15FusionCallbacksIS1I_NS1L_13LinCombEltActINS1E_6thread7SigmoidESI_fSI_fLNS_15FloatRoundStyleE2EEESH_S1K_JEEES11_NS12_INS13_ILi1ELi4ELi3EEES16_NSS_INS5_IJS17_S1J_EEENS5_IJS1J_SB_EEEEEEENS4_39AutoVectorizingCopyWithAssumedAlignmentILi128EEENS4_14SM90_TMA_STOREES1X_S1Z_NS4_9Copy_AtomIJNS4_17SM90_U32x4_STSM_NENS_6half_tEEEEvEEEvvEEEEvNT_6ParamsE,"aw",@nobits
	.sectionflags	@""
	.align	16
	.zero		1024


//--------------------- .nv.shared.reserved.0     --------------------------
	.section	.nv.shared.reserved.0,"aw",@nobits
	.weak		__nv_reservedSMEM_offset_0_alias
	.size		__nv_reservedSMEM_offset_0_alias, 0, 0
	.other		__nv_reservedSMEM_offset_0_alias,@"STO_CUDA_RESERVED_SHARED STV_DEFAULT"
__nv_reservedSMEM_offset_0_alias:
	.zero		0


//--------------------- .nv.global                --------------------------
	.section	.nv.global,"aw",@nobits
.nv.global:
	.type		_ZN39_INTERNAL_53101e39_4_k_cu_8a4dbec6_27874cute1_E,@object
	.size		_ZN39_INTERNAL_53101e39_4_k_cu_8a4dbec6_27874cute1_E,(_ZN39_INTERNAL_53101e39_4_k_cu_8a4dbec6_27874cuda3std3__45__cpo6cbeginE - _ZN39_INTERNAL_53101e39_4_k_cu_8a4dbec6_27874cute1_E)
_ZN39_INTERNAL_53101e39_4_k_cu_8a4dbec6_27874cute1_E:
	.zero		1
	.type		_ZN39_INTERNAL_53101e39_4_k_cu_8a4dbec6_27874cuda3std3__45__cpo6cbeginE,@object
	.size		_ZN39_INTERNAL_53101e39_4_k_cu_8a4dbec6_27874cuda3std3__45__cpo6cbeginE,(_ZN39_INTERNAL_53101e39_4_k_cu_8a4dbec6_27874cuda3std3__48in_placeE - _ZN39_INTERNAL_53101e39_4_k_cu_8a4dbec6_27874cuda3std3__45__cpo6cbeginE)
_ZN39_INTERNAL_53101e39_4_k_cu_8a4dbec6_27874cuda3std3__45__cpo6cbeginE:
	.zero		1
	.type		_ZN39_INTERNAL_53101e39_4_k_cu_8a4dbec6_27874cuda3std3__48in_placeE,@object
	.size		_ZN39_INTERNAL_53101e39_4_k_cu_8a4dbec6_27874cuda3std3__48in_placeE,(_ZN39_INTERNAL_53101e39_4_k_cu_8a4dbec6_27874cuda3std6ranges3__45__cpo9iter_moveE - _ZN39_INTERNAL_53101e39_4_k_cu_8a4dbec6_27874cuda3std3__48in_placeE)
_ZN39_INTERNAL_53101e39_4_k_cu_8a4dbec6_27874cuda3std3__48in_placeE:
	.zero		1
	.type		_ZN39_INTERNAL_53101e39_4_k_cu_8a4dbec6_27874cuda3std6ranges3__45__cpo9iter_moveE,@object
	.size		_ZN39_INTERNAL_53101e39_4_k_cu_8a4dbec6_27874cuda3std6ranges3__45__cpo9iter_moveE,(_ZN39_INTERNAL_53101e39_4_k_cu_8a4dbec6_27874cuda3std3__45__cpo5beginE - _ZN39_INTERNAL_53101e39_4_k_cu_8a4dbec6_27874cuda3std6ranges3__45__cpo9iter_moveE)
_ZN39_INTERNAL_53101e39_4_k_cu_8a4dbec6_27874cuda3std6ranges3__45__cpo9iter_moveE:
	.zero		1
	.type		_ZN39_INTERNAL_53101e39_4_k_cu_8a4dbec6_27874cuda3std3__45__cpo5beginE,@object
	.size		_ZN39_INTERNAL_53101e39_4_k_cu_8a4dbec6_27874cuda3std3__45__cpo5beginE,(_ZN39_INTERNAL_53101e39_4_k_cu_8a4dbec6_27874cuda3std3__441_GLOBAL__N__53101e39_4_k_cu_8a4dbec6_27876ignoreE - _ZN39_INTERNAL_53101e39_4_k_cu_8a4dbec6_27874cuda3std3__45__cpo5beginE)
_ZN39_INTERNAL_53101e39_4_k_cu_8a4dbec6_27874cuda3std3__45__cpo5beginE:
	.zero		1
	.type		_ZN39_INTERNAL_53101e39_4_k_cu_8a4dbec6_27874cuda3std3__441_GLOBAL__N__53101e39_4_k_cu_8a4dbec6_27876ignoreE,@object
	.size		_ZN39_INTERNAL_53101e39_4_k_cu_8a4dbec6_27874cuda3std3__441_GLOBAL__N__53101e39_4_k_cu_8a4dbec6_27876ignoreE,(_ZN39_INTERNAL_53101e39_4_k_cu_8a4dbec6_27874cute7productE - _ZN39_INTERNAL_53101e39_4_k_cu_8a4dbec6_27874cuda3std3__441_GLOBAL__N__53101e39_4_k_cu_8a4dbec6_27876ignoreE)
_ZN39_INTERNAL_53101e39_4_k_cu_8a4dbec6_27874cuda3std3__441_GLOBAL__N__53101e39_4_k_cu_8a4dbec6_27876ignoreE:
	.zero		1
	.type		_ZN39_INTERNAL_53101e39_4_k_cu_8a4dbec6_27874cute7productE,@object
	.size		_ZN39_INTERNAL_53101e39_4_k_cu_8a4dbec6_27874cute7productE,(_ZN39_INTERNAL_53101e39_4_k_cu_8a4dbec6_27874cuda3std3__45__cpo3endE - _ZN39_INTERNAL_53101e39_4_k_cu_8a4dbec6_27874cute7productE)
_ZN39_INTERNAL_53101e39_4_k_cu_8a4dbec6_27874cute7productE:
	.zero		1
	.type		_ZN39_INTERNAL_53101e39_4_k_cu_8a4dbec6_27874cuda3std3__45__cpo3endE,@object
	.size		_ZN39_INTERNAL_53101e39_4_k_cu_8a4dbec6_27874cuda3std3__45__cpo3endE,(_ZN39_INTERNAL_53101e39_4_k_cu_8a4dbec6_27874cuda3std3__419piecewise_constructE - _ZN39_INTERNAL_53101e39_4_k_cu_8a4dbec6_27874cuda3std3__45__cpo3endE)
_ZN39_INTERNAL_53101e39_4_k_cu_8a4dbec6_27874cuda3std3__45__cpo3endE:
	.zero		1
	.type		_ZN39_INTERNAL_53101e39_4_k_cu_8a4dbec6_27874cuda3std3__419piecewise_constructE,@object
	.size		_ZN39_INTERNAL_53101e39_4_k_cu_8a4dbec6_27874cuda3std3__419piecewise_constructE,(_ZN39_INTERNAL_53101e39_4_k_cu_8a4dbec6_27874cuda3std3__45__cpo4cendE - _ZN39_INTERNAL_53101e39_4_k_cu_8a4dbec6_27874cuda3std3__419piecewise_constructE)
_ZN39_INTERNAL_53101e39_4_k_cu_8a4dbec6_27874cuda3std3__419piecewise_constructE:
	.zero		1
	.type		_ZN39_INTERNAL_53101e39_4_k_cu_8a4dbec6_27874cuda3std3__45__cpo4cendE,@object
	.size		_ZN39_INTERNAL_53101e39_4_k_cu_8a4dbec6_27874cuda3std3__45__cpo4cendE,(_ZN39_INTERNAL_53101e39_4_k_cu_8a4dbec6_27874cuda3std6ranges3__45__cpo4swapE - _ZN39_INTERNAL_53101e39_4_k_cu_8a4dbec6_27874cuda3std3__45__cpo4cendE)
_ZN39_INTERNAL_53101e39_4_k_cu_8a4dbec6_27874cuda3std3__45__cpo4cendE:
	.zero		1
	.type		_ZN39_INTERNAL_53101e39_4_k_cu_8a4dbec6_27874cuda3std6ranges3__45__cpo4swapE,@object
	.size		_ZN39_INTERNAL_53101e39_4_k_cu_8a4dbec6_27874cuda3std6ranges3__45__cpo4swapE,(.L_9 - _ZN39_INTERNAL_53101e39_4_k_cu_8a4dbec6_27874cuda3std6ranges3__45__cpo4swapE)
_ZN39_INTERNAL_53101e39_4_k_cu_8a4dbec6_27874cuda3std6ranges3__45__cpo4swapE:
	.zero		1
.L_9:


//--------------------- .nv.constant0._ZN7cutlass13device_kernelINS_4gemm6kernel13GemmUniversalIN4cute5tupleIJiiiiEEENS1_10collective13CollectiveMmaINS1_37MainloopSm90TmaGmmaWarpSpecializedFP8ILi12ENS5_IJNS4_1CILi1EEESB_SB_EEENS1_35KernelTmaWarpSpecializedCooperativeEEENS5_IJNSA_ILi128EEESF_NSA_ILi64EEEEEENS_12float_e4m3_tENS5_IJlSB_lEEESI_SJ_NS4_8TiledMMAINS4_8MMA_AtomIJNS4_4SM904GMMA31MMA_64x128x32_F32E4M3E4M3_SS_TNILNSN_7ScaleInE1ELSP_1EEEEEENS4_6LayoutINS5_IJNSA_ILi2EEESB_SB_EEENS5_IJSB_NSA_ILi0EEESV_EEEEENS5_IJNS4_10UnderscoreESY_SY_EEEEENS4_13SM90_TMA_LOADENS4_14ComposedLayoutINS4_7SwizzleILi2ELi4ELi3EEENS4_18smem_ptr_flag_bitsILi8EEENSS_INS5_IJNSA_ILi8EEESG_EEENS5_IJSG_SB_EEEEEEEvNS4_8identityES11_S1B_vS1C_EENS_8epilogue10collective18CollectiveEpilogueINS1E_22Sm90TmaWarpSpecializedILi4ELi2ELi16ELb0ELb0EEEJSH_NS5_IJSF_NSA_ILi32EEEEEESI_SJ_SI_SJ_NS1E_6fusion15FusionCallbacksIS1I_NS1L_13LinCombEltActINS1E_6thread7SigmoidESI_fSI_fLNS_15FloatRoundStyleE2EEESH_S1K_JEEES11_NS12_INS13_ILi1ELi4ELi3EEES16_NSS_INS5_IJS17_S1J_EEENS5_IJS1J_SB_EEEEEEENS4_39AutoVectorizingCopyWithAssumedAlignmentILi128EEENS4_14SM90_TMA_STOREES1X_S1Z_NS4_9Copy_AtomIJNS4_17SM90_U32x4_STSM_NENS_6half_tEEEEvEEEvvEEEEvNT_6ParamsE --------------------------
	.section	.nv.constant0._ZN7cutlass13device_kernelINS_4gemm6kernel13GemmUniversalIN4cute5tupleIJiiiiEEENS1_10collective13CollectiveMmaINS1_37MainloopSm90TmaGmmaWarpSpecializedFP8ILi12ENS5_IJNS4_1CILi1EEESB_SB_EEENS1_35KernelTmaWarpSpecializedCooperativeEEENS5_IJNSA_ILi128EEESF_NSA_ILi64EEEEEENS_12float_e4m3_tENS5_IJlSB_lEEESI_SJ_NS4_8TiledMMAINS4_8MMA_AtomIJNS4_4SM904GMMA31MMA_64x128x32_F32E4M3E4M3_SS_TNILNSN_7ScaleInE1ELSP_1EEEEEENS4_6LayoutINS5_IJNSA_ILi2EEESB_SB_EEENS5_IJSB_NSA_ILi0EEESV_EEEEENS5_IJNS4_10UnderscoreESY_SY_EEEEENS4_13SM90_TMA_LOADENS4_14ComposedLayoutINS4_7SwizzleILi2ELi4ELi3EEENS4_18smem_ptr_flag_bitsILi8EEENSS_INS5_IJNSA_ILi8EEESG_EEENS5_IJSG_SB_EEEEEEEvNS4_8identityES11_S1B_vS1C_EENS_8epilogue10collective18CollectiveEpilogueINS1E_22Sm90TmaWarpSpecializedILi4ELi2ELi16ELb0ELb0EEEJSH_NS5_IJSF_NSA_ILi32EEEEEESI_SJ_SI_SJ_NS1E_6fusion15FusionCallbacksIS1I_NS1L_13LinCombEltActINS1E_6thread7SigmoidESI_fSI_fLNS_15FloatRoundStyleE2EEESH_S1K_JEEES11_NS12_INS13_ILi1ELi4ELi3EEES16_NSS_INS5_IJS17_S1J_EEENS5_IJS1J_SB_EEEEEEENS4_39AutoVectorizingCopyWithAssumedAlignmentILi128EEENS4_14SM90_TMA_STOREES1X_S1Z_NS4_9Copy_AtomIJNS4_17SM90_U32x4_STSM_NENS_6half_tEEEEvEEEvvEEEEvNT_6ParamsE,"a",@progbits
	.sectionflags	@""
	.align	4
.nv.constant0._ZN7cutlass13device_kernelINS_4gemm6kernel13GemmUniversalIN4cute5tupleIJiiiiEEENS1_10collective13CollectiveMmaINS1_37MainloopSm90TmaGmmaWarpSpecializedFP8ILi12ENS5_IJNS4_1CILi1EEESB_SB_EEENS1_35KernelTmaWarpSpecializedCooperativeEEENS5_IJNSA_ILi128EEESF_NSA_ILi64EEEEEENS_12float_e4m3_tENS5_IJlSB_lEEESI_SJ_NS4_8TiledMMAINS4_8MMA_AtomIJNS4_4SM904GMMA31MMA_64x128x32_F32E4M3E4M3_SS_TNILNSN_7ScaleInE1ELSP_1EEEEEENS4_6LayoutINS5_IJNSA_ILi2EEESB_SB_EEENS5_IJSB_NSA_ILi0EEESV_EEEEENS5_IJNS4_10UnderscoreESY_SY_EEEEENS4_13SM90_TMA_LOADENS4_14ComposedLayoutINS4_7SwizzleILi2ELi4ELi3EEENS4_18smem_ptr_flag_bitsILi8EEENSS_INS5_IJNSA_ILi8EEESG_EEENS5_IJSG_SB_EEEEEEEvNS4_8identityES11_S1B_vS1C_EENS_8epilogue10collective18CollectiveEpilogueINS1E_22Sm90TmaWarpSpecializedILi4ELi2ELi16ELb0ELb0EEEJSH_NS5_IJSF_NSA_ILi32EEEEEESI_SJ_SI_SJ_NS1E_6fusion15FusionCallbacksIS1I_NS1L_13LinCombEltActINS1E_6thread7SigmoidESI_fSI_fLNS_15FloatRoundStyleE2EEESH_S1K_JEEES11_NS12_INS13_ILi1ELi4ELi3EEES16_NSS_INS5_IJS17_S1J_EEENS5_IJS1J_SB_EEEEEEENS4_39AutoVectorizingCopyWithAssumedAlignmentILi128EEENS4_14SM90_TMA_STOREES1X_S1Z_NS4_9Copy_AtomIJNS4_17SM90_U32x4_STSM_NENS_6half_tEEEEvEEEvvEEEEvNT_6ParamsE:
	.zero		2432


//--------------------- SYMBOLS --------------------------

	.type		.nv.reservedSmem.offset0,@object
	.size		.nv.reservedSmem.offset0,0x4
	.type		__assertfail,@function
